//
// Generated by NVIDIA NVVM Compiler
//
// Compiler Build ID: CL-36424714
// Cuda compilation tools, release 13.0, V13.0.88
// Based on NVVM 20.0.0
//

.version 9.0
.target sm_100
.address_size 64

	// .globl	_Z12setup_kernelP19curandStateMRG32k3am
.global .align 4 .b8 precalc_xorwow_matrix[102400];
.global .align 4 .b8 precalc_xorwow_offset_matrix[102400];
.global .align 4 .b8 mrg32k3aM1[2304];
.global .align 4 .b8 mrg32k3aM2[2304];
.global .align 4 .b8 mrg32k3aM1SubSeq[2016];
.global .align 4 .b8 mrg32k3aM2SubSeq[2016];
.global .align 4 .b8 mrg32k3aM1Seq[2304];
.global .align 4 .b8 mrg32k3aM2Seq[2304];
.const .align 8 .b8 __cr_lgamma_table[72];

.visible .entry _Z12setup_kernelP19curandStateMRG32k3am(
	.param .u64 .ptr .align 1 _Z12setup_kernelP19curandStateMRG32k3am_param_0,
	.param .u64 _Z12setup_kernelP19curandStateMRG32k3am_param_1
)
{
	.reg .pred 	%p<362>;
	.reg .b32 	%r<146>;
	.reg .b64 	%rd<23>;
	.reg .b64 	%fd<2324>;

	ld.param.u64 	%rd9, [_Z12setup_kernelP19curandStateMRG32k3am_param_0];
	ld.param.u64 	%rd8, [_Z12setup_kernelP19curandStateMRG32k3am_param_1];
	cvta.to.global.u64 	%rd10, %rd9;
	mov.u32 	%r62, %tid.x;
	and.b32  	%r63, %r62, 255;
	cvt.u64.u32 	%rd21, %r63;
	mul.wide.u32 	%rd11, %r63, 48;
	add.s64 	%rd2, %rd10, %rd11;
	mov.b32 	%r64, 12345;
	st.global.u32 	[%rd2], %r64;
	st.global.u32 	[%rd2+12], %r64;
	st.global.u32 	[%rd2+4], %r64;
	st.global.u32 	[%rd2+16], %r64;
	st.global.u32 	[%rd2+8], %r64;
	st.global.u32 	[%rd2+20], %r64;
	setp.eq.s64 	%p1, %rd8, 0;
	mov.f64 	%fd2302, 0d40C81C8000000000;
	mov.f64 	%fd2303, %fd2302;
	mov.f64 	%fd2304, %fd2302;
	mov.f64 	%fd2305, %fd2302;
	@%p1 bra 	$L__BB0_2;
	cvt.u32.u64 	%r65, %rd8;
	xor.b32  	%r66, %r65, 1431655765;
	{ .reg .b32 tmp; mov.b64 {tmp, %r67}, %rd8; }
	xor.b32  	%r68, %r67, -1431655766;
	cvt.rn.f64.u32 	%fd46, %r66;
	mul.f64 	%fd47, %fd46, 0d3EE0000000000000;
	cvt.rmi.f64.f64 	%fd48, %fd47;
	mul.f64 	%fd49, %fd48, 0d4100000000000000;
	sub.f64 	%fd50, %fd46, %fd49;
	mul.f64 	%fd51, %fd48, 0d40C81C8000000000;
	div.rn.f64 	%fd52, %fd51, 0d41EFFFFFE5E00000;
	cvt.rmi.f64.f64 	%fd53, %fd52;
	mul.f64 	%fd54, %fd53, 0d41EFFFFFE5E00000;
	sub.f64 	%fd55, %fd51, %fd54;
	setp.lt.f64 	%p2, %fd55, 0d0000000000000000;
	add.f64 	%fd56, %fd55, 0d41EFFFFFE5E00000;
	selp.f64 	%fd57, %fd56, %fd55, %p2;
	mul.f64 	%fd58, %fd50, 0d40C81C8000000000;
	div.rn.f64 	%fd59, %fd58, 0d41EFFFFFE5E00000;
	cvt.rmi.f64.f64 	%fd60, %fd59;
	mul.f64 	%fd61, %fd60, 0d41EFFFFFE5E00000;
	sub.f64 	%fd62, %fd58, %fd61;
	setp.lt.f64 	%p3, %fd62, 0d0000000000000000;
	add.f64 	%fd63, %fd62, 0d41EFFFFFE5E00000;
	selp.f64 	%fd64, %fd63, %fd62, %p3;
	fma.rn.f64 	%fd65, %fd57, 0d4100000000000000, %fd64;
	div.rn.f64 	%fd66, %fd65, 0d41EFFFFFE5E00000;
	cvt.rmi.f64.f64 	%fd67, %fd66;
	mul.f64 	%fd68, %fd67, 0d41EFFFFFE5E00000;
	sub.f64 	%fd69, %fd65, %fd68;
	setp.lt.f64 	%p4, %fd69, 0d0000000000000000;
	add.f64 	%fd70, %fd69, 0d41EFFFFFE5E00000;
	selp.f64 	%fd71, %fd70, %fd69, %p4;
	setp.lt.f64 	%p5, %fd71, 0d0000000000000000;
	add.f64 	%fd72, %fd71, 0d41EFFFFFE5E00000;
	selp.f64 	%fd73, %fd72, %fd71, %p5;
	cvt.rzi.u32.f64 	%r69, %fd73;
	cvt.rn.f64.u32 	%fd74, %r68;
	mul.f64 	%fd75, %fd74, 0d3EE0000000000000;
	cvt.rmi.f64.f64 	%fd76, %fd75;
	mul.f64 	%fd77, %fd76, 0d4100000000000000;
	sub.f64 	%fd78, %fd74, %fd77;
	mul.f64 	%fd79, %fd76, 0d40C81C8000000000;
	div.rn.f64 	%fd80, %fd79, 0d41EFFFFFE5E00000;
	cvt.rmi.f64.f64 	%fd81, %fd80;
	mul.f64 	%fd82, %fd81, 0d41EFFFFFE5E00000;
	sub.f64 	%fd83, %fd79, %fd82;
	setp.lt.f64 	%p6, %fd83, 0d0000000000000000;
	add.f64 	%fd84, %fd83, 0d41EFFFFFE5E00000;
	selp.f64 	%fd85, %fd84, %fd83, %p6;
	mul.f64 	%fd86, %fd78, 0d40C81C8000000000;
	div.rn.f64 	%fd87, %fd86, 0d41EFFFFFE5E00000;
	cvt.rmi.f64.f64 	%fd88, %fd87;
	mul.f64 	%fd89, %fd88, 0d41EFFFFFE5E00000;
	sub.f64 	%fd90, %fd86, %fd89;
	setp.lt.f64 	%p7, %fd90, 0d0000000000000000;
	add.f64 	%fd91, %fd90, 0d41EFFFFFE5E00000;
	selp.f64 	%fd92, %fd91, %fd90, %p7;
	fma.rn.f64 	%fd93, %fd85, 0d4100000000000000, %fd92;
	div.rn.f64 	%fd94, %fd93, 0d41EFFFFFE5E00000;
	cvt.rmi.f64.f64 	%fd95, %fd94;
	mul.f64 	%fd96, %fd95, 0d41EFFFFFE5E00000;
	sub.f64 	%fd97, %fd93, %fd96;
	setp.lt.f64 	%p8, %fd97, 0d0000000000000000;
	add.f64 	%fd98, %fd97, 0d41EFFFFFE5E00000;
	selp.f64 	%fd99, %fd98, %fd97, %p8;
	setp.lt.f64 	%p9, %fd99, 0d0000000000000000;
	add.f64 	%fd100, %fd99, 0d41EFFFFFE5E00000;
	selp.f64 	%fd101, %fd100, %fd99, %p9;
	cvt.rzi.u32.f64 	%r70, %fd101;
	st.global.v2.u32 	[%rd2], {%r69, %r70};
	div.rn.f64 	%fd102, %fd79, 0d41EFFFF4D7600000;
	cvt.rmi.f64.f64 	%fd103, %fd102;
	mul.f64 	%fd104, %fd103, 0d41EFFFF4D7600000;
	sub.f64 	%fd105, %fd79, %fd104;
	setp.lt.f64 	%p10, %fd105, 0d0000000000000000;
	add.f64 	%fd106, %fd105, 0d41EFFFF4D7600000;
	selp.f64 	%fd107, %fd106, %fd105, %p10;
	div.rn.f64 	%fd108, %fd86, 0d41EFFFF4D7600000;
	cvt.rmi.f64.f64 	%fd109, %fd108;
	mul.f64 	%fd110, %fd109, 0d41EFFFF4D7600000;
	sub.f64 	%fd111, %fd86, %fd110;
	setp.lt.f64 	%p11, %fd111, 0d0000000000000000;
	add.f64 	%fd112, %fd111, 0d41EFFFF4D7600000;
	selp.f64 	%fd113, %fd112, %fd111, %p11;
	fma.rn.f64 	%fd114, %fd107, 0d4100000000000000, %fd113;
	div.rn.f64 	%fd115, %fd114, 0d41EFFFF4D7600000;
	cvt.rmi.f64.f64 	%fd116, %fd115;
	mul.f64 	%fd117, %fd116, 0d41EFFFF4D7600000;
	sub.f64 	%fd118, %fd114, %fd117;
	setp.lt.f64 	%p12, %fd118, 0d0000000000000000;
	add.f64 	%fd119, %fd118, 0d41EFFFF4D7600000;
	selp.f64 	%fd120, %fd119, %fd118, %p12;
	setp.lt.f64 	%p13, %fd120, 0d0000000000000000;
	add.f64 	%fd121, %fd120, 0d41EFFFF4D7600000;
	selp.f64 	%fd122, %fd121, %fd120, %p13;
	cvt.rzi.u32.f64 	%r71, %fd122;
	st.global.v2.u32 	[%rd2+8], {%r69, %r71};
	div.rn.f64 	%fd123, %fd51, 0d41EFFFF4D7600000;
	cvt.rmi.f64.f64 	%fd124, %fd123;
	mul.f64 	%fd125, %fd124, 0d41EFFFF4D7600000;
	sub.f64 	%fd126, %fd51, %fd125;
	setp.lt.f64 	%p14, %fd126, 0d0000000000000000;
	add.f64 	%fd127, %fd126, 0d41EFFFF4D7600000;
	selp.f64 	%fd128, %fd127, %fd126, %p14;
	div.rn.f64 	%fd129, %fd58, 0d41EFFFF4D7600000;
	cvt.rmi.f64.f64 	%fd130, %fd129;
	mul.f64 	%fd131, %fd130, 0d41EFFFF4D7600000;
	sub.f64 	%fd132, %fd58, %fd131;
	setp.lt.f64 	%p15, %fd132, 0d0000000000000000;
	add.f64 	%fd133, %fd132, 0d41EFFFF4D7600000;
	selp.f64 	%fd134, %fd133, %fd132, %p15;
	fma.rn.f64 	%fd135, %fd128, 0d4100000000000000, %fd134;
	div.rn.f64 	%fd136, %fd135, 0d41EFFFF4D7600000;
	cvt.rmi.f64.f64 	%fd137, %fd136;
	mul.f64 	%fd138, %fd137, 0d41EFFFF4D7600000;
	sub.f64 	%fd139, %fd135, %fd138;
	setp.lt.f64 	%p16, %fd139, 0d0000000000000000;
	add.f64 	%fd140, %fd139, 0d41EFFFF4D7600000;
	selp.f64 	%fd141, %fd140, %fd139, %p16;
	setp.lt.f64 	%p17, %fd141, 0d0000000000000000;
	add.f64 	%fd142, %fd141, 0d41EFFFF4D7600000;
	selp.f64 	%fd143, %fd142, %fd141, %p17;
	cvt.rzi.u32.f64 	%r72, %fd143;
	st.global.v2.u32 	[%rd2+16], {%r72, %r71};
	cvt.rn.f64.u32 	%fd2305, %r69;
	cvt.rn.f64.u32 	%fd2304, %r70;
	cvt.rn.f64.u32 	%fd2303, %r71;
	cvt.rn.f64.u32 	%fd2302, %r72;
$L__BB0_2:
	cvt.u32.u64 	%r73, %rd21;
	setp.eq.s32 	%p18, %r73, 0;
	mov.f64 	%fd2307, 0d0000000000000000;
	mov.f64 	%fd2306, 0d3FF0000000000000;
	mov.f64 	%fd2308, %fd2307;
	mov.f64 	%fd2309, %fd2307;
	mov.f64 	%fd2310, %fd2306;
	mov.f64 	%fd2311, %fd2307;
	mov.f64 	%fd2312, %fd2307;
	mov.f64 	%fd2313, %fd2307;
	mov.f64 	%fd2314, %fd2306;
	@%p18 bra 	$L__BB0_8;
	mov.b32 	%r119, 0;
	mov.b32 	%r118, 1;
	mov.u64 	%rd14, mrg32k3aM1SubSeq;
	mov.u32 	%r120, %r119;
	mov.u32 	%r121, %r119;
	mov.u32 	%r122, %r118;
	mov.u32 	%r123, %r119;
	mov.u32 	%r124, %r119;
	mov.u32 	%r125, %r119;
	mov.u32 	%r126, %r118;
	mov.u32 	%r117, %r119;
$L__BB0_4:
	and.b64  	%rd12, %rd21, 1;
	setp.eq.b64 	%p19, %rd12, 1;
	not.pred 	%p20, %p19;
	@%p20 bra 	$L__BB0_6;
	mul.wide.u32 	%rd13, %r117, 36;
	add.s64 	%rd15, %rd14, %rd13;
	ld.global.u32 	%r76, [%rd15];
	cvt.rn.f64.u32 	%fd146, %r76;
	mul.f64 	%fd147, %fd146, 0d3EE0000000000000;
	cvt.rmi.f64.f64 	%fd148, %fd147;
	mul.f64 	%fd149, %fd148, 0d4100000000000000;
	sub.f64 	%fd150, %fd146, %fd149;
	ld.global.u32 	%r77, [%rd15+4];
	cvt.rn.f64.u32 	%fd151, %r77;
	mul.f64 	%fd152, %fd151, 0d3EE0000000000000;
	cvt.rmi.f64.f64 	%fd153, %fd152;
	mul.f64 	%fd154, %fd153, 0d4100000000000000;
	sub.f64 	%fd155, %fd151, %fd154;
	ld.global.u32 	%r78, [%rd15+8];
	cvt.rn.f64.u32 	%fd156, %r78;
	mul.f64 	%fd157, %fd156, 0d3EE0000000000000;
	cvt.rmi.f64.f64 	%fd158, %fd157;
	mul.f64 	%fd159, %fd158, 0d4100000000000000;
	sub.f64 	%fd160, %fd156, %fd159;
	cvt.rn.f64.u32 	%fd161, %r126;
	mul.f64 	%fd162, %fd148, %fd161;
	div.rn.f64 	%fd163, %fd162, 0d41EFFFFFE5E00000;
	cvt.rmi.f64.f64 	%fd164, %fd163;
	mul.f64 	%fd165, %fd164, 0d41EFFFFFE5E00000;
	sub.f64 	%fd166, %fd162, %fd165;
	setp.lt.f64 	%p21, %fd166, 0d0000000000000000;
	add.f64 	%fd167, %fd166, 0d41EFFFFFE5E00000;
	selp.f64 	%fd168, %fd167, %fd166, %p21;
	mul.f64 	%fd169, %fd150, %fd161;
	div.rn.f64 	%fd170, %fd169, 0d41EFFFFFE5E00000;
	cvt.rmi.f64.f64 	%fd171, %fd170;
	mul.f64 	%fd172, %fd171, 0d41EFFFFFE5E00000;
	sub.f64 	%fd173, %fd169, %fd172;
	setp.lt.f64 	%p22, %fd173, 0d0000000000000000;
	add.f64 	%fd174, %fd173, 0d41EFFFFFE5E00000;
	selp.f64 	%fd175, %fd174, %fd173, %p22;
	fma.rn.f64 	%fd176, %fd168, 0d4100000000000000, %fd175;
	div.rn.f64 	%fd177, %fd176, 0d41EFFFFFE5E00000;
	cvt.rmi.f64.f64 	%fd178, %fd177;
	mul.f64 	%fd179, %fd178, 0d41EFFFFFE5E00000;
	sub.f64 	%fd180, %fd176, %fd179;
	setp.lt.f64 	%p23, %fd180, 0d0000000000000000;
	add.f64 	%fd181, %fd180, 0d41EFFFFFE5E00000;
	selp.f64 	%fd182, %fd181, %fd180, %p23;
	setp.lt.f64 	%p24, %fd182, 0d0000000000000000;
	add.f64 	%fd183, %fd182, 0d41EFFFFFE5E00000;
	selp.f64 	%fd184, %fd183, %fd182, %p24;
	cvt.rn.f64.u32 	%fd185, %r123;
	mul.f64 	%fd186, %fd153, %fd185;
	div.rn.f64 	%fd187, %fd186, 0d41EFFFFFE5E00000;
	cvt.rmi.f64.f64 	%fd188, %fd187;
	mul.f64 	%fd189, %fd188, 0d41EFFFFFE5E00000;
	sub.f64 	%fd190, %fd186, %fd189;
	setp.lt.f64 	%p25, %fd190, 0d0000000000000000;
	add.f64 	%fd191, %fd190, 0d41EFFFFFE5E00000;
	selp.f64 	%fd192, %fd191, %fd190, %p25;
	mul.f64 	%fd193, %fd155, %fd185;
	div.rn.f64 	%fd194, %fd193, 0d41EFFFFFE5E00000;
	cvt.rmi.f64.f64 	%fd195, %fd194;
	mul.f64 	%fd196, %fd195, 0d41EFFFFFE5E00000;
	sub.f64 	%fd197, %fd193, %fd196;
	setp.lt.f64 	%p26, %fd197, 0d0000000000000000;
	add.f64 	%fd198, %fd197, 0d41EFFFFFE5E00000;
	selp.f64 	%fd199, %fd198, %fd197, %p26;
	fma.rn.f64 	%fd200, %fd192, 0d4100000000000000, %fd199;
	div.rn.f64 	%fd201, %fd200, 0d41EFFFFFE5E00000;
	cvt.rmi.f64.f64 	%fd202, %fd201;
	mul.f64 	%fd203, %fd202, 0d41EFFFFFE5E00000;
	sub.f64 	%fd204, %fd200, %fd203;
	setp.lt.f64 	%p27, %fd204, 0d0000000000000000;
	add.f64 	%fd205, %fd204, 0d41EFFFFFE5E00000;
	selp.f64 	%fd206, %fd205, %fd204, %p27;
	setp.lt.f64 	%p28, %fd206, 0d0000000000000000;
	add.f64 	%fd207, %fd206, 0d41EFFFFFE5E00000;
	selp.f64 	%fd208, %fd207, %fd206, %p28;
	add.f64 	%fd209, %fd184, %fd208;
	cvt.rn.f64.u32 	%fd210, %r120;
	mul.f64 	%fd211, %fd158, %fd210;
	div.rn.f64 	%fd212, %fd211, 0d41EFFFFFE5E00000;
	cvt.rmi.f64.f64 	%fd213, %fd212;
	mul.f64 	%fd214, %fd213, 0d41EFFFFFE5E00000;
	sub.f64 	%fd215, %fd211, %fd214;
	setp.lt.f64 	%p29, %fd215, 0d0000000000000000;
	add.f64 	%fd216, %fd215, 0d41EFFFFFE5E00000;
	selp.f64 	%fd217, %fd216, %fd215, %p29;
	mul.f64 	%fd218, %fd160, %fd210;
	div.rn.f64 	%fd219, %fd218, 0d41EFFFFFE5E00000;
	cvt.rmi.f64.f64 	%fd220, %fd219;
	mul.f64 	%fd221, %fd220, 0d41EFFFFFE5E00000;
	sub.f64 	%fd222, %fd218, %fd221;
	setp.lt.f64 	%p30, %fd222, 0d0000000000000000;
	add.f64 	%fd223, %fd222, 0d41EFFFFFE5E00000;
	selp.f64 	%fd224, %fd223, %fd222, %p30;
	fma.rn.f64 	%fd225, %fd217, 0d4100000000000000, %fd224;
	div.rn.f64 	%fd226, %fd225, 0d41EFFFFFE5E00000;
	cvt.rmi.f64.f64 	%fd227, %fd226;
	mul.f64 	%fd228, %fd227, 0d41EFFFFFE5E00000;
	sub.f64 	%fd229, %fd225, %fd228;
	setp.lt.f64 	%p31, %fd229, 0d0000000000000000;
	add.f64 	%fd230, %fd229, 0d41EFFFFFE5E00000;
	selp.f64 	%fd231, %fd230, %fd229, %p31;
	setp.lt.f64 	%p32, %fd231, 0d0000000000000000;
	add.f64 	%fd232, %fd231, 0d41EFFFFFE5E00000;
	selp.f64 	%fd233, %fd232, %fd231, %p32;
	add.f64 	%fd234, %fd209, %fd233;
	div.rn.f64 	%fd235, %fd234, 0d41EFFFFFE5E00000;
	cvt.rmi.f64.f64 	%fd236, %fd235;
	mul.f64 	%fd237, %fd236, 0d41EFFFFFE5E00000;
	sub.f64 	%fd238, %fd234, %fd237;
	setp.lt.f64 	%p33, %fd238, 0d0000000000000000;
	add.f64 	%fd239, %fd238, 0d41EFFFFFE5E00000;
	selp.f64 	%fd240, %fd239, %fd238, %p33;
	cvt.rn.f64.u32 	%fd241, %r125;
	mul.f64 	%fd242, %fd148, %fd241;
	div.rn.f64 	%fd243, %fd242, 0d41EFFFFFE5E00000;
	cvt.rmi.f64.f64 	%fd244, %fd243;
	mul.f64 	%fd245, %fd244, 0d41EFFFFFE5E00000;
	sub.f64 	%fd246, %fd242, %fd245;
	setp.lt.f64 	%p34, %fd246, 0d0000000000000000;
	add.f64 	%fd247, %fd246, 0d41EFFFFFE5E00000;
	selp.f64 	%fd248, %fd247, %fd246, %p34;
	mul.f64 	%fd249, %fd150, %fd241;
	div.rn.f64 	%fd250, %fd249, 0d41EFFFFFE5E00000;
	cvt.rmi.f64.f64 	%fd251, %fd250;
	mul.f64 	%fd252, %fd251, 0d41EFFFFFE5E00000;
	sub.f64 	%fd253, %fd249, %fd252;
	setp.lt.f64 	%p35, %fd253, 0d0000000000000000;
	add.f64 	%fd254, %fd253, 0d41EFFFFFE5E00000;
	selp.f64 	%fd255, %fd254, %fd253, %p35;
	fma.rn.f64 	%fd256, %fd248, 0d4100000000000000, %fd255;
	div.rn.f64 	%fd257, %fd256, 0d41EFFFFFE5E00000;
	cvt.rmi.f64.f64 	%fd258, %fd257;
	mul.f64 	%fd259, %fd258, 0d41EFFFFFE5E00000;
	sub.f64 	%fd260, %fd256, %fd259;
	setp.lt.f64 	%p36, %fd260, 0d0000000000000000;
	add.f64 	%fd261, %fd260, 0d41EFFFFFE5E00000;
	selp.f64 	%fd262, %fd261, %fd260, %p36;
	setp.lt.f64 	%p37, %fd262, 0d0000000000000000;
	add.f64 	%fd263, %fd262, 0d41EFFFFFE5E00000;
	selp.f64 	%fd264, %fd263, %fd262, %p37;
	cvt.rn.f64.u32 	%fd265, %r122;
	mul.f64 	%fd266, %fd153, %fd265;
	div.rn.f64 	%fd267, %fd266, 0d41EFFFFFE5E00000;
	cvt.rmi.f64.f64 	%fd268, %fd267;
	mul.f64 	%fd269, %fd268, 0d41EFFFFFE5E00000;
	sub.f64 	%fd270, %fd266, %fd269;
	setp.lt.f64 	%p38, %fd270, 0d0000000000000000;
	add.f64 	%fd271, %fd270, 0d41EFFFFFE5E00000;
	selp.f64 	%fd272, %fd271, %fd270, %p38;
	mul.f64 	%fd273, %fd155, %fd265;
	div.rn.f64 	%fd274, %fd273, 0d41EFFFFFE5E00000;
	cvt.rmi.f64.f64 	%fd275, %fd274;
	mul.f64 	%fd276, %fd275, 0d41EFFFFFE5E00000;
	sub.f64 	%fd277, %fd273, %fd276;
	setp.lt.f64 	%p39, %fd277, 0d0000000000000000;
	add.f64 	%fd278, %fd277, 0d41EFFFFFE5E00000;
	selp.f64 	%fd279, %fd278, %fd277, %p39;
	fma.rn.f64 	%fd280, %fd272, 0d4100000000000000, %fd279;
	div.rn.f64 	%fd281, %fd280, 0d41EFFFFFE5E00000;
	cvt.rmi.f64.f64 	%fd282, %fd281;
	mul.f64 	%fd283, %fd282, 0d41EFFFFFE5E00000;
	sub.f64 	%fd284, %fd280, %fd283;
	setp.lt.f64 	%p40, %fd284, 0d0000000000000000;
	add.f64 	%fd285, %fd284, 0d41EFFFFFE5E00000;
	selp.f64 	%fd286, %fd285, %fd284, %p40;
	setp.lt.f64 	%p41, %fd286, 0d0000000000000000;
	add.f64 	%fd287, %fd286, 0d41EFFFFFE5E00000;
	selp.f64 	%fd288, %fd287, %fd286, %p41;
	add.f64 	%fd289, %fd264, %fd288;
	cvt.rn.f64.u32 	%fd290, %r119;
	mul.f64 	%fd291, %fd158, %fd290;
	div.rn.f64 	%fd292, %fd291, 0d41EFFFFFE5E00000;
	cvt.rmi.f64.f64 	%fd293, %fd292;
	mul.f64 	%fd294, %fd293, 0d41EFFFFFE5E00000;
	sub.f64 	%fd295, %fd291, %fd294;
	setp.lt.f64 	%p42, %fd295, 0d0000000000000000;
	add.f64 	%fd296, %fd295, 0d41EFFFFFE5E00000;
	selp.f64 	%fd297, %fd296, %fd295, %p42;
	mul.f64 	%fd298, %fd160, %fd290;
	div.rn.f64 	%fd299, %fd298, 0d41EFFFFFE5E00000;
	cvt.rmi.f64.f64 	%fd300, %fd299;
	mul.f64 	%fd301, %fd300, 0d41EFFFFFE5E00000;
	sub.f64 	%fd302, %fd298, %fd301;
	setp.lt.f64 	%p43, %fd302, 0d0000000000000000;
	add.f64 	%fd303, %fd302, 0d41EFFFFFE5E00000;
	selp.f64 	%fd304, %fd303, %fd302, %p43;
	fma.rn.f64 	%fd305, %fd297, 0d4100000000000000, %fd304;
	div.rn.f64 	%fd306, %fd305, 0d41EFFFFFE5E00000;
	cvt.rmi.f64.f64 	%fd307, %fd306;
	mul.f64 	%fd308, %fd307, 0d41EFFFFFE5E00000;
	sub.f64 	%fd309, %fd305, %fd308;
	setp.lt.f64 	%p44, %fd309, 0d0000000000000000;
	add.f64 	%fd310, %fd309, 0d41EFFFFFE5E00000;
	selp.f64 	%fd311, %fd310, %fd309, %p44;
	setp.lt.f64 	%p45, %fd311, 0d0000000000000000;
	add.f64 	%fd312, %fd311, 0d41EFFFFFE5E00000;
	selp.f64 	%fd313, %fd312, %fd311, %p45;
	add.f64 	%fd314, %fd289, %fd313;
	div.rn.f64 	%fd315, %fd314, 0d41EFFFFFE5E00000;
	cvt.rmi.f64.f64 	%fd316, %fd315;
	mul.f64 	%fd317, %fd316, 0d41EFFFFFE5E00000;
	sub.f64 	%fd318, %fd314, %fd317;
	setp.lt.f64 	%p46, %fd318, 0d0000000000000000;
	add.f64 	%fd319, %fd318, 0d41EFFFFFE5E00000;
	selp.f64 	%fd320, %fd319, %fd318, %p46;
	cvt.rn.f64.u32 	%fd321, %r124;
	mul.f64 	%fd322, %fd148, %fd321;
	div.rn.f64 	%fd323, %fd322, 0d41EFFFFFE5E00000;
	cvt.rmi.f64.f64 	%fd324, %fd323;
	mul.f64 	%fd325, %fd324, 0d41EFFFFFE5E00000;
	sub.f64 	%fd326, %fd322, %fd325;
	setp.lt.f64 	%p47, %fd326, 0d0000000000000000;
	add.f64 	%fd327, %fd326, 0d41EFFFFFE5E00000;
	selp.f64 	%fd328, %fd327, %fd326, %p47;
	mul.f64 	%fd329, %fd150, %fd321;
	div.rn.f64 	%fd330, %fd329, 0d41EFFFFFE5E00000;
	cvt.rmi.f64.f64 	%fd331, %fd330;
	mul.f64 	%fd332, %fd331, 0d41EFFFFFE5E00000;
	sub.f64 	%fd333, %fd329, %fd332;
	setp.lt.f64 	%p48, %fd333, 0d0000000000000000;
	add.f64 	%fd334, %fd333, 0d41EFFFFFE5E00000;
	selp.f64 	%fd335, %fd334, %fd333, %p48;
	fma.rn.f64 	%fd336, %fd328, 0d4100000000000000, %fd335;
	div.rn.f64 	%fd337, %fd336, 0d41EFFFFFE5E00000;
	cvt.rmi.f64.f64 	%fd338, %fd337;
	mul.f64 	%fd339, %fd338, 0d41EFFFFFE5E00000;
	sub.f64 	%fd340, %fd336, %fd339;
	setp.lt.f64 	%p49, %fd340, 0d0000000000000000;
	add.f64 	%fd341, %fd340, 0d41EFFFFFE5E00000;
	selp.f64 	%fd342, %fd341, %fd340, %p49;
	setp.lt.f64 	%p50, %fd342, 0d0000000000000000;
	add.f64 	%fd343, %fd342, 0d41EFFFFFE5E00000;
	selp.f64 	%fd344, %fd343, %fd342, %p50;
	cvt.rn.f64.u32 	%fd345, %r121;
	mul.f64 	%fd346, %fd153, %fd345;
	div.rn.f64 	%fd347, %fd346, 0d41EFFFFFE5E00000;
	cvt.rmi.f64.f64 	%fd348, %fd347;
	mul.f64 	%fd349, %fd348, 0d41EFFFFFE5E00000;
	sub.f64 	%fd350, %fd346, %fd349;
	setp.lt.f64 	%p51, %fd350, 0d0000000000000000;
	add.f64 	%fd351, %fd350, 0d41EFFFFFE5E00000;
	selp.f64 	%fd352, %fd351, %fd350, %p51;
	mul.f64 	%fd353, %fd155, %fd345;
	div.rn.f64 	%fd354, %fd353, 0d41EFFFFFE5E00000;
	cvt.rmi.f64.f64 	%fd355, %fd354;
	mul.f64 	%fd356, %fd355, 0d41EFFFFFE5E00000;
	sub.f64 	%fd357, %fd353, %fd356;
	setp.lt.f64 	%p52, %fd357, 0d0000000000000000;
	add.f64 	%fd358, %fd357, 0d41EFFFFFE5E00000;
	selp.f64 	%fd359, %fd358, %fd357, %p52;
	fma.rn.f64 	%fd360, %fd352, 0d4100000000000000, %fd359;
	div.rn.f64 	%fd361, %fd360, 0d41EFFFFFE5E00000;
	cvt.rmi.f64.f64 	%fd362, %fd361;
	mul.f64 	%fd363, %fd362, 0d41EFFFFFE5E00000;
	sub.f64 	%fd364, %fd360, %fd363;
	setp.lt.f64 	%p53, %fd364, 0d0000000000000000;
	add.f64 	%fd365, %fd364, 0d41EFFFFFE5E00000;
	selp.f64 	%fd366, %fd365, %fd364, %p53;
	setp.lt.f64 	%p54, %fd366, 0d0000000000000000;
	add.f64 	%fd367, %fd366, 0d41EFFFFFE5E00000;
	selp.f64 	%fd368, %fd367, %fd366, %p54;
	add.f64 	%fd369, %fd344, %fd368;
	cvt.rn.f64.u32 	%fd370, %r118;
	mul.f64 	%fd371, %fd158, %fd370;
	div.rn.f64 	%fd372, %fd371, 0d41EFFFFFE5E00000;
	cvt.rmi.f64.f64 	%fd373, %fd372;
	mul.f64 	%fd374, %fd373, 0d41EFFFFFE5E00000;
	sub.f64 	%fd375, %fd371, %fd374;
	setp.lt.f64 	%p55, %fd375, 0d0000000000000000;
	add.f64 	%fd376, %fd375, 0d41EFFFFFE5E00000;
	selp.f64 	%fd377, %fd376, %fd375, %p55;
	mul.f64 	%fd378, %fd160, %fd370;
	div.rn.f64 	%fd379, %fd378, 0d41EFFFFFE5E00000;
	cvt.rmi.f64.f64 	%fd380, %fd379;
	mul.f64 	%fd381, %fd380, 0d41EFFFFFE5E00000;
	sub.f64 	%fd382, %fd378, %fd381;
	setp.lt.f64 	%p56, %fd382, 0d0000000000000000;
	add.f64 	%fd383, %fd382, 0d41EFFFFFE5E00000;
	selp.f64 	%fd384, %fd383, %fd382, %p56;
	fma.rn.f64 	%fd385, %fd377, 0d4100000000000000, %fd384;
	div.rn.f64 	%fd386, %fd385, 0d41EFFFFFE5E00000;
	cvt.rmi.f64.f64 	%fd387, %fd386;
	mul.f64 	%fd388, %fd387, 0d41EFFFFFE5E00000;
	sub.f64 	%fd389, %fd385, %fd388;
	setp.lt.f64 	%p57, %fd389, 0d0000000000000000;
	add.f64 	%fd390, %fd389, 0d41EFFFFFE5E00000;
	selp.f64 	%fd391, %fd390, %fd389, %p57;
	setp.lt.f64 	%p58, %fd391, 0d0000000000000000;
	add.f64 	%fd392, %fd391, 0d41EFFFFFE5E00000;
	selp.f64 	%fd393, %fd392, %fd391, %p58;
	add.f64 	%fd394, %fd369, %fd393;
	div.rn.f64 	%fd395, %fd394, 0d41EFFFFFE5E00000;
	cvt.rmi.f64.f64 	%fd396, %fd395;
	mul.f64 	%fd397, %fd396, 0d41EFFFFFE5E00000;
	sub.f64 	%fd398, %fd394, %fd397;
	setp.lt.f64 	%p59, %fd398, 0d0000000000000000;
	add.f64 	%fd399, %fd398, 0d41EFFFFFE5E00000;
	selp.f64 	%fd400, %fd399, %fd398, %p59;
	ld.global.u32 	%r79, [%rd15+12];
	cvt.rn.f64.u32 	%fd401, %r79;
	mul.f64 	%fd402, %fd401, 0d3EE0000000000000;
	cvt.rmi.f64.f64 	%fd403, %fd402;
	mul.f64 	%fd404, %fd403, 0d4100000000000000;
	sub.f64 	%fd405, %fd401, %fd404;
	ld.global.u32 	%r80, [%rd15+16];
	cvt.rn.f64.u32 	%fd406, %r80;
	mul.f64 	%fd407, %fd406, 0d3EE0000000000000;
	cvt.rmi.f64.f64 	%fd408, %fd407;
	mul.f64 	%fd409, %fd408, 0d4100000000000000;
	sub.f64 	%fd410, %fd406, %fd409;
	ld.global.u32 	%r81, [%rd15+20];
	cvt.rn.f64.u32 	%fd411, %r81;
	mul.f64 	%fd412, %fd411, 0d3EE0000000000000;
	cvt.rmi.f64.f64 	%fd413, %fd412;
	mul.f64 	%fd414, %fd413, 0d4100000000000000;
	sub.f64 	%fd415, %fd411, %fd414;
	mul.f64 	%fd416, %fd403, %fd161;
	div.rn.f64 	%fd417, %fd416, 0d41EFFFFFE5E00000;
	cvt.rmi.f64.f64 	%fd418, %fd417;
	mul.f64 	%fd419, %fd418, 0d41EFFFFFE5E00000;
	sub.f64 	%fd420, %fd416, %fd419;
	setp.lt.f64 	%p60, %fd420, 0d0000000000000000;
	add.f64 	%fd421, %fd420, 0d41EFFFFFE5E00000;
	selp.f64 	%fd422, %fd421, %fd420, %p60;
	mul.f64 	%fd423, %fd405, %fd161;
	div.rn.f64 	%fd424, %fd423, 0d41EFFFFFE5E00000;
	cvt.rmi.f64.f64 	%fd425, %fd424;
	mul.f64 	%fd426, %fd425, 0d41EFFFFFE5E00000;
	sub.f64 	%fd427, %fd423, %fd426;
	setp.lt.f64 	%p61, %fd427, 0d0000000000000000;
	add.f64 	%fd428, %fd427, 0d41EFFFFFE5E00000;
	selp.f64 	%fd429, %fd428, %fd427, %p61;
	fma.rn.f64 	%fd430, %fd422, 0d4100000000000000, %fd429;
	div.rn.f64 	%fd431, %fd430, 0d41EFFFFFE5E00000;
	cvt.rmi.f64.f64 	%fd432, %fd431;
	mul.f64 	%fd433, %fd432, 0d41EFFFFFE5E00000;
	sub.f64 	%fd434, %fd430, %fd433;
	setp.lt.f64 	%p62, %fd434, 0d0000000000000000;
	add.f64 	%fd435, %fd434, 0d41EFFFFFE5E00000;
	selp.f64 	%fd436, %fd435, %fd434, %p62;
	setp.lt.f64 	%p63, %fd436, 0d0000000000000000;
	add.f64 	%fd437, %fd436, 0d41EFFFFFE5E00000;
	selp.f64 	%fd438, %fd437, %fd436, %p63;
	mul.f64 	%fd439, %fd408, %fd185;
	div.rn.f64 	%fd440, %fd439, 0d41EFFFFFE5E00000;
	cvt.rmi.f64.f64 	%fd441, %fd440;
	mul.f64 	%fd442, %fd441, 0d41EFFFFFE5E00000;
	sub.f64 	%fd443, %fd439, %fd442;
	setp.lt.f64 	%p64, %fd443, 0d0000000000000000;
	add.f64 	%fd444, %fd443, 0d41EFFFFFE5E00000;
	selp.f64 	%fd445, %fd444, %fd443, %p64;
	mul.f64 	%fd446, %fd410, %fd185;
	div.rn.f64 	%fd447, %fd446, 0d41EFFFFFE5E00000;
	cvt.rmi.f64.f64 	%fd448, %fd447;
	mul.f64 	%fd449, %fd448, 0d41EFFFFFE5E00000;
	sub.f64 	%fd450, %fd446, %fd449;
	setp.lt.f64 	%p65, %fd450, 0d0000000000000000;
	add.f64 	%fd451, %fd450, 0d41EFFFFFE5E00000;
	selp.f64 	%fd452, %fd451, %fd450, %p65;
	fma.rn.f64 	%fd453, %fd445, 0d4100000000000000, %fd452;
	div.rn.f64 	%fd454, %fd453, 0d41EFFFFFE5E00000;
	cvt.rmi.f64.f64 	%fd455, %fd454;
	mul.f64 	%fd456, %fd455, 0d41EFFFFFE5E00000;
	sub.f64 	%fd457, %fd453, %fd456;
	setp.lt.f64 	%p66, %fd457, 0d0000000000000000;
	add.f64 	%fd458, %fd457, 0d41EFFFFFE5E00000;
	selp.f64 	%fd459, %fd458, %fd457, %p66;
	setp.lt.f64 	%p67, %fd459, 0d0000000000000000;
	add.f64 	%fd460, %fd459, 0d41EFFFFFE5E00000;
	selp.f64 	%fd461, %fd460, %fd459, %p67;
	add.f64 	%fd462, %fd438, %fd461;
	mul.f64 	%fd463, %fd413, %fd210;
	div.rn.f64 	%fd464, %fd463, 0d41EFFFFFE5E00000;
	cvt.rmi.f64.f64 	%fd465, %fd464;
	mul.f64 	%fd466, %fd465, 0d41EFFFFFE5E00000;
	sub.f64 	%fd467, %fd463, %fd466;
	setp.lt.f64 	%p68, %fd467, 0d0000000000000000;
	add.f64 	%fd468, %fd467, 0d41EFFFFFE5E00000;
	selp.f64 	%fd469, %fd468, %fd467, %p68;
	mul.f64 	%fd470, %fd415, %fd210;
	div.rn.f64 	%fd471, %fd470, 0d41EFFFFFE5E00000;
	cvt.rmi.f64.f64 	%fd472, %fd471;
	mul.f64 	%fd473, %fd472, 0d41EFFFFFE5E00000;
	sub.f64 	%fd474, %fd470, %fd473;
	setp.lt.f64 	%p69, %fd474, 0d0000000000000000;
	add.f64 	%fd475, %fd474, 0d41EFFFFFE5E00000;
	selp.f64 	%fd476, %fd475, %fd474, %p69;
	fma.rn.f64 	%fd477, %fd469, 0d4100000000000000, %fd476;
	div.rn.f64 	%fd478, %fd477, 0d41EFFFFFE5E00000;
	cvt.rmi.f64.f64 	%fd479, %fd478;
	mul.f64 	%fd480, %fd479, 0d41EFFFFFE5E00000;
	sub.f64 	%fd481, %fd477, %fd480;
	setp.lt.f64 	%p70, %fd481, 0d0000000000000000;
	add.f64 	%fd482, %fd481, 0d41EFFFFFE5E00000;
	selp.f64 	%fd483, %fd482, %fd481, %p70;
	setp.lt.f64 	%p71, %fd483, 0d0000000000000000;
	add.f64 	%fd484, %fd483, 0d41EFFFFFE5E00000;
	selp.f64 	%fd485, %fd484, %fd483, %p71;
	add.f64 	%fd486, %fd462, %fd485;
	div.rn.f64 	%fd487, %fd486, 0d41EFFFFFE5E00000;
	cvt.rmi.f64.f64 	%fd488, %fd487;
	mul.f64 	%fd489, %fd488, 0d41EFFFFFE5E00000;
	sub.f64 	%fd490, %fd486, %fd489;
	setp.lt.f64 	%p72, %fd490, 0d0000000000000000;
	add.f64 	%fd491, %fd490, 0d41EFFFFFE5E00000;
	selp.f64 	%fd492, %fd491, %fd490, %p72;
	mul.f64 	%fd493, %fd403, %fd241;
	div.rn.f64 	%fd494, %fd493, 0d41EFFFFFE5E00000;
	cvt.rmi.f64.f64 	%fd495, %fd494;
	mul.f64 	%fd496, %fd495, 0d41EFFFFFE5E00000;
	sub.f64 	%fd497, %fd493, %fd496;
	setp.lt.f64 	%p73, %fd497, 0d0000000000000000;
	add.f64 	%fd498, %fd497, 0d41EFFFFFE5E00000;
	selp.f64 	%fd499, %fd498, %fd497, %p73;
	mul.f64 	%fd500, %fd405, %fd241;
	div.rn.f64 	%fd501, %fd500, 0d41EFFFFFE5E00000;
	cvt.rmi.f64.f64 	%fd502, %fd501;
	mul.f64 	%fd503, %fd502, 0d41EFFFFFE5E00000;
	sub.f64 	%fd504, %fd500, %fd503;
	setp.lt.f64 	%p74, %fd504, 0d0000000000000000;
	add.f64 	%fd505, %fd504, 0d41EFFFFFE5E00000;
	selp.f64 	%fd506, %fd505, %fd504, %p74;
	fma.rn.f64 	%fd507, %fd499, 0d4100000000000000, %fd506;
	div.rn.f64 	%fd508, %fd507, 0d41EFFFFFE5E00000;
	cvt.rmi.f64.f64 	%fd509, %fd508;
	mul.f64 	%fd510, %fd509, 0d41EFFFFFE5E00000;
	sub.f64 	%fd511, %fd507, %fd510;
	setp.lt.f64 	%p75, %fd511, 0d0000000000000000;
	add.f64 	%fd512, %fd511, 0d41EFFFFFE5E00000;
	selp.f64 	%fd513, %fd512, %fd511, %p75;
	setp.lt.f64 	%p76, %fd513, 0d0000000000000000;
	add.f64 	%fd514, %fd513, 0d41EFFFFFE5E00000;
	selp.f64 	%fd515, %fd514, %fd513, %p76;
	mul.f64 	%fd516, %fd408, %fd265;
	div.rn.f64 	%fd517, %fd516, 0d41EFFFFFE5E00000;
	cvt.rmi.f64.f64 	%fd518, %fd517;
	mul.f64 	%fd519, %fd518, 0d41EFFFFFE5E00000;
	sub.f64 	%fd520, %fd516, %fd519;
	setp.lt.f64 	%p77, %fd520, 0d0000000000000000;
	add.f64 	%fd521, %fd520, 0d41EFFFFFE5E00000;
	selp.f64 	%fd522, %fd521, %fd520, %p77;
	mul.f64 	%fd523, %fd410, %fd265;
	div.rn.f64 	%fd524, %fd523, 0d41EFFFFFE5E00000;
	cvt.rmi.f64.f64 	%fd525, %fd524;
	mul.f64 	%fd526, %fd525, 0d41EFFFFFE5E00000;
	sub.f64 	%fd527, %fd523, %fd526;
	setp.lt.f64 	%p78, %fd527, 0d0000000000000000;
	add.f64 	%fd528, %fd527, 0d41EFFFFFE5E00000;
	selp.f64 	%fd529, %fd528, %fd527, %p78;
	fma.rn.f64 	%fd530, %fd522, 0d4100000000000000, %fd529;
	div.rn.f64 	%fd531, %fd530, 0d41EFFFFFE5E00000;
	cvt.rmi.f64.f64 	%fd532, %fd531;
	mul.f64 	%fd533, %fd532, 0d41EFFFFFE5E00000;
	sub.f64 	%fd534, %fd530, %fd533;
	setp.lt.f64 	%p79, %fd534, 0d0000000000000000;
	add.f64 	%fd535, %fd534, 0d41EFFFFFE5E00000;
	selp.f64 	%fd536, %fd535, %fd534, %p79;
	setp.lt.f64 	%p80, %fd536, 0d0000000000000000;
	add.f64 	%fd537, %fd536, 0d41EFFFFFE5E00000;
	selp.f64 	%fd538, %fd537, %fd536, %p80;
	add.f64 	%fd539, %fd515, %fd538;
	mul.f64 	%fd540, %fd413, %fd290;
	div.rn.f64 	%fd541, %fd540, 0d41EFFFFFE5E00000;
	cvt.rmi.f64.f64 	%fd542, %fd541;
	mul.f64 	%fd543, %fd542, 0d41EFFFFFE5E00000;
	sub.f64 	%fd544, %fd540, %fd543;
	setp.lt.f64 	%p81, %fd544, 0d0000000000000000;
	add.f64 	%fd545, %fd544, 0d41EFFFFFE5E00000;
	selp.f64 	%fd546, %fd545, %fd544, %p81;
	mul.f64 	%fd547, %fd415, %fd290;
	div.rn.f64 	%fd548, %fd547, 0d41EFFFFFE5E00000;
	cvt.rmi.f64.f64 	%fd549, %fd548;
	mul.f64 	%fd550, %fd549, 0d41EFFFFFE5E00000;
	sub.f64 	%fd551, %fd547, %fd550;
	setp.lt.f64 	%p82, %fd551, 0d0000000000000000;
	add.f64 	%fd552, %fd551, 0d41EFFFFFE5E00000;
	selp.f64 	%fd553, %fd552, %fd551, %p82;
	fma.rn.f64 	%fd554, %fd546, 0d4100000000000000, %fd553;
	div.rn.f64 	%fd555, %fd554, 0d41EFFFFFE5E00000;
	cvt.rmi.f64.f64 	%fd556, %fd555;
	mul.f64 	%fd557, %fd556, 0d41EFFFFFE5E00000;
	sub.f64 	%fd558, %fd554, %fd557;
	setp.lt.f64 	%p83, %fd558, 0d0000000000000000;
	add.f64 	%fd559, %fd558, 0d41EFFFFFE5E00000;
	selp.f64 	%fd560, %fd559, %fd558, %p83;
	setp.lt.f64 	%p84, %fd560, 0d0000000000000000;
	add.f64 	%fd561, %fd560, 0d41EFFFFFE5E00000;
	selp.f64 	%fd562, %fd561, %fd560, %p84;
	add.f64 	%fd563, %fd539, %fd562;
	div.rn.f64 	%fd564, %fd563, 0d41EFFFFFE5E00000;
	cvt.rmi.f64.f64 	%fd565, %fd564;
	mul.f64 	%fd566, %fd565, 0d41EFFFFFE5E00000;
	sub.f64 	%fd567, %fd563, %fd566;
	setp.lt.f64 	%p85, %fd567, 0d0000000000000000;
	add.f64 	%fd568, %fd567, 0d41EFFFFFE5E00000;
	selp.f64 	%fd569, %fd568, %fd567, %p85;
	mul.f64 	%fd570, %fd403, %fd321;
	div.rn.f64 	%fd571, %fd570, 0d41EFFFFFE5E00000;
	cvt.rmi.f64.f64 	%fd572, %fd571;
	mul.f64 	%fd573, %fd572, 0d41EFFFFFE5E00000;
	sub.f64 	%fd574, %fd570, %fd573;
	setp.lt.f64 	%p86, %fd574, 0d0000000000000000;
	add.f64 	%fd575, %fd574, 0d41EFFFFFE5E00000;
	selp.f64 	%fd576, %fd575, %fd574, %p86;
	mul.f64 	%fd577, %fd405, %fd321;
	div.rn.f64 	%fd578, %fd577, 0d41EFFFFFE5E00000;
	cvt.rmi.f64.f64 	%fd579, %fd578;
	mul.f64 	%fd580, %fd579, 0d41EFFFFFE5E00000;
	sub.f64 	%fd581, %fd577, %fd580;
	setp.lt.f64 	%p87, %fd581, 0d0000000000000000;
	add.f64 	%fd582, %fd581, 0d41EFFFFFE5E00000;
	selp.f64 	%fd583, %fd582, %fd581, %p87;
	fma.rn.f64 	%fd584, %fd576, 0d4100000000000000, %fd583;
	div.rn.f64 	%fd585, %fd584, 0d41EFFFFFE5E00000;
	cvt.rmi.f64.f64 	%fd586, %fd585;
	mul.f64 	%fd587, %fd586, 0d41EFFFFFE5E00000;
	sub.f64 	%fd588, %fd584, %fd587;
	setp.lt.f64 	%p88, %fd588, 0d0000000000000000;
	add.f64 	%fd589, %fd588, 0d41EFFFFFE5E00000;
	selp.f64 	%fd590, %fd589, %fd588, %p88;
	setp.lt.f64 	%p89, %fd590, 0d0000000000000000;
	add.f64 	%fd591, %fd590, 0d41EFFFFFE5E00000;
	selp.f64 	%fd592, %fd591, %fd590, %p89;
	mul.f64 	%fd593, %fd408, %fd345;
	div.rn.f64 	%fd594, %fd593, 0d41EFFFFFE5E00000;
	cvt.rmi.f64.f64 	%fd595, %fd594;
	mul.f64 	%fd596, %fd595, 0d41EFFFFFE5E00000;
	sub.f64 	%fd597, %fd593, %fd596;
	setp.lt.f64 	%p90, %fd597, 0d0000000000000000;
	add.f64 	%fd598, %fd597, 0d41EFFFFFE5E00000;
	selp.f64 	%fd599, %fd598, %fd597, %p90;
	mul.f64 	%fd600, %fd410, %fd345;
	div.rn.f64 	%fd601, %fd600, 0d41EFFFFFE5E00000;
	cvt.rmi.f64.f64 	%fd602, %fd601;
	mul.f64 	%fd603, %fd602, 0d41EFFFFFE5E00000;
	sub.f64 	%fd604, %fd600, %fd603;
	setp.lt.f64 	%p91, %fd604, 0d0000000000000000;
	add.f64 	%fd605, %fd604, 0d41EFFFFFE5E00000;
	selp.f64 	%fd606, %fd605, %fd604, %p91;
	fma.rn.f64 	%fd607, %fd599, 0d4100000000000000, %fd606;
	div.rn.f64 	%fd608, %fd607, 0d41EFFFFFE5E00000;
	cvt.rmi.f64.f64 	%fd609, %fd608;
	mul.f64 	%fd610, %fd609, 0d41EFFFFFE5E00000;
	sub.f64 	%fd611, %fd607, %fd610;
	setp.lt.f64 	%p92, %fd611, 0d0000000000000000;
	add.f64 	%fd612, %fd611, 0d41EFFFFFE5E00000;
	selp.f64 	%fd613, %fd612, %fd611, %p92;
	setp.lt.f64 	%p93, %fd613, 0d0000000000000000;
	add.f64 	%fd614, %fd613, 0d41EFFFFFE5E00000;
	selp.f64 	%fd615, %fd614, %fd613, %p93;
	add.f64 	%fd616, %fd592, %fd615;
	mul.f64 	%fd617, %fd413, %fd370;
	div.rn.f64 	%fd618, %fd617, 0d41EFFFFFE5E00000;
	cvt.rmi.f64.f64 	%fd619, %fd618;
	mul.f64 	%fd620, %fd619, 0d41EFFFFFE5E00000;
	sub.f64 	%fd621, %fd617, %fd620;
	setp.lt.f64 	%p94, %fd621, 0d0000000000000000;
	add.f64 	%fd622, %fd621, 0d41EFFFFFE5E00000;
	selp.f64 	%fd623, %fd622, %fd621, %p94;
	mul.f64 	%fd624, %fd415, %fd370;
	div.rn.f64 	%fd625, %fd624, 0d41EFFFFFE5E00000;
	cvt.rmi.f64.f64 	%fd626, %fd625;
	mul.f64 	%fd627, %fd626, 0d41EFFFFFE5E00000;
	sub.f64 	%fd628, %fd624, %fd627;
	setp.lt.f64 	%p95, %fd628, 0d0000000000000000;
	add.f64 	%fd629, %fd628, 0d41EFFFFFE5E00000;
	selp.f64 	%fd630, %fd629, %fd628, %p95;
	fma.rn.f64 	%fd631, %fd623, 0d4100000000000000, %fd630;
	div.rn.f64 	%fd632, %fd631, 0d41EFFFFFE5E00000;
	cvt.rmi.f64.f64 	%fd633, %fd632;
	mul.f64 	%fd634, %fd633, 0d41EFFFFFE5E00000;
	sub.f64 	%fd635, %fd631, %fd634;
	setp.lt.f64 	%p96, %fd635, 0d0000000000000000;
	add.f64 	%fd636, %fd635, 0d41EFFFFFE5E00000;
	selp.f64 	%fd637, %fd636, %fd635, %p96;
	setp.lt.f64 	%p97, %fd637, 0d0000000000000000;
	add.f64 	%fd638, %fd637, 0d41EFFFFFE5E00000;
	selp.f64 	%fd639, %fd638, %fd637, %p97;
	add.f64 	%fd640, %fd616, %fd639;
	div.rn.f64 	%fd641, %fd640, 0d41EFFFFFE5E00000;
	cvt.rmi.f64.f64 	%fd642, %fd641;
	mul.f64 	%fd643, %fd642, 0d41EFFFFFE5E00000;
	sub.f64 	%fd644, %fd640, %fd643;
	setp.lt.f64 	%p98, %fd644, 0d0000000000000000;
	add.f64 	%fd645, %fd644, 0d41EFFFFFE5E00000;
	selp.f64 	%fd646, %fd645, %fd644, %p98;
	ld.global.u32 	%r82, [%rd15+24];
	cvt.rn.f64.u32 	%fd647, %r82;
	mul.f64 	%fd648, %fd647, 0d3EE0000000000000;
	cvt.rmi.f64.f64 	%fd649, %fd648;
	mul.f64 	%fd650, %fd649, 0d4100000000000000;
	sub.f64 	%fd651, %fd647, %fd650;
	ld.global.u32 	%r83, [%rd15+28];
	cvt.rn.f64.u32 	%fd652, %r83;
	mul.f64 	%fd653, %fd652, 0d3EE0000000000000;
	cvt.rmi.f64.f64 	%fd654, %fd653;
	mul.f64 	%fd655, %fd654, 0d4100000000000000;
	sub.f64 	%fd656, %fd652, %fd655;
	ld.global.u32 	%r84, [%rd15+32];
	cvt.rn.f64.u32 	%fd657, %r84;
	mul.f64 	%fd658, %fd657, 0d3EE0000000000000;
	cvt.rmi.f64.f64 	%fd659, %fd658;
	mul.f64 	%fd660, %fd659, 0d4100000000000000;
	sub.f64 	%fd661, %fd657, %fd660;
	mul.f64 	%fd662, %fd649, %fd161;
	div.rn.f64 	%fd663, %fd662, 0d41EFFFFFE5E00000;
	cvt.rmi.f64.f64 	%fd664, %fd663;
	mul.f64 	%fd665, %fd664, 0d41EFFFFFE5E00000;
	sub.f64 	%fd666, %fd662, %fd665;
	setp.lt.f64 	%p99, %fd666, 0d0000000000000000;
	add.f64 	%fd667, %fd666, 0d41EFFFFFE5E00000;
	selp.f64 	%fd668, %fd667, %fd666, %p99;
	mul.f64 	%fd669, %fd651, %fd161;
	div.rn.f64 	%fd670, %fd669, 0d41EFFFFFE5E00000;
	cvt.rmi.f64.f64 	%fd671, %fd670;
	mul.f64 	%fd672, %fd671, 0d41EFFFFFE5E00000;
	sub.f64 	%fd673, %fd669, %fd672;
	setp.lt.f64 	%p100, %fd673, 0d0000000000000000;
	add.f64 	%fd674, %fd673, 0d41EFFFFFE5E00000;
	selp.f64 	%fd675, %fd674, %fd673, %p100;
	fma.rn.f64 	%fd676, %fd668, 0d4100000000000000, %fd675;
	div.rn.f64 	%fd677, %fd676, 0d41EFFFFFE5E00000;
	cvt.rmi.f64.f64 	%fd678, %fd677;
	mul.f64 	%fd679, %fd678, 0d41EFFFFFE5E00000;
	sub.f64 	%fd680, %fd676, %fd679;
	setp.lt.f64 	%p101, %fd680, 0d0000000000000000;
	add.f64 	%fd681, %fd680, 0d41EFFFFFE5E00000;
	selp.f64 	%fd682, %fd681, %fd680, %p101;
	setp.lt.f64 	%p102, %fd682, 0d0000000000000000;
	add.f64 	%fd683, %fd682, 0d41EFFFFFE5E00000;
	selp.f64 	%fd684, %fd683, %fd682, %p102;
	mul.f64 	%fd685, %fd654, %fd185;
	div.rn.f64 	%fd686, %fd685, 0d41EFFFFFE5E00000;
	cvt.rmi.f64.f64 	%fd687, %fd686;
	mul.f64 	%fd688, %fd687, 0d41EFFFFFE5E00000;
	sub.f64 	%fd689, %fd685, %fd688;
	setp.lt.f64 	%p103, %fd689, 0d0000000000000000;
	add.f64 	%fd690, %fd689, 0d41EFFFFFE5E00000;
	selp.f64 	%fd691, %fd690, %fd689, %p103;
	mul.f64 	%fd692, %fd656, %fd185;
	div.rn.f64 	%fd693, %fd692, 0d41EFFFFFE5E00000;
	cvt.rmi.f64.f64 	%fd694, %fd693;
	mul.f64 	%fd695, %fd694, 0d41EFFFFFE5E00000;
	sub.f64 	%fd696, %fd692, %fd695;
	setp.lt.f64 	%p104, %fd696, 0d0000000000000000;
	add.f64 	%fd697, %fd696, 0d41EFFFFFE5E00000;
	selp.f64 	%fd698, %fd697, %fd696, %p104;
	fma.rn.f64 	%fd699, %fd691, 0d4100000000000000, %fd698;
	div.rn.f64 	%fd700, %fd699, 0d41EFFFFFE5E00000;
	cvt.rmi.f64.f64 	%fd701, %fd700;
	mul.f64 	%fd702, %fd701, 0d41EFFFFFE5E00000;
	sub.f64 	%fd703, %fd699, %fd702;
	setp.lt.f64 	%p105, %fd703, 0d0000000000000000;
	add.f64 	%fd704, %fd703, 0d41EFFFFFE5E00000;
	selp.f64 	%fd705, %fd704, %fd703, %p105;
	setp.lt.f64 	%p106, %fd705, 0d0000000000000000;
	add.f64 	%fd706, %fd705, 0d41EFFFFFE5E00000;
	selp.f64 	%fd707, %fd706, %fd705, %p106;
	add.f64 	%fd708, %fd684, %fd707;
	mul.f64 	%fd709, %fd659, %fd210;
	div.rn.f64 	%fd710, %fd709, 0d41EFFFFFE5E00000;
	cvt.rmi.f64.f64 	%fd711, %fd710;
	mul.f64 	%fd712, %fd711, 0d41EFFFFFE5E00000;
	sub.f64 	%fd713, %fd709, %fd712;
	setp.lt.f64 	%p107, %fd713, 0d0000000000000000;
	add.f64 	%fd714, %fd713, 0d41EFFFFFE5E00000;
	selp.f64 	%fd715, %fd714, %fd713, %p107;
	mul.f64 	%fd716, %fd661, %fd210;
	div.rn.f64 	%fd717, %fd716, 0d41EFFFFFE5E00000;
	cvt.rmi.f64.f64 	%fd718, %fd717;
	mul.f64 	%fd719, %fd718, 0d41EFFFFFE5E00000;
	sub.f64 	%fd720, %fd716, %fd719;
	setp.lt.f64 	%p108, %fd720, 0d0000000000000000;
	add.f64 	%fd721, %fd720, 0d41EFFFFFE5E00000;
	selp.f64 	%fd722, %fd721, %fd720, %p108;
	fma.rn.f64 	%fd723, %fd715, 0d4100000000000000, %fd722;
	div.rn.f64 	%fd724, %fd723, 0d41EFFFFFE5E00000;
	cvt.rmi.f64.f64 	%fd725, %fd724;
	mul.f64 	%fd726, %fd725, 0d41EFFFFFE5E00000;
	sub.f64 	%fd727, %fd723, %fd726;
	setp.lt.f64 	%p109, %fd727, 0d0000000000000000;
	add.f64 	%fd728, %fd727, 0d41EFFFFFE5E00000;
	selp.f64 	%fd729, %fd728, %fd727, %p109;
	setp.lt.f64 	%p110, %fd729, 0d0000000000000000;
	add.f64 	%fd730, %fd729, 0d41EFFFFFE5E00000;
	selp.f64 	%fd731, %fd730, %fd729, %p110;
	add.f64 	%fd732, %fd708, %fd731;
	div.rn.f64 	%fd733, %fd732, 0d41EFFFFFE5E00000;
	cvt.rmi.f64.f64 	%fd734, %fd733;
	mul.f64 	%fd735, %fd734, 0d41EFFFFFE5E00000;
	sub.f64 	%fd736, %fd732, %fd735;
	setp.lt.f64 	%p111, %fd736, 0d0000000000000000;
	add.f64 	%fd737, %fd736, 0d41EFFFFFE5E00000;
	selp.f64 	%fd738, %fd737, %fd736, %p111;
	mul.f64 	%fd739, %fd649, %fd241;
	div.rn.f64 	%fd740, %fd739, 0d41EFFFFFE5E00000;
	cvt.rmi.f64.f64 	%fd741, %fd740;
	mul.f64 	%fd742, %fd741, 0d41EFFFFFE5E00000;
	sub.f64 	%fd743, %fd739, %fd742;
	setp.lt.f64 	%p112, %fd743, 0d0000000000000000;
	add.f64 	%fd744, %fd743, 0d41EFFFFFE5E00000;
	selp.f64 	%fd745, %fd744, %fd743, %p112;
	mul.f64 	%fd746, %fd651, %fd241;
	div.rn.f64 	%fd747, %fd746, 0d41EFFFFFE5E00000;
	cvt.rmi.f64.f64 	%fd748, %fd747;
	mul.f64 	%fd749, %fd748, 0d41EFFFFFE5E00000;
	sub.f64 	%fd750, %fd746, %fd749;
	setp.lt.f64 	%p113, %fd750, 0d0000000000000000;
	add.f64 	%fd751, %fd750, 0d41EFFFFFE5E00000;
	selp.f64 	%fd752, %fd751, %fd750, %p113;
	fma.rn.f64 	%fd753, %fd745, 0d4100000000000000, %fd752;
	div.rn.f64 	%fd754, %fd753, 0d41EFFFFFE5E00000;
	cvt.rmi.f64.f64 	%fd755, %fd754;
	mul.f64 	%fd756, %fd755, 0d41EFFFFFE5E00000;
	sub.f64 	%fd757, %fd753, %fd756;
	setp.lt.f64 	%p114, %fd757, 0d0000000000000000;
	add.f64 	%fd758, %fd757, 0d41EFFFFFE5E00000;
	selp.f64 	%fd759, %fd758, %fd757, %p114;
	setp.lt.f64 	%p115, %fd759, 0d0000000000000000;
	add.f64 	%fd760, %fd759, 0d41EFFFFFE5E00000;
	selp.f64 	%fd761, %fd760, %fd759, %p115;
	mul.f64 	%fd762, %fd654, %fd265;
	div.rn.f64 	%fd763, %fd762, 0d41EFFFFFE5E00000;
	cvt.rmi.f64.f64 	%fd764, %fd763;
	mul.f64 	%fd765, %fd764, 0d41EFFFFFE5E00000;
	sub.f64 	%fd766, %fd762, %fd765;
	setp.lt.f64 	%p116, %fd766, 0d0000000000000000;
	add.f64 	%fd767, %fd766, 0d41EFFFFFE5E00000;
	selp.f64 	%fd768, %fd767, %fd766, %p116;
	mul.f64 	%fd769, %fd656, %fd265;
	div.rn.f64 	%fd770, %fd769, 0d41EFFFFFE5E00000;
	cvt.rmi.f64.f64 	%fd771, %fd770;
	mul.f64 	%fd772, %fd771, 0d41EFFFFFE5E00000;
	sub.f64 	%fd773, %fd769, %fd772;
	setp.lt.f64 	%p117, %fd773, 0d0000000000000000;
	add.f64 	%fd774, %fd773, 0d41EFFFFFE5E00000;
	selp.f64 	%fd775, %fd774, %fd773, %p117;
	fma.rn.f64 	%fd776, %fd768, 0d4100000000000000, %fd775;
	div.rn.f64 	%fd777, %fd776, 0d41EFFFFFE5E00000;
	cvt.rmi.f64.f64 	%fd778, %fd777;
	mul.f64 	%fd779, %fd778, 0d41EFFFFFE5E00000;
	sub.f64 	%fd780, %fd776, %fd779;
	setp.lt.f64 	%p118, %fd780, 0d0000000000000000;
	add.f64 	%fd781, %fd780, 0d41EFFFFFE5E00000;
	selp.f64 	%fd782, %fd781, %fd780, %p118;
	setp.lt.f64 	%p119, %fd782, 0d0000000000000000;
	add.f64 	%fd783, %fd782, 0d41EFFFFFE5E00000;
	selp.f64 	%fd784, %fd783, %fd782, %p119;
	add.f64 	%fd785, %fd761, %fd784;
	mul.f64 	%fd786, %fd659, %fd290;
	div.rn.f64 	%fd787, %fd786, 0d41EFFFFFE5E00000;
	cvt.rmi.f64.f64 	%fd788, %fd787;
	mul.f64 	%fd789, %fd788, 0d41EFFFFFE5E00000;
	sub.f64 	%fd790, %fd786, %fd789;
	setp.lt.f64 	%p120, %fd790, 0d0000000000000000;
	add.f64 	%fd791, %fd790, 0d41EFFFFFE5E00000;
	selp.f64 	%fd792, %fd791, %fd790, %p120;
	mul.f64 	%fd793, %fd661, %fd290;
	div.rn.f64 	%fd794, %fd793, 0d41EFFFFFE5E00000;
	cvt.rmi.f64.f64 	%fd795, %fd794;
	mul.f64 	%fd796, %fd795, 0d41EFFFFFE5E00000;
	sub.f64 	%fd797, %fd793, %fd796;
	setp.lt.f64 	%p121, %fd797, 0d0000000000000000;
	add.f64 	%fd798, %fd797, 0d41EFFFFFE5E00000;
	selp.f64 	%fd799, %fd798, %fd797, %p121;
	fma.rn.f64 	%fd800, %fd792, 0d4100000000000000, %fd799;
	div.rn.f64 	%fd801, %fd800, 0d41EFFFFFE5E00000;
	cvt.rmi.f64.f64 	%fd802, %fd801;
	mul.f64 	%fd803, %fd802, 0d41EFFFFFE5E00000;
	sub.f64 	%fd804, %fd800, %fd803;
	setp.lt.f64 	%p122, %fd804, 0d0000000000000000;
	add.f64 	%fd805, %fd804, 0d41EFFFFFE5E00000;
	selp.f64 	%fd806, %fd805, %fd804, %p122;
	setp.lt.f64 	%p123, %fd806, 0d0000000000000000;
	add.f64 	%fd807, %fd806, 0d41EFFFFFE5E00000;
	selp.f64 	%fd808, %fd807, %fd806, %p123;
	add.f64 	%fd809, %fd785, %fd808;
	div.rn.f64 	%fd810, %fd809, 0d41EFFFFFE5E00000;
	cvt.rmi.f64.f64 	%fd811, %fd810;
	mul.f64 	%fd812, %fd811, 0d41EFFFFFE5E00000;
	sub.f64 	%fd813, %fd809, %fd812;
	setp.lt.f64 	%p124, %fd813, 0d0000000000000000;
	add.f64 	%fd814, %fd813, 0d41EFFFFFE5E00000;
	selp.f64 	%fd815, %fd814, %fd813, %p124;
	mul.f64 	%fd816, %fd649, %fd321;
	div.rn.f64 	%fd817, %fd816, 0d41EFFFFFE5E00000;
	cvt.rmi.f64.f64 	%fd818, %fd817;
	mul.f64 	%fd819, %fd818, 0d41EFFFFFE5E00000;
	sub.f64 	%fd820, %fd816, %fd819;
	setp.lt.f64 	%p125, %fd820, 0d0000000000000000;
	add.f64 	%fd821, %fd820, 0d41EFFFFFE5E00000;
	selp.f64 	%fd822, %fd821, %fd820, %p125;
	mul.f64 	%fd823, %fd651, %fd321;
	div.rn.f64 	%fd824, %fd823, 0d41EFFFFFE5E00000;
	cvt.rmi.f64.f64 	%fd825, %fd824;
	mul.f64 	%fd826, %fd825, 0d41EFFFFFE5E00000;
	sub.f64 	%fd827, %fd823, %fd826;
	setp.lt.f64 	%p126, %fd827, 0d0000000000000000;
	add.f64 	%fd828, %fd827, 0d41EFFFFFE5E00000;
	selp.f64 	%fd829, %fd828, %fd827, %p126;
	fma.rn.f64 	%fd830, %fd822, 0d4100000000000000, %fd829;
	div.rn.f64 	%fd831, %fd830, 0d41EFFFFFE5E00000;
	cvt.rmi.f64.f64 	%fd832, %fd831;
	mul.f64 	%fd833, %fd832, 0d41EFFFFFE5E00000;
	sub.f64 	%fd834, %fd830, %fd833;
	setp.lt.f64 	%p127, %fd834, 0d0000000000000000;
	add.f64 	%fd835, %fd834, 0d41EFFFFFE5E00000;
	selp.f64 	%fd836, %fd835, %fd834, %p127;
	setp.lt.f64 	%p128, %fd836, 0d0000000000000000;
	add.f64 	%fd837, %fd836, 0d41EFFFFFE5E00000;
	selp.f64 	%fd838, %fd837, %fd836, %p128;
	mul.f64 	%fd839, %fd654, %fd345;
	div.rn.f64 	%fd840, %fd839, 0d41EFFFFFE5E00000;
	cvt.rmi.f64.f64 	%fd841, %fd840;
	mul.f64 	%fd842, %fd841, 0d41EFFFFFE5E00000;
	sub.f64 	%fd843, %fd839, %fd842;
	setp.lt.f64 	%p129, %fd843, 0d0000000000000000;
	add.f64 	%fd844, %fd843, 0d41EFFFFFE5E00000;
	selp.f64 	%fd845, %fd844, %fd843, %p129;
	mul.f64 	%fd846, %fd656, %fd345;
	div.rn.f64 	%fd847, %fd846, 0d41EFFFFFE5E00000;
	cvt.rmi.f64.f64 	%fd848, %fd847;
	mul.f64 	%fd849, %fd848, 0d41EFFFFFE5E00000;
	sub.f64 	%fd850, %fd846, %fd849;
	setp.lt.f64 	%p130, %fd850, 0d0000000000000000;
	add.f64 	%fd851, %fd850, 0d41EFFFFFE5E00000;
	selp.f64 	%fd852, %fd851, %fd850, %p130;
	fma.rn.f64 	%fd853, %fd845, 0d4100000000000000, %fd852;
	div.rn.f64 	%fd854, %fd853, 0d41EFFFFFE5E00000;
	cvt.rmi.f64.f64 	%fd855, %fd854;
	mul.f64 	%fd856, %fd855, 0d41EFFFFFE5E00000;
	sub.f64 	%fd857, %fd853, %fd856;
	setp.lt.f64 	%p131, %fd857, 0d0000000000000000;
	add.f64 	%fd858, %fd857, 0d41EFFFFFE5E00000;
	selp.f64 	%fd859, %fd858, %fd857, %p131;
	setp.lt.f64 	%p132, %fd859, 0d0000000000000000;
	add.f64 	%fd860, %fd859, 0d41EFFFFFE5E00000;
	selp.f64 	%fd861, %fd860, %fd859, %p132;
	add.f64 	%fd862, %fd838, %fd861;
	mul.f64 	%fd863, %fd659, %fd370;
	div.rn.f64 	%fd864, %fd863, 0d41EFFFFFE5E00000;
	cvt.rmi.f64.f64 	%fd865, %fd864;
	mul.f64 	%fd866, %fd865, 0d41EFFFFFE5E00000;
	sub.f64 	%fd867, %fd863, %fd866;
	setp.lt.f64 	%p133, %fd867, 0d0000000000000000;
	add.f64 	%fd868, %fd867, 0d41EFFFFFE5E00000;
	selp.f64 	%fd869, %fd868, %fd867, %p133;
	mul.f64 	%fd870, %fd661, %fd370;
	div.rn.f64 	%fd871, %fd870, 0d41EFFFFFE5E00000;
	cvt.rmi.f64.f64 	%fd872, %fd871;
	mul.f64 	%fd873, %fd872, 0d41EFFFFFE5E00000;
	sub.f64 	%fd874, %fd870, %fd873;
	setp.lt.f64 	%p134, %fd874, 0d0000000000000000;
	add.f64 	%fd875, %fd874, 0d41EFFFFFE5E00000;
	selp.f64 	%fd876, %fd875, %fd874, %p134;
	fma.rn.f64 	%fd877, %fd869, 0d4100000000000000, %fd876;
	div.rn.f64 	%fd878, %fd877, 0d41EFFFFFE5E00000;
	cvt.rmi.f64.f64 	%fd879, %fd878;
	mul.f64 	%fd880, %fd879, 0d41EFFFFFE5E00000;
	sub.f64 	%fd881, %fd877, %fd880;
	setp.lt.f64 	%p135, %fd881, 0d0000000000000000;
	add.f64 	%fd882, %fd881, 0d41EFFFFFE5E00000;
	selp.f64 	%fd883, %fd882, %fd881, %p135;
	setp.lt.f64 	%p136, %fd883, 0d0000000000000000;
	add.f64 	%fd884, %fd883, 0d41EFFFFFE5E00000;
	selp.f64 	%fd885, %fd884, %fd883, %p136;
	add.f64 	%fd886, %fd862, %fd885;
	div.rn.f64 	%fd887, %fd886, 0d41EFFFFFE5E00000;
	cvt.rmi.f64.f64 	%fd888, %fd887;
	mul.f64 	%fd889, %fd888, 0d41EFFFFFE5E00000;
	sub.f64 	%fd890, %fd886, %fd889;
	setp.lt.f64 	%p137, %fd890, 0d0000000000000000;
	add.f64 	%fd891, %fd890, 0d41EFFFFFE5E00000;
	selp.f64 	%fd892, %fd891, %fd890, %p137;
	cvt.rzi.u32.f64 	%r126, %fd240;
	cvt.rzi.u32.f64 	%r125, %fd320;
	cvt.rzi.u32.f64 	%r124, %fd400;
	cvt.rzi.u32.f64 	%r123, %fd492;
	cvt.rzi.u32.f64 	%r122, %fd569;
	cvt.rzi.u32.f64 	%r121, %fd646;
	cvt.rzi.u32.f64 	%r120, %fd738;
	cvt.rzi.u32.f64 	%r119, %fd815;
	cvt.rzi.u32.f64 	%r118, %fd892;
$L__BB0_6:
	add.s32 	%r117, %r117, 1;
	shr.u64 	%rd4, %rd21, 1;
	setp.gt.u64 	%p138, %rd21, 1;
	mov.u64 	%rd21, %rd4;
	@%p138 bra 	$L__BB0_4;
	cvt.rn.f64.u32 	%fd2314, %r126;
	cvt.rn.f64.u32 	%fd2313, %r125;
	cvt.rn.f64.u32 	%fd2312, %r124;
	cvt.rn.f64.u32 	%fd2311, %r123;
	cvt.rn.f64.u32 	%fd2310, %r122;
	cvt.rn.f64.u32 	%fd2309, %r121;
	cvt.rn.f64.u32 	%fd2308, %r120;
	cvt.rn.f64.u32 	%fd2307, %r119;
	cvt.rn.f64.u32 	%fd2306, %r118;
$L__BB0_8:
	mov.u32 	%r85, %tid.x;
	and.b32  	%r86, %r85, 255;
	cvt.u64.u32 	%rd22, %r86;
	setp.eq.s32 	%p139, %r86, 0;
	mul.f64 	%fd895, %fd2314, 0d3EE0000000000000;
	cvt.rmi.f64.f64 	%fd896, %fd895;
	mul.f64 	%fd897, %fd896, 0d4100000000000000;
	sub.f64 	%fd898, %fd2314, %fd897;
	mul.f64 	%fd899, %fd896, %fd2305;
	div.rn.f64 	%fd900, %fd899, 0d41EFFFFFE5E00000;
	cvt.rmi.f64.f64 	%fd901, %fd900;
	mul.f64 	%fd902, %fd901, 0d41EFFFFFE5E00000;
	sub.f64 	%fd903, %fd899, %fd902;
	setp.lt.f64 	%p140, %fd903, 0d0000000000000000;
	add.f64 	%fd904, %fd903, 0d41EFFFFFE5E00000;
	selp.f64 	%fd905, %fd904, %fd903, %p140;
	mul.f64 	%fd906, %fd898, %fd2305;
	div.rn.f64 	%fd907, %fd906, 0d41EFFFFFE5E00000;
	cvt.rmi.f64.f64 	%fd908, %fd907;
	mul.f64 	%fd909, %fd908, 0d41EFFFFFE5E00000;
	sub.f64 	%fd910, %fd906, %fd909;
	setp.lt.f64 	%p141, %fd910, 0d0000000000000000;
	add.f64 	%fd911, %fd910, 0d41EFFFFFE5E00000;
	selp.f64 	%fd912, %fd911, %fd910, %p141;
	fma.rn.f64 	%fd913, %fd905, 0d4100000000000000, %fd912;
	div.rn.f64 	%fd914, %fd913, 0d41EFFFFFE5E00000;
	cvt.rmi.f64.f64 	%fd915, %fd914;
	mul.f64 	%fd916, %fd915, 0d41EFFFFFE5E00000;
	sub.f64 	%fd917, %fd913, %fd916;
	setp.lt.f64 	%p142, %fd917, 0d0000000000000000;
	add.f64 	%fd918, %fd917, 0d41EFFFFFE5E00000;
	selp.f64 	%fd919, %fd918, %fd917, %p142;
	setp.lt.f64 	%p143, %fd919, 0d0000000000000000;
	add.f64 	%fd920, %fd919, 0d41EFFFFFE5E00000;
	selp.f64 	%fd921, %fd920, %fd919, %p143;
	mul.f64 	%fd922, %fd2313, 0d3EE0000000000000;
	cvt.rmi.f64.f64 	%fd923, %fd922;
	mul.f64 	%fd924, %fd923, 0d4100000000000000;
	sub.f64 	%fd925, %fd2313, %fd924;
	mul.f64 	%fd926, %fd923, %fd2304;
	div.rn.f64 	%fd927, %fd926, 0d41EFFFFFE5E00000;
	cvt.rmi.f64.f64 	%fd928, %fd927;
	mul.f64 	%fd929, %fd928, 0d41EFFFFFE5E00000;
	sub.f64 	%fd930, %fd926, %fd929;
	setp.lt.f64 	%p144, %fd930, 0d0000000000000000;
	add.f64 	%fd931, %fd930, 0d41EFFFFFE5E00000;
	selp.f64 	%fd932, %fd931, %fd930, %p144;
	mul.f64 	%fd933, %fd925, %fd2304;
	div.rn.f64 	%fd934, %fd933, 0d41EFFFFFE5E00000;
	cvt.rmi.f64.f64 	%fd935, %fd934;
	mul.f64 	%fd936, %fd935, 0d41EFFFFFE5E00000;
	sub.f64 	%fd937, %fd933, %fd936;
	setp.lt.f64 	%p145, %fd937, 0d0000000000000000;
	add.f64 	%fd938, %fd937, 0d41EFFFFFE5E00000;
	selp.f64 	%fd939, %fd938, %fd937, %p145;
	fma.rn.f64 	%fd940, %fd932, 0d4100000000000000, %fd939;
	div.rn.f64 	%fd941, %fd940, 0d41EFFFFFE5E00000;
	cvt.rmi.f64.f64 	%fd942, %fd941;
	mul.f64 	%fd943, %fd942, 0d41EFFFFFE5E00000;
	sub.f64 	%fd944, %fd940, %fd943;
	setp.lt.f64 	%p146, %fd944, 0d0000000000000000;
	add.f64 	%fd945, %fd944, 0d41EFFFFFE5E00000;
	selp.f64 	%fd946, %fd945, %fd944, %p146;
	setp.lt.f64 	%p147, %fd946, 0d0000000000000000;
	add.f64 	%fd947, %fd946, 0d41EFFFFFE5E00000;
	selp.f64 	%fd948, %fd947, %fd946, %p147;
	add.f64 	%fd949, %fd921, %fd948;
	mul.f64 	%fd950, %fd2312, 0d3EE0000000000000;
	cvt.rmi.f64.f64 	%fd951, %fd950;
	mul.f64 	%fd952, %fd951, 0d4100000000000000;
	sub.f64 	%fd953, %fd2312, %fd952;
	mul.f64 	%fd954, %fd951, %fd2305;
	div.rn.f64 	%fd955, %fd954, 0d41EFFFFFE5E00000;
	cvt.rmi.f64.f64 	%fd956, %fd955;
	mul.f64 	%fd957, %fd956, 0d41EFFFFFE5E00000;
	sub.f64 	%fd958, %fd954, %fd957;
	setp.lt.f64 	%p148, %fd958, 0d0000000000000000;
	add.f64 	%fd959, %fd958, 0d41EFFFFFE5E00000;
	selp.f64 	%fd960, %fd959, %fd958, %p148;
	mul.f64 	%fd961, %fd953, %fd2305;
	div.rn.f64 	%fd962, %fd961, 0d41EFFFFFE5E00000;
	cvt.rmi.f64.f64 	%fd963, %fd962;
	mul.f64 	%fd964, %fd963, 0d41EFFFFFE5E00000;
	sub.f64 	%fd965, %fd961, %fd964;
	setp.lt.f64 	%p149, %fd965, 0d0000000000000000;
	add.f64 	%fd966, %fd965, 0d41EFFFFFE5E00000;
	selp.f64 	%fd967, %fd966, %fd965, %p149;
	fma.rn.f64 	%fd968, %fd960, 0d4100000000000000, %fd967;
	div.rn.f64 	%fd969, %fd968, 0d41EFFFFFE5E00000;
	cvt.rmi.f64.f64 	%fd970, %fd969;
	mul.f64 	%fd971, %fd970, 0d41EFFFFFE5E00000;
	sub.f64 	%fd972, %fd968, %fd971;
	setp.lt.f64 	%p150, %fd972, 0d0000000000000000;
	add.f64 	%fd973, %fd972, 0d41EFFFFFE5E00000;
	selp.f64 	%fd974, %fd973, %fd972, %p150;
	setp.lt.f64 	%p151, %fd974, 0d0000000000000000;
	add.f64 	%fd975, %fd974, 0d41EFFFFFE5E00000;
	selp.f64 	%fd976, %fd975, %fd974, %p151;
	add.f64 	%fd977, %fd949, %fd976;
	div.rn.f64 	%fd978, %fd977, 0d41EFFFFFE5E00000;
	cvt.rmi.f64.f64 	%fd979, %fd978;
	mul.f64 	%fd980, %fd979, 0d41EFFFFFE5E00000;
	sub.f64 	%fd981, %fd977, %fd980;
	setp.lt.f64 	%p152, %fd981, 0d0000000000000000;
	add.f64 	%fd982, %fd981, 0d41EFFFFFE5E00000;
	selp.f64 	%fd983, %fd982, %fd981, %p152;
	mul.f64 	%fd984, %fd2311, 0d3EE0000000000000;
	cvt.rmi.f64.f64 	%fd985, %fd984;
	mul.f64 	%fd986, %fd985, 0d4100000000000000;
	sub.f64 	%fd987, %fd2311, %fd986;
	mul.f64 	%fd988, %fd985, %fd2305;
	div.rn.f64 	%fd989, %fd988, 0d41EFFFFFE5E00000;
	cvt.rmi.f64.f64 	%fd990, %fd989;
	mul.f64 	%fd991, %fd990, 0d41EFFFFFE5E00000;
	sub.f64 	%fd992, %fd988, %fd991;
	setp.lt.f64 	%p153, %fd992, 0d0000000000000000;
	add.f64 	%fd993, %fd992, 0d41EFFFFFE5E00000;
	selp.f64 	%fd994, %fd993, %fd992, %p153;
	mul.f64 	%fd995, %fd987, %fd2305;
	div.rn.f64 	%fd996, %fd995, 0d41EFFFFFE5E00000;
	cvt.rmi.f64.f64 	%fd997, %fd996;
	mul.f64 	%fd998, %fd997, 0d41EFFFFFE5E00000;
	sub.f64 	%fd999, %fd995, %fd998;
	setp.lt.f64 	%p154, %fd999, 0d0000000000000000;
	add.f64 	%fd1000, %fd999, 0d41EFFFFFE5E00000;
	selp.f64 	%fd1001, %fd1000, %fd999, %p154;
	fma.rn.f64 	%fd1002, %fd994, 0d4100000000000000, %fd1001;
	div.rn.f64 	%fd1003, %fd1002, 0d41EFFFFFE5E00000;
	cvt.rmi.f64.f64 	%fd1004, %fd1003;
	mul.f64 	%fd1005, %fd1004, 0d41EFFFFFE5E00000;
	sub.f64 	%fd1006, %fd1002, %fd1005;
	setp.lt.f64 	%p155, %fd1006, 0d0000000000000000;
	add.f64 	%fd1007, %fd1006, 0d41EFFFFFE5E00000;
	selp.f64 	%fd1008, %fd1007, %fd1006, %p155;
	setp.lt.f64 	%p156, %fd1008, 0d0000000000000000;
	add.f64 	%fd1009, %fd1008, 0d41EFFFFFE5E00000;
	selp.f64 	%fd1010, %fd1009, %fd1008, %p156;
	mul.f64 	%fd1011, %fd2310, 0d3EE0000000000000;
	cvt.rmi.f64.f64 	%fd1012, %fd1011;
	mul.f64 	%fd1013, %fd1012, 0d4100000000000000;
	sub.f64 	%fd1014, %fd2310, %fd1013;
	mul.f64 	%fd1015, %fd1012, %fd2304;
	div.rn.f64 	%fd1016, %fd1015, 0d41EFFFFFE5E00000;
	cvt.rmi.f64.f64 	%fd1017, %fd1016;
	mul.f64 	%fd1018, %fd1017, 0d41EFFFFFE5E00000;
	sub.f64 	%fd1019, %fd1015, %fd1018;
	setp.lt.f64 	%p157, %fd1019, 0d0000000000000000;
	add.f64 	%fd1020, %fd1019, 0d41EFFFFFE5E00000;
	selp.f64 	%fd1021, %fd1020, %fd1019, %p157;
	mul.f64 	%fd1022, %fd1014, %fd2304;
	div.rn.f64 	%fd1023, %fd1022, 0d41EFFFFFE5E00000;
	cvt.rmi.f64.f64 	%fd1024, %fd1023;
	mul.f64 	%fd1025, %fd1024, 0d41EFFFFFE5E00000;
	sub.f64 	%fd1026, %fd1022, %fd1025;
	setp.lt.f64 	%p158, %fd1026, 0d0000000000000000;
	add.f64 	%fd1027, %fd1026, 0d41EFFFFFE5E00000;
	selp.f64 	%fd1028, %fd1027, %fd1026, %p158;
	fma.rn.f64 	%fd1029, %fd1021, 0d4100000000000000, %fd1028;
	div.rn.f64 	%fd1030, %fd1029, 0d41EFFFFFE5E00000;
	cvt.rmi.f64.f64 	%fd1031, %fd1030;
	mul.f64 	%fd1032, %fd1031, 0d41EFFFFFE5E00000;
	sub.f64 	%fd1033, %fd1029, %fd1032;
	setp.lt.f64 	%p159, %fd1033, 0d0000000000000000;
	add.f64 	%fd1034, %fd1033, 0d41EFFFFFE5E00000;
	selp.f64 	%fd1035, %fd1034, %fd1033, %p159;
	setp.lt.f64 	%p160, %fd1035, 0d0000000000000000;
	add.f64 	%fd1036, %fd1035, 0d41EFFFFFE5E00000;
	selp.f64 	%fd1037, %fd1036, %fd1035, %p160;
	add.f64 	%fd1038, %fd1010, %fd1037;
	mul.f64 	%fd1039, %fd2309, 0d3EE0000000000000;
	cvt.rmi.f64.f64 	%fd1040, %fd1039;
	mul.f64 	%fd1041, %fd1040, 0d4100000000000000;
	sub.f64 	%fd1042, %fd2309, %fd1041;
	mul.f64 	%fd1043, %fd1040, %fd2305;
	div.rn.f64 	%fd1044, %fd1043, 0d41EFFFFFE5E00000;
	cvt.rmi.f64.f64 	%fd1045, %fd1044;
	mul.f64 	%fd1046, %fd1045, 0d41EFFFFFE5E00000;
	sub.f64 	%fd1047, %fd1043, %fd1046;
	setp.lt.f64 	%p161, %fd1047, 0d0000000000000000;
	add.f64 	%fd1048, %fd1047, 0d41EFFFFFE5E00000;
	selp.f64 	%fd1049, %fd1048, %fd1047, %p161;
	mul.f64 	%fd1050, %fd1042, %fd2305;
	div.rn.f64 	%fd1051, %fd1050, 0d41EFFFFFE5E00000;
	cvt.rmi.f64.f64 	%fd1052, %fd1051;
	mul.f64 	%fd1053, %fd1052, 0d41EFFFFFE5E00000;
	sub.f64 	%fd1054, %fd1050, %fd1053;
	setp.lt.f64 	%p162, %fd1054, 0d0000000000000000;
	add.f64 	%fd1055, %fd1054, 0d41EFFFFFE5E00000;
	selp.f64 	%fd1056, %fd1055, %fd1054, %p162;
	fma.rn.f64 	%fd1057, %fd1049, 0d4100000000000000, %fd1056;
	div.rn.f64 	%fd1058, %fd1057, 0d41EFFFFFE5E00000;
	cvt.rmi.f64.f64 	%fd1059, %fd1058;
	mul.f64 	%fd1060, %fd1059, 0d41EFFFFFE5E00000;
	sub.f64 	%fd1061, %fd1057, %fd1060;
	setp.lt.f64 	%p163, %fd1061, 0d0000000000000000;
	add.f64 	%fd1062, %fd1061, 0d41EFFFFFE5E00000;
	selp.f64 	%fd1063, %fd1062, %fd1061, %p163;
	setp.lt.f64 	%p164, %fd1063, 0d0000000000000000;
	add.f64 	%fd1064, %fd1063, 0d41EFFFFFE5E00000;
	selp.f64 	%fd1065, %fd1064, %fd1063, %p164;
	add.f64 	%fd1066, %fd1038, %fd1065;
	div.rn.f64 	%fd1067, %fd1066, 0d41EFFFFFE5E00000;
	cvt.rmi.f64.f64 	%fd1068, %fd1067;
	mul.f64 	%fd1069, %fd1068, 0d41EFFFFFE5E00000;
	sub.f64 	%fd1070, %fd1066, %fd1069;
	setp.lt.f64 	%p165, %fd1070, 0d0000000000000000;
	add.f64 	%fd1071, %fd1070, 0d41EFFFFFE5E00000;
	selp.f64 	%fd1072, %fd1071, %fd1070, %p165;
	mul.f64 	%fd1073, %fd2308, 0d3EE0000000000000;
	cvt.rmi.f64.f64 	%fd1074, %fd1073;
	mul.f64 	%fd1075, %fd1074, 0d4100000000000000;
	sub.f64 	%fd1076, %fd2308, %fd1075;
	mul.f64 	%fd1077, %fd1074, %fd2305;
	div.rn.f64 	%fd1078, %fd1077, 0d41EFFFFFE5E00000;
	cvt.rmi.f64.f64 	%fd1079, %fd1078;
	mul.f64 	%fd1080, %fd1079, 0d41EFFFFFE5E00000;
	sub.f64 	%fd1081, %fd1077, %fd1080;
	setp.lt.f64 	%p166, %fd1081, 0d0000000000000000;
	add.f64 	%fd1082, %fd1081, 0d41EFFFFFE5E00000;
	selp.f64 	%fd1083, %fd1082, %fd1081, %p166;
	mul.f64 	%fd1084, %fd1076, %fd2305;
	div.rn.f64 	%fd1085, %fd1084, 0d41EFFFFFE5E00000;
	cvt.rmi.f64.f64 	%fd1086, %fd1085;
	mul.f64 	%fd1087, %fd1086, 0d41EFFFFFE5E00000;
	sub.f64 	%fd1088, %fd1084, %fd1087;
	setp.lt.f64 	%p167, %fd1088, 0d0000000000000000;
	add.f64 	%fd1089, %fd1088, 0d41EFFFFFE5E00000;
	selp.f64 	%fd1090, %fd1089, %fd1088, %p167;
	fma.rn.f64 	%fd1091, %fd1083, 0d4100000000000000, %fd1090;
	div.rn.f64 	%fd1092, %fd1091, 0d41EFFFFFE5E00000;
	cvt.rmi.f64.f64 	%fd1093, %fd1092;
	mul.f64 	%fd1094, %fd1093, 0d41EFFFFFE5E00000;
	sub.f64 	%fd1095, %fd1091, %fd1094;
	setp.lt.f64 	%p168, %fd1095, 0d0000000000000000;
	add.f64 	%fd1096, %fd1095, 0d41EFFFFFE5E00000;
	selp.f64 	%fd1097, %fd1096, %fd1095, %p168;
	setp.lt.f64 	%p169, %fd1097, 0d0000000000000000;
	add.f64 	%fd1098, %fd1097, 0d41EFFFFFE5E00000;
	selp.f64 	%fd1099, %fd1098, %fd1097, %p169;
	mul.f64 	%fd1100, %fd2307, 0d3EE0000000000000;
	cvt.rmi.f64.f64 	%fd1101, %fd1100;
	mul.f64 	%fd1102, %fd1101, 0d4100000000000000;
	sub.f64 	%fd1103, %fd2307, %fd1102;
	mul.f64 	%fd1104, %fd1101, %fd2304;
	div.rn.f64 	%fd1105, %fd1104, 0d41EFFFFFE5E00000;
	cvt.rmi.f64.f64 	%fd1106, %fd1105;
	mul.f64 	%fd1107, %fd1106, 0d41EFFFFFE5E00000;
	sub.f64 	%fd1108, %fd1104, %fd1107;
	setp.lt.f64 	%p170, %fd1108, 0d0000000000000000;
	add.f64 	%fd1109, %fd1108, 0d41EFFFFFE5E00000;
	selp.f64 	%fd1110, %fd1109, %fd1108, %p170;
	mul.f64 	%fd1111, %fd1103, %fd2304;
	div.rn.f64 	%fd1112, %fd1111, 0d41EFFFFFE5E00000;
	cvt.rmi.f64.f64 	%fd1113, %fd1112;
	mul.f64 	%fd1114, %fd1113, 0d41EFFFFFE5E00000;
	sub.f64 	%fd1115, %fd1111, %fd1114;
	setp.lt.f64 	%p171, %fd1115, 0d0000000000000000;
	add.f64 	%fd1116, %fd1115, 0d41EFFFFFE5E00000;
	selp.f64 	%fd1117, %fd1116, %fd1115, %p171;
	fma.rn.f64 	%fd1118, %fd1110, 0d4100000000000000, %fd1117;
	div.rn.f64 	%fd1119, %fd1118, 0d41EFFFFFE5E00000;
	cvt.rmi.f64.f64 	%fd1120, %fd1119;
	mul.f64 	%fd1121, %fd1120, 0d41EFFFFFE5E00000;
	sub.f64 	%fd1122, %fd1118, %fd1121;
	setp.lt.f64 	%p172, %fd1122, 0d0000000000000000;
	add.f64 	%fd1123, %fd1122, 0d41EFFFFFE5E00000;
	selp.f64 	%fd1124, %fd1123, %fd1122, %p172;
	setp.lt.f64 	%p173, %fd1124, 0d0000000000000000;
	add.f64 	%fd1125, %fd1124, 0d41EFFFFFE5E00000;
	selp.f64 	%fd1126, %fd1125, %fd1124, %p173;
	add.f64 	%fd1127, %fd1099, %fd1126;
	mul.f64 	%fd1128, %fd2306, 0d3EE0000000000000;
	cvt.rmi.f64.f64 	%fd1129, %fd1128;
	mul.f64 	%fd1130, %fd1129, 0d4100000000000000;
	sub.f64 	%fd1131, %fd2306, %fd1130;
	mul.f64 	%fd1132, %fd1129, %fd2305;
	div.rn.f64 	%fd1133, %fd1132, 0d41EFFFFFE5E00000;
	cvt.rmi.f64.f64 	%fd1134, %fd1133;
	mul.f64 	%fd1135, %fd1134, 0d41EFFFFFE5E00000;
	sub.f64 	%fd1136, %fd1132, %fd1135;
	setp.lt.f64 	%p174, %fd1136, 0d0000000000000000;
	add.f64 	%fd1137, %fd1136, 0d41EFFFFFE5E00000;
	selp.f64 	%fd1138, %fd1137, %fd1136, %p174;
	mul.f64 	%fd1139, %fd1131, %fd2305;
	div.rn.f64 	%fd1140, %fd1139, 0d41EFFFFFE5E00000;
	cvt.rmi.f64.f64 	%fd1141, %fd1140;
	mul.f64 	%fd1142, %fd1141, 0d41EFFFFFE5E00000;
	sub.f64 	%fd1143, %fd1139, %fd1142;
	setp.lt.f64 	%p175, %fd1143, 0d0000000000000000;
	add.f64 	%fd1144, %fd1143, 0d41EFFFFFE5E00000;
	selp.f64 	%fd1145, %fd1144, %fd1143, %p175;
	fma.rn.f64 	%fd1146, %fd1138, 0d4100000000000000, %fd1145;
	div.rn.f64 	%fd1147, %fd1146, 0d41EFFFFFE5E00000;
	cvt.rmi.f64.f64 	%fd1148, %fd1147;
	mul.f64 	%fd1149, %fd1148, 0d41EFFFFFE5E00000;
	sub.f64 	%fd1150, %fd1146, %fd1149;
	setp.lt.f64 	%p176, %fd1150, 0d0000000000000000;
	add.f64 	%fd1151, %fd1150, 0d41EFFFFFE5E00000;
	selp.f64 	%fd1152, %fd1151, %fd1150, %p176;
	setp.lt.f64 	%p177, %fd1152, 0d0000000000000000;
	add.f64 	%fd1153, %fd1152, 0d41EFFFFFE5E00000;
	selp.f64 	%fd1154, %fd1153, %fd1152, %p177;
	add.f64 	%fd1155, %fd1127, %fd1154;
	div.rn.f64 	%fd1156, %fd1155, 0d41EFFFFFE5E00000;
	cvt.rmi.f64.f64 	%fd1157, %fd1156;
	mul.f64 	%fd1158, %fd1157, 0d41EFFFFFE5E00000;
	sub.f64 	%fd1159, %fd1155, %fd1158;
	setp.lt.f64 	%p178, %fd1159, 0d0000000000000000;
	add.f64 	%fd1160, %fd1159, 0d41EFFFFFE5E00000;
	selp.f64 	%fd1161, %fd1160, %fd1159, %p178;
	cvt.rzi.u32.f64 	%r30, %fd983;
	st.global.u32 	[%rd2], %r30;
	cvt.rzi.u32.f64 	%r31, %fd1072;
	st.global.u32 	[%rd2+4], %r31;
	cvt.rzi.u32.f64 	%r32, %fd1161;
	st.global.u32 	[%rd2+8], %r32;
	mov.f64 	%fd2316, 0d0000000000000000;
	mov.f64 	%fd2315, 0d3FF0000000000000;
	mov.f64 	%fd2317, %fd2316;
	mov.f64 	%fd2318, %fd2316;
	mov.f64 	%fd2319, %fd2315;
	mov.f64 	%fd2320, %fd2316;
	mov.f64 	%fd2321, %fd2316;
	mov.f64 	%fd2322, %fd2316;
	mov.f64 	%fd2323, %fd2315;
	@%p139 bra 	$L__BB0_14;
	mov.b32 	%r138, 0;
	mov.b32 	%r137, 1;
	mov.u64 	%rd18, mrg32k3aM2SubSeq;
	mov.u32 	%r139, %r138;
	mov.u32 	%r140, %r138;
	mov.u32 	%r141, %r137;
	mov.u32 	%r142, %r138;
	mov.u32 	%r143, %r138;
	mov.u32 	%r144, %r138;
	mov.u32 	%r145, %r137;
	mov.u32 	%r136, %r138;
$L__BB0_10:
	and.b64  	%rd16, %rd22, 1;
	setp.eq.b64 	%p179, %rd16, 1;
	not.pred 	%p180, %p179;
	@%p180 bra 	$L__BB0_12;
	mul.wide.u32 	%rd17, %r136, 36;
	add.s64 	%rd19, %rd18, %rd17;
	ld.global.u32 	%r89, [%rd19];
	cvt.rn.f64.u32 	%fd1162, %r89;
	mul.f64 	%fd1163, %fd1162, 0d3EE0000000000000;
	cvt.rmi.f64.f64 	%fd1164, %fd1163;
	mul.f64 	%fd1165, %fd1164, 0d4100000000000000;
	sub.f64 	%fd1166, %fd1162, %fd1165;
	ld.global.u32 	%r90, [%rd19+4];
	cvt.rn.f64.u32 	%fd1167, %r90;
	mul.f64 	%fd1168, %fd1167, 0d3EE0000000000000;
	cvt.rmi.f64.f64 	%fd1169, %fd1168;
	mul.f64 	%fd1170, %fd1169, 0d4100000000000000;
	sub.f64 	%fd1171, %fd1167, %fd1170;
	ld.global.u32 	%r91, [%rd19+8];
	cvt.rn.f64.u32 	%fd1172, %r91;
	mul.f64 	%fd1173, %fd1172, 0d3EE0000000000000;
	cvt.rmi.f64.f64 	%fd1174, %fd1173;
	mul.f64 	%fd1175, %fd1174, 0d4100000000000000;
	sub.f64 	%fd1176, %fd1172, %fd1175;
	cvt.rn.f64.u32 	%fd1177, %r145;
	mul.f64 	%fd1178, %fd1164, %fd1177;
	div.rn.f64 	%fd1179, %fd1178, 0d41EFFFF4D7600000;
	cvt.rmi.f64.f64 	%fd1180, %fd1179;
	mul.f64 	%fd1181, %fd1180, 0d41EFFFF4D7600000;
	sub.f64 	%fd1182, %fd1178, %fd1181;
	setp.lt.f64 	%p181, %fd1182, 0d0000000000000000;
	add.f64 	%fd1183, %fd1182, 0d41EFFFF4D7600000;
	selp.f64 	%fd1184, %fd1183, %fd1182, %p181;
	mul.f64 	%fd1185, %fd1166, %fd1177;
	div.rn.f64 	%fd1186, %fd1185, 0d41EFFFF4D7600000;
	cvt.rmi.f64.f64 	%fd1187, %fd1186;
	mul.f64 	%fd1188, %fd1187, 0d41EFFFF4D7600000;
	sub.f64 	%fd1189, %fd1185, %fd1188;
	setp.lt.f64 	%p182, %fd1189, 0d0000000000000000;
	add.f64 	%fd1190, %fd1189, 0d41EFFFF4D7600000;
	selp.f64 	%fd1191, %fd1190, %fd1189, %p182;
	fma.rn.f64 	%fd1192, %fd1184, 0d4100000000000000, %fd1191;
	div.rn.f64 	%fd1193, %fd1192, 0d41EFFFF4D7600000;
	cvt.rmi.f64.f64 	%fd1194, %fd1193;
	mul.f64 	%fd1195, %fd1194, 0d41EFFFF4D7600000;
	sub.f64 	%fd1196, %fd1192, %fd1195;
	setp.lt.f64 	%p183, %fd1196, 0d0000000000000000;
	add.f64 	%fd1197, %fd1196, 0d41EFFFF4D7600000;
	selp.f64 	%fd1198, %fd1197, %fd1196, %p183;
	setp.lt.f64 	%p184, %fd1198, 0d0000000000000000;
	add.f64 	%fd1199, %fd1198, 0d41EFFFF4D7600000;
	selp.f64 	%fd1200, %fd1199, %fd1198, %p184;
	cvt.rn.f64.u32 	%fd1201, %r142;
	mul.f64 	%fd1202, %fd1169, %fd1201;
	div.rn.f64 	%fd1203, %fd1202, 0d41EFFFF4D7600000;
	cvt.rmi.f64.f64 	%fd1204, %fd1203;
	mul.f64 	%fd1205, %fd1204, 0d41EFFFF4D7600000;
	sub.f64 	%fd1206, %fd1202, %fd1205;
	setp.lt.f64 	%p185, %fd1206, 0d0000000000000000;
	add.f64 	%fd1207, %fd1206, 0d41EFFFF4D7600000;
	selp.f64 	%fd1208, %fd1207, %fd1206, %p185;
	mul.f64 	%fd1209, %fd1171, %fd1201;
	div.rn.f64 	%fd1210, %fd1209, 0d41EFFFF4D7600000;
	cvt.rmi.f64.f64 	%fd1211, %fd1210;
	mul.f64 	%fd1212, %fd1211, 0d41EFFFF4D7600000;
	sub.f64 	%fd1213, %fd1209, %fd1212;
	setp.lt.f64 	%p186, %fd1213, 0d0000000000000000;
	add.f64 	%fd1214, %fd1213, 0d41EFFFF4D7600000;
	selp.f64 	%fd1215, %fd1214, %fd1213, %p186;
	fma.rn.f64 	%fd1216, %fd1208, 0d4100000000000000, %fd1215;
	div.rn.f64 	%fd1217, %fd1216, 0d41EFFFF4D7600000;
	cvt.rmi.f64.f64 	%fd1218, %fd1217;
	mul.f64 	%fd1219, %fd1218, 0d41EFFFF4D7600000;
	sub.f64 	%fd1220, %fd1216, %fd1219;
	setp.lt.f64 	%p187, %fd1220, 0d0000000000000000;
	add.f64 	%fd1221, %fd1220, 0d41EFFFF4D7600000;
	selp.f64 	%fd1222, %fd1221, %fd1220, %p187;
	setp.lt.f64 	%p188, %fd1222, 0d0000000000000000;
	add.f64 	%fd1223, %fd1222, 0d41EFFFF4D7600000;
	selp.f64 	%fd1224, %fd1223, %fd1222, %p188;
	add.f64 	%fd1225, %fd1200, %fd1224;
	cvt.rn.f64.u32 	%fd1226, %r139;
	mul.f64 	%fd1227, %fd1174, %fd1226;
	div.rn.f64 	%fd1228, %fd1227, 0d41EFFFF4D7600000;
	cvt.rmi.f64.f64 	%fd1229, %fd1228;
	mul.f64 	%fd1230, %fd1229, 0d41EFFFF4D7600000;
	sub.f64 	%fd1231, %fd1227, %fd1230;
	setp.lt.f64 	%p189, %fd1231, 0d0000000000000000;
	add.f64 	%fd1232, %fd1231, 0d41EFFFF4D7600000;
	selp.f64 	%fd1233, %fd1232, %fd1231, %p189;
	mul.f64 	%fd1234, %fd1176, %fd1226;
	div.rn.f64 	%fd1235, %fd1234, 0d41EFFFF4D7600000;
	cvt.rmi.f64.f64 	%fd1236, %fd1235;
	mul.f64 	%fd1237, %fd1236, 0d41EFFFF4D7600000;
	sub.f64 	%fd1238, %fd1234, %fd1237;
	setp.lt.f64 	%p190, %fd1238, 0d0000000000000000;
	add.f64 	%fd1239, %fd1238, 0d41EFFFF4D7600000;
	selp.f64 	%fd1240, %fd1239, %fd1238, %p190;
	fma.rn.f64 	%fd1241, %fd1233, 0d4100000000000000, %fd1240;
	div.rn.f64 	%fd1242, %fd1241, 0d41EFFFF4D7600000;
	cvt.rmi.f64.f64 	%fd1243, %fd1242;
	mul.f64 	%fd1244, %fd1243, 0d41EFFFF4D7600000;
	sub.f64 	%fd1245, %fd1241, %fd1244;
	setp.lt.f64 	%p191, %fd1245, 0d0000000000000000;
	add.f64 	%fd1246, %fd1245, 0d41EFFFF4D7600000;
	selp.f64 	%fd1247, %fd1246, %fd1245, %p191;
	setp.lt.f64 	%p192, %fd1247, 0d0000000000000000;
	add.f64 	%fd1248, %fd1247, 0d41EFFFF4D7600000;
	selp.f64 	%fd1249, %fd1248, %fd1247, %p192;
	add.f64 	%fd1250, %fd1225, %fd1249;
	div.rn.f64 	%fd1251, %fd1250, 0d41EFFFF4D7600000;
	cvt.rmi.f64.f64 	%fd1252, %fd1251;
	mul.f64 	%fd1253, %fd1252, 0d41EFFFF4D7600000;
	sub.f64 	%fd1254, %fd1250, %fd1253;
	setp.lt.f64 	%p193, %fd1254, 0d0000000000000000;
	add.f64 	%fd1255, %fd1254, 0d41EFFFF4D7600000;
	selp.f64 	%fd1256, %fd1255, %fd1254, %p193;
	cvt.rn.f64.u32 	%fd1257, %r144;
	mul.f64 	%fd1258, %fd1164, %fd1257;
	div.rn.f64 	%fd1259, %fd1258, 0d41EFFFF4D7600000;
	cvt.rmi.f64.f64 	%fd1260, %fd1259;
	mul.f64 	%fd1261, %fd1260, 0d41EFFFF4D7600000;
	sub.f64 	%fd1262, %fd1258, %fd1261;
	setp.lt.f64 	%p194, %fd1262, 0d0000000000000000;
	add.f64 	%fd1263, %fd1262, 0d41EFFFF4D7600000;
	selp.f64 	%fd1264, %fd1263, %fd1262, %p194;
	mul.f64 	%fd1265, %fd1166, %fd1257;
	div.rn.f64 	%fd1266, %fd1265, 0d41EFFFF4D7600000;
	cvt.rmi.f64.f64 	%fd1267, %fd1266;
	mul.f64 	%fd1268, %fd1267, 0d41EFFFF4D7600000;
	sub.f64 	%fd1269, %fd1265, %fd1268;
	setp.lt.f64 	%p195, %fd1269, 0d0000000000000000;
	add.f64 	%fd1270, %fd1269, 0d41EFFFF4D7600000;
	selp.f64 	%fd1271, %fd1270, %fd1269, %p195;
	fma.rn.f64 	%fd1272, %fd1264, 0d4100000000000000, %fd1271;
	div.rn.f64 	%fd1273, %fd1272, 0d41EFFFF4D7600000;
	cvt.rmi.f64.f64 	%fd1274, %fd1273;
	mul.f64 	%fd1275, %fd1274, 0d41EFFFF4D7600000;
	sub.f64 	%fd1276, %fd1272, %fd1275;
	setp.lt.f64 	%p196, %fd1276, 0d0000000000000000;
	add.f64 	%fd1277, %fd1276, 0d41EFFFF4D7600000;
	selp.f64 	%fd1278, %fd1277, %fd1276, %p196;
	setp.lt.f64 	%p197, %fd1278, 0d0000000000000000;
	add.f64 	%fd1279, %fd1278, 0d41EFFFF4D7600000;
	selp.f64 	%fd1280, %fd1279, %fd1278, %p197;
	cvt.rn.f64.u32 	%fd1281, %r141;
	mul.f64 	%fd1282, %fd1169, %fd1281;
	div.rn.f64 	%fd1283, %fd1282, 0d41EFFFF4D7600000;
	cvt.rmi.f64.f64 	%fd1284, %fd1283;
	mul.f64 	%fd1285, %fd1284, 0d41EFFFF4D7600000;
	sub.f64 	%fd1286, %fd1282, %fd1285;
	setp.lt.f64 	%p198, %fd1286, 0d0000000000000000;
	add.f64 	%fd1287, %fd1286, 0d41EFFFF4D7600000;
	selp.f64 	%fd1288, %fd1287, %fd1286, %p198;
	mul.f64 	%fd1289, %fd1171, %fd1281;
	div.rn.f64 	%fd1290, %fd1289, 0d41EFFFF4D7600000;
	cvt.rmi.f64.f64 	%fd1291, %fd1290;
	mul.f64 	%fd1292, %fd1291, 0d41EFFFF4D7600000;
	sub.f64 	%fd1293, %fd1289, %fd1292;
	setp.lt.f64 	%p199, %fd1293, 0d0000000000000000;
	add.f64 	%fd1294, %fd1293, 0d41EFFFF4D7600000;
	selp.f64 	%fd1295, %fd1294, %fd1293, %p199;
	fma.rn.f64 	%fd1296, %fd1288, 0d4100000000000000, %fd1295;
	div.rn.f64 	%fd1297, %fd1296, 0d41EFFFF4D7600000;
	cvt.rmi.f64.f64 	%fd1298, %fd1297;
	mul.f64 	%fd1299, %fd1298, 0d41EFFFF4D7600000;
	sub.f64 	%fd1300, %fd1296, %fd1299;
	setp.lt.f64 	%p200, %fd1300, 0d0000000000000000;
	add.f64 	%fd1301, %fd1300, 0d41EFFFF4D7600000;
	selp.f64 	%fd1302, %fd1301, %fd1300, %p200;
	setp.lt.f64 	%p201, %fd1302, 0d0000000000000000;
	add.f64 	%fd1303, %fd1302, 0d41EFFFF4D7600000;
	selp.f64 	%fd1304, %fd1303, %fd1302, %p201;
	add.f64 	%fd1305, %fd1280, %fd1304;
	cvt.rn.f64.u32 	%fd1306, %r138;
	mul.f64 	%fd1307, %fd1174, %fd1306;
	div.rn.f64 	%fd1308, %fd1307, 0d41EFFFF4D7600000;
	cvt.rmi.f64.f64 	%fd1309, %fd1308;
	mul.f64 	%fd1310, %fd1309, 0d41EFFFF4D7600000;
	sub.f64 	%fd1311, %fd1307, %fd1310;
	setp.lt.f64 	%p202, %fd1311, 0d0000000000000000;
	add.f64 	%fd1312, %fd1311, 0d41EFFFF4D7600000;
	selp.f64 	%fd1313, %fd1312, %fd1311, %p202;
	mul.f64 	%fd1314, %fd1176, %fd1306;
	div.rn.f64 	%fd1315, %fd1314, 0d41EFFFF4D7600000;
	cvt.rmi.f64.f64 	%fd1316, %fd1315;
	mul.f64 	%fd1317, %fd1316, 0d41EFFFF4D7600000;
	sub.f64 	%fd1318, %fd1314, %fd1317;
	setp.lt.f64 	%p203, %fd1318, 0d0000000000000000;
	add.f64 	%fd1319, %fd1318, 0d41EFFFF4D7600000;
	selp.f64 	%fd1320, %fd1319, %fd1318, %p203;
	fma.rn.f64 	%fd1321, %fd1313, 0d4100000000000000, %fd1320;
	div.rn.f64 	%fd1322, %fd1321, 0d41EFFFF4D7600000;
	cvt.rmi.f64.f64 	%fd1323, %fd1322;
	mul.f64 	%fd1324, %fd1323, 0d41EFFFF4D7600000;
	sub.f64 	%fd1325, %fd1321, %fd1324;
	setp.lt.f64 	%p204, %fd1325, 0d0000000000000000;
	add.f64 	%fd1326, %fd1325, 0d41EFFFF4D7600000;
	selp.f64 	%fd1327, %fd1326, %fd1325, %p204;
	setp.lt.f64 	%p205, %fd1327, 0d0000000000000000;
	add.f64 	%fd1328, %fd1327, 0d41EFFFF4D7600000;
	selp.f64 	%fd1329, %fd1328, %fd1327, %p205;
	add.f64 	%fd1330, %fd1305, %fd1329;
	div.rn.f64 	%fd1331, %fd1330, 0d41EFFFF4D7600000;
	cvt.rmi.f64.f64 	%fd1332, %fd1331;
	mul.f64 	%fd1333, %fd1332, 0d41EFFFF4D7600000;
	sub.f64 	%fd1334, %fd1330, %fd1333;
	setp.lt.f64 	%p206, %fd1334, 0d0000000000000000;
	add.f64 	%fd1335, %fd1334, 0d41EFFFF4D7600000;
	selp.f64 	%fd1336, %fd1335, %fd1334, %p206;
	cvt.rn.f64.u32 	%fd1337, %r143;
	mul.f64 	%fd1338, %fd1164, %fd1337;
	div.rn.f64 	%fd1339, %fd1338, 0d41EFFFF4D7600000;
	cvt.rmi.f64.f64 	%fd1340, %fd1339;
	mul.f64 	%fd1341, %fd1340, 0d41EFFFF4D7600000;
	sub.f64 	%fd1342, %fd1338, %fd1341;
	setp.lt.f64 	%p207, %fd1342, 0d0000000000000000;
	add.f64 	%fd1343, %fd1342, 0d41EFFFF4D7600000;
	selp.f64 	%fd1344, %fd1343, %fd1342, %p207;
	mul.f64 	%fd1345, %fd1166, %fd1337;
	div.rn.f64 	%fd1346, %fd1345, 0d41EFFFF4D7600000;
	cvt.rmi.f64.f64 	%fd1347, %fd1346;
	mul.f64 	%fd1348, %fd1347, 0d41EFFFF4D7600000;
	sub.f64 	%fd1349, %fd1345, %fd1348;
	setp.lt.f64 	%p208, %fd1349, 0d0000000000000000;
	add.f64 	%fd1350, %fd1349, 0d41EFFFF4D7600000;
	selp.f64 	%fd1351, %fd1350, %fd1349, %p208;
	fma.rn.f64 	%fd1352, %fd1344, 0d4100000000000000, %fd1351;
	div.rn.f64 	%fd1353, %fd1352, 0d41EFFFF4D7600000;
	cvt.rmi.f64.f64 	%fd1354, %fd1353;
	mul.f64 	%fd1355, %fd1354, 0d41EFFFF4D7600000;
	sub.f64 	%fd1356, %fd1352, %fd1355;
	setp.lt.f64 	%p209, %fd1356, 0d0000000000000000;
	add.f64 	%fd1357, %fd1356, 0d41EFFFF4D7600000;
	selp.f64 	%fd1358, %fd1357, %fd1356, %p209;
	setp.lt.f64 	%p210, %fd1358, 0d0000000000000000;
	add.f64 	%fd1359, %fd1358, 0d41EFFFF4D7600000;
	selp.f64 	%fd1360, %fd1359, %fd1358, %p210;
	cvt.rn.f64.u32 	%fd1361, %r140;
	mul.f64 	%fd1362, %fd1169, %fd1361;
	div.rn.f64 	%fd1363, %fd1362, 0d41EFFFF4D7600000;
	cvt.rmi.f64.f64 	%fd1364, %fd1363;
	mul.f64 	%fd1365, %fd1364, 0d41EFFFF4D7600000;
	sub.f64 	%fd1366, %fd1362, %fd1365;
	setp.lt.f64 	%p211, %fd1366, 0d0000000000000000;
	add.f64 	%fd1367, %fd1366, 0d41EFFFF4D7600000;
	selp.f64 	%fd1368, %fd1367, %fd1366, %p211;
	mul.f64 	%fd1369, %fd1171, %fd1361;
	div.rn.f64 	%fd1370, %fd1369, 0d41EFFFF4D7600000;
	cvt.rmi.f64.f64 	%fd1371, %fd1370;
	mul.f64 	%fd1372, %fd1371, 0d41EFFFF4D7600000;
	sub.f64 	%fd1373, %fd1369, %fd1372;
	setp.lt.f64 	%p212, %fd1373, 0d0000000000000000;
	add.f64 	%fd1374, %fd1373, 0d41EFFFF4D7600000;
	selp.f64 	%fd1375, %fd1374, %fd1373, %p212;
	fma.rn.f64 	%fd1376, %fd1368, 0d4100000000000000, %fd1375;
	div.rn.f64 	%fd1377, %fd1376, 0d41EFFFF4D7600000;
	cvt.rmi.f64.f64 	%fd1378, %fd1377;
	mul.f64 	%fd1379, %fd1378, 0d41EFFFF4D7600000;
	sub.f64 	%fd1380, %fd1376, %fd1379;
	setp.lt.f64 	%p213, %fd1380, 0d0000000000000000;
	add.f64 	%fd1381, %fd1380, 0d41EFFFF4D7600000;
	selp.f64 	%fd1382, %fd1381, %fd1380, %p213;
	setp.lt.f64 	%p214, %fd1382, 0d0000000000000000;
	add.f64 	%fd1383, %fd1382, 0d41EFFFF4D7600000;
	selp.f64 	%fd1384, %fd1383, %fd1382, %p214;
	add.f64 	%fd1385, %fd1360, %fd1384;
	cvt.rn.f64.u32 	%fd1386, %r137;
	mul.f64 	%fd1387, %fd1174, %fd1386;
	div.rn.f64 	%fd1388, %fd1387, 0d41EFFFF4D7600000;
	cvt.rmi.f64.f64 	%fd1389, %fd1388;
	mul.f64 	%fd1390, %fd1389, 0d41EFFFF4D7600000;
	sub.f64 	%fd1391, %fd1387, %fd1390;
	setp.lt.f64 	%p215, %fd1391, 0d0000000000000000;
	add.f64 	%fd1392, %fd1391, 0d41EFFFF4D7600000;
	selp.f64 	%fd1393, %fd1392, %fd1391, %p215;
	mul.f64 	%fd1394, %fd1176, %fd1386;
	div.rn.f64 	%fd1395, %fd1394, 0d41EFFFF4D7600000;
	cvt.rmi.f64.f64 	%fd1396, %fd1395;
	mul.f64 	%fd1397, %fd1396, 0d41EFFFF4D7600000;
	sub.f64 	%fd1398, %fd1394, %fd1397;
	setp.lt.f64 	%p216, %fd1398, 0d0000000000000000;
	add.f64 	%fd1399, %fd1398, 0d41EFFFF4D7600000;
	selp.f64 	%fd1400, %fd1399, %fd1398, %p216;
	fma.rn.f64 	%fd1401, %fd1393, 0d4100000000000000, %fd1400;
	div.rn.f64 	%fd1402, %fd1401, 0d41EFFFF4D7600000;
	cvt.rmi.f64.f64 	%fd1403, %fd1402;
	mul.f64 	%fd1404, %fd1403, 0d41EFFFF4D7600000;
	sub.f64 	%fd1405, %fd1401, %fd1404;
	setp.lt.f64 	%p217, %fd1405, 0d0000000000000000;
	add.f64 	%fd1406, %fd1405, 0d41EFFFF4D7600000;
	selp.f64 	%fd1407, %fd1406, %fd1405, %p217;
	setp.lt.f64 	%p218, %fd1407, 0d0000000000000000;
	add.f64 	%fd1408, %fd1407, 0d41EFFFF4D7600000;
	selp.f64 	%fd1409, %fd1408, %fd1407, %p218;
	add.f64 	%fd1410, %fd1385, %fd1409;
	div.rn.f64 	%fd1411, %fd1410, 0d41EFFFF4D7600000;
	cvt.rmi.f64.f64 	%fd1412, %fd1411;
	mul.f64 	%fd1413, %fd1412, 0d41EFFFF4D7600000;
	sub.f64 	%fd1414, %fd1410, %fd1413;
	setp.lt.f64 	%p219, %fd1414, 0d0000000000000000;
	add.f64 	%fd1415, %fd1414, 0d41EFFFF4D7600000;
	selp.f64 	%fd1416, %fd1415, %fd1414, %p219;
	ld.global.u32 	%r92, [%rd19+12];
	cvt.rn.f64.u32 	%fd1417, %r92;
	mul.f64 	%fd1418, %fd1417, 0d3EE0000000000000;
	cvt.rmi.f64.f64 	%fd1419, %fd1418;
	mul.f64 	%fd1420, %fd1419, 0d4100000000000000;
	sub.f64 	%fd1421, %fd1417, %fd1420;
	ld.global.u32 	%r93, [%rd19+16];
	cvt.rn.f64.u32 	%fd1422, %r93;
	mul.f64 	%fd1423, %fd1422, 0d3EE0000000000000;
	cvt.rmi.f64.f64 	%fd1424, %fd1423;
	mul.f64 	%fd1425, %fd1424, 0d4100000000000000;
	sub.f64 	%fd1426, %fd1422, %fd1425;
	ld.global.u32 	%r94, [%rd19+20];
	cvt.rn.f64.u32 	%fd1427, %r94;
	mul.f64 	%fd1428, %fd1427, 0d3EE0000000000000;
	cvt.rmi.f64.f64 	%fd1429, %fd1428;
	mul.f64 	%fd1430, %fd1429, 0d4100000000000000;
	sub.f64 	%fd1431, %fd1427, %fd1430;
	mul.f64 	%fd1432, %fd1419, %fd1177;
	div.rn.f64 	%fd1433, %fd1432, 0d41EFFFF4D7600000;
	cvt.rmi.f64.f64 	%fd1434, %fd1433;
	mul.f64 	%fd1435, %fd1434, 0d41EFFFF4D7600000;
	sub.f64 	%fd1436, %fd1432, %fd1435;
	setp.lt.f64 	%p220, %fd1436, 0d0000000000000000;
	add.f64 	%fd1437, %fd1436, 0d41EFFFF4D7600000;
	selp.f64 	%fd1438, %fd1437, %fd1436, %p220;
	mul.f64 	%fd1439, %fd1421, %fd1177;
	div.rn.f64 	%fd1440, %fd1439, 0d41EFFFF4D7600000;
	cvt.rmi.f64.f64 	%fd1441, %fd1440;
	mul.f64 	%fd1442, %fd1441, 0d41EFFFF4D7600000;
	sub.f64 	%fd1443, %fd1439, %fd1442;
	setp.lt.f64 	%p221, %fd1443, 0d0000000000000000;
	add.f64 	%fd1444, %fd1443, 0d41EFFFF4D7600000;
	selp.f64 	%fd1445, %fd1444, %fd1443, %p221;
	fma.rn.f64 	%fd1446, %fd1438, 0d4100000000000000, %fd1445;
	div.rn.f64 	%fd1447, %fd1446, 0d41EFFFF4D7600000;
	cvt.rmi.f64.f64 	%fd1448, %fd1447;
	mul.f64 	%fd1449, %fd1448, 0d41EFFFF4D7600000;
	sub.f64 	%fd1450, %fd1446, %fd1449;
	setp.lt.f64 	%p222, %fd1450, 0d0000000000000000;
	add.f64 	%fd1451, %fd1450, 0d41EFFFF4D7600000;
	selp.f64 	%fd1452, %fd1451, %fd1450, %p222;
	setp.lt.f64 	%p223, %fd1452, 0d0000000000000000;
	add.f64 	%fd1453, %fd1452, 0d41EFFFF4D7600000;
	selp.f64 	%fd1454, %fd1453, %fd1452, %p223;
	mul.f64 	%fd1455, %fd1424, %fd1201;
	div.rn.f64 	%fd1456, %fd1455, 0d41EFFFF4D7600000;
	cvt.rmi.f64.f64 	%fd1457, %fd1456;
	mul.f64 	%fd1458, %fd1457, 0d41EFFFF4D7600000;
	sub.f64 	%fd1459, %fd1455, %fd1458;
	setp.lt.f64 	%p224, %fd1459, 0d0000000000000000;
	add.f64 	%fd1460, %fd1459, 0d41EFFFF4D7600000;
	selp.f64 	%fd1461, %fd1460, %fd1459, %p224;
	mul.f64 	%fd1462, %fd1426, %fd1201;
	div.rn.f64 	%fd1463, %fd1462, 0d41EFFFF4D7600000;
	cvt.rmi.f64.f64 	%fd1464, %fd1463;
	mul.f64 	%fd1465, %fd1464, 0d41EFFFF4D7600000;
	sub.f64 	%fd1466, %fd1462, %fd1465;
	setp.lt.f64 	%p225, %fd1466, 0d0000000000000000;
	add.f64 	%fd1467, %fd1466, 0d41EFFFF4D7600000;
	selp.f64 	%fd1468, %fd1467, %fd1466, %p225;
	fma.rn.f64 	%fd1469, %fd1461, 0d4100000000000000, %fd1468;
	div.rn.f64 	%fd1470, %fd1469, 0d41EFFFF4D7600000;
	cvt.rmi.f64.f64 	%fd1471, %fd1470;
	mul.f64 	%fd1472, %fd1471, 0d41EFFFF4D7600000;
	sub.f64 	%fd1473, %fd1469, %fd1472;
	setp.lt.f64 	%p226, %fd1473, 0d0000000000000000;
	add.f64 	%fd1474, %fd1473, 0d41EFFFF4D7600000;
	selp.f64 	%fd1475, %fd1474, %fd1473, %p226;
	setp.lt.f64 	%p227, %fd1475, 0d0000000000000000;
	add.f64 	%fd1476, %fd1475, 0d41EFFFF4D7600000;
	selp.f64 	%fd1477, %fd1476, %fd1475, %p227;
	add.f64 	%fd1478, %fd1454, %fd1477;
	mul.f64 	%fd1479, %fd1429, %fd1226;
	div.rn.f64 	%fd1480, %fd1479, 0d41EFFFF4D7600000;
	cvt.rmi.f64.f64 	%fd1481, %fd1480;
	mul.f64 	%fd1482, %fd1481, 0d41EFFFF4D7600000;
	sub.f64 	%fd1483, %fd1479, %fd1482;
	setp.lt.f64 	%p228, %fd1483, 0d0000000000000000;
	add.f64 	%fd1484, %fd1483, 0d41EFFFF4D7600000;
	selp.f64 	%fd1485, %fd1484, %fd1483, %p228;
	mul.f64 	%fd1486, %fd1431, %fd1226;
	div.rn.f64 	%fd1487, %fd1486, 0d41EFFFF4D7600000;
	cvt.rmi.f64.f64 	%fd1488, %fd1487;
	mul.f64 	%fd1489, %fd1488, 0d41EFFFF4D7600000;
	sub.f64 	%fd1490, %fd1486, %fd1489;
	setp.lt.f64 	%p229, %fd1490, 0d0000000000000000;
	add.f64 	%fd1491, %fd1490, 0d41EFFFF4D7600000;
	selp.f64 	%fd1492, %fd1491, %fd1490, %p229;
	fma.rn.f64 	%fd1493, %fd1485, 0d4100000000000000, %fd1492;
	div.rn.f64 	%fd1494, %fd1493, 0d41EFFFF4D7600000;
	cvt.rmi.f64.f64 	%fd1495, %fd1494;
	mul.f64 	%fd1496, %fd1495, 0d41EFFFF4D7600000;
	sub.f64 	%fd1497, %fd1493, %fd1496;
	setp.lt.f64 	%p230, %fd1497, 0d0000000000000000;
	add.f64 	%fd1498, %fd1497, 0d41EFFFF4D7600000;
	selp.f64 	%fd1499, %fd1498, %fd1497, %p230;
	setp.lt.f64 	%p231, %fd1499, 0d0000000000000000;
	add.f64 	%fd1500, %fd1499, 0d41EFFFF4D7600000;
	selp.f64 	%fd1501, %fd1500, %fd1499, %p231;
	add.f64 	%fd1502, %fd1478, %fd1501;
	div.rn.f64 	%fd1503, %fd1502, 0d41EFFFF4D7600000;
	cvt.rmi.f64.f64 	%fd1504, %fd1503;
	mul.f64 	%fd1505, %fd1504, 0d41EFFFF4D7600000;
	sub.f64 	%fd1506, %fd1502, %fd1505;
	setp.lt.f64 	%p232, %fd1506, 0d0000000000000000;
	add.f64 	%fd1507, %fd1506, 0d41EFFFF4D7600000;
	selp.f64 	%fd1508, %fd1507, %fd1506, %p232;
	mul.f64 	%fd1509, %fd1419, %fd1257;
	div.rn.f64 	%fd1510, %fd1509, 0d41EFFFF4D7600000;
	cvt.rmi.f64.f64 	%fd1511, %fd1510;
	mul.f64 	%fd1512, %fd1511, 0d41EFFFF4D7600000;
	sub.f64 	%fd1513, %fd1509, %fd1512;
	setp.lt.f64 	%p233, %fd1513, 0d0000000000000000;
	add.f64 	%fd1514, %fd1513, 0d41EFFFF4D7600000;
	selp.f64 	%fd1515, %fd1514, %fd1513, %p233;
	mul.f64 	%fd1516, %fd1421, %fd1257;
	div.rn.f64 	%fd1517, %fd1516, 0d41EFFFF4D7600000;
	cvt.rmi.f64.f64 	%fd1518, %fd1517;
	mul.f64 	%fd1519, %fd1518, 0d41EFFFF4D7600000;
	sub.f64 	%fd1520, %fd1516, %fd1519;
	setp.lt.f64 	%p234, %fd1520, 0d0000000000000000;
	add.f64 	%fd1521, %fd1520, 0d41EFFFF4D7600000;
	selp.f64 	%fd1522, %fd1521, %fd1520, %p234;
	fma.rn.f64 	%fd1523, %fd1515, 0d4100000000000000, %fd1522;
	div.rn.f64 	%fd1524, %fd1523, 0d41EFFFF4D7600000;
	cvt.rmi.f64.f64 	%fd1525, %fd1524;
	mul.f64 	%fd1526, %fd1525, 0d41EFFFF4D7600000;
	sub.f64 	%fd1527, %fd1523, %fd1526;
	setp.lt.f64 	%p235, %fd1527, 0d0000000000000000;
	add.f64 	%fd1528, %fd1527, 0d41EFFFF4D7600000;
	selp.f64 	%fd1529, %fd1528, %fd1527, %p235;
	setp.lt.f64 	%p236, %fd1529, 0d0000000000000000;
	add.f64 	%fd1530, %fd1529, 0d41EFFFF4D7600000;
	selp.f64 	%fd1531, %fd1530, %fd1529, %p236;
	mul.f64 	%fd1532, %fd1424, %fd1281;
	div.rn.f64 	%fd1533, %fd1532, 0d41EFFFF4D7600000;
	cvt.rmi.f64.f64 	%fd1534, %fd1533;
	mul.f64 	%fd1535, %fd1534, 0d41EFFFF4D7600000;
	sub.f64 	%fd1536, %fd1532, %fd1535;
	setp.lt.f64 	%p237, %fd1536, 0d0000000000000000;
	add.f64 	%fd1537, %fd1536, 0d41EFFFF4D7600000;
	selp.f64 	%fd1538, %fd1537, %fd1536, %p237;
	mul.f64 	%fd1539, %fd1426, %fd1281;
	div.rn.f64 	%fd1540, %fd1539, 0d41EFFFF4D7600000;
	cvt.rmi.f64.f64 	%fd1541, %fd1540;
	mul.f64 	%fd1542, %fd1541, 0d41EFFFF4D7600000;
	sub.f64 	%fd1543, %fd1539, %fd1542;
	setp.lt.f64 	%p238, %fd1543, 0d0000000000000000;
	add.f64 	%fd1544, %fd1543, 0d41EFFFF4D7600000;
	selp.f64 	%fd1545, %fd1544, %fd1543, %p238;
	fma.rn.f64 	%fd1546, %fd1538, 0d4100000000000000, %fd1545;
	div.rn.f64 	%fd1547, %fd1546, 0d41EFFFF4D7600000;
	cvt.rmi.f64.f64 	%fd1548, %fd1547;
	mul.f64 	%fd1549, %fd1548, 0d41EFFFF4D7600000;
	sub.f64 	%fd1550, %fd1546, %fd1549;
	setp.lt.f64 	%p239, %fd1550, 0d0000000000000000;
	add.f64 	%fd1551, %fd1550, 0d41EFFFF4D7600000;
	selp.f64 	%fd1552, %fd1551, %fd1550, %p239;
	setp.lt.f64 	%p240, %fd1552, 0d0000000000000000;
	add.f64 	%fd1553, %fd1552, 0d41EFFFF4D7600000;
	selp.f64 	%fd1554, %fd1553, %fd1552, %p240;
	add.f64 	%fd1555, %fd1531, %fd1554;
	mul.f64 	%fd1556, %fd1429, %fd1306;
	div.rn.f64 	%fd1557, %fd1556, 0d41EFFFF4D7600000;
	cvt.rmi.f64.f64 	%fd1558, %fd1557;
	mul.f64 	%fd1559, %fd1558, 0d41EFFFF4D7600000;
	sub.f64 	%fd1560, %fd1556, %fd1559;
	setp.lt.f64 	%p241, %fd1560, 0d0000000000000000;
	add.f64 	%fd1561, %fd1560, 0d41EFFFF4D7600000;
	selp.f64 	%fd1562, %fd1561, %fd1560, %p241;
	mul.f64 	%fd1563, %fd1431, %fd1306;
	div.rn.f64 	%fd1564, %fd1563, 0d41EFFFF4D7600000;
	cvt.rmi.f64.f64 	%fd1565, %fd1564;
	mul.f64 	%fd1566, %fd1565, 0d41EFFFF4D7600000;
	sub.f64 	%fd1567, %fd1563, %fd1566;
	setp.lt.f64 	%p242, %fd1567, 0d0000000000000000;
	add.f64 	%fd1568, %fd1567, 0d41EFFFF4D7600000;
	selp.f64 	%fd1569, %fd1568, %fd1567, %p242;
	fma.rn.f64 	%fd1570, %fd1562, 0d4100000000000000, %fd1569;
	div.rn.f64 	%fd1571, %fd1570, 0d41EFFFF4D7600000;
	cvt.rmi.f64.f64 	%fd1572, %fd1571;
	mul.f64 	%fd1573, %fd1572, 0d41EFFFF4D7600000;
	sub.f64 	%fd1574, %fd1570, %fd1573;
	setp.lt.f64 	%p243, %fd1574, 0d0000000000000000;
	add.f64 	%fd1575, %fd1574, 0d41EFFFF4D7600000;
	selp.f64 	%fd1576, %fd1575, %fd1574, %p243;
	setp.lt.f64 	%p244, %fd1576, 0d0000000000000000;
	add.f64 	%fd1577, %fd1576, 0d41EFFFF4D7600000;
	selp.f64 	%fd1578, %fd1577, %fd1576, %p244;
	add.f64 	%fd1579, %fd1555, %fd1578;
	div.rn.f64 	%fd1580, %fd1579, 0d41EFFFF4D7600000;
	cvt.rmi.f64.f64 	%fd1581, %fd1580;
	mul.f64 	%fd1582, %fd1581, 0d41EFFFF4D7600000;
	sub.f64 	%fd1583, %fd1579, %fd1582;
	setp.lt.f64 	%p245, %fd1583, 0d0000000000000000;
	add.f64 	%fd1584, %fd1583, 0d41EFFFF4D7600000;
	selp.f64 	%fd1585, %fd1584, %fd1583, %p245;
	mul.f64 	%fd1586, %fd1419, %fd1337;
	div.rn.f64 	%fd1587, %fd1586, 0d41EFFFF4D7600000;
	cvt.rmi.f64.f64 	%fd1588, %fd1587;
	mul.f64 	%fd1589, %fd1588, 0d41EFFFF4D7600000;
	sub.f64 	%fd1590, %fd1586, %fd1589;
	setp.lt.f64 	%p246, %fd1590, 0d0000000000000000;
	add.f64 	%fd1591, %fd1590, 0d41EFFFF4D7600000;
	selp.f64 	%fd1592, %fd1591, %fd1590, %p246;
	mul.f64 	%fd1593, %fd1421, %fd1337;
	div.rn.f64 	%fd1594, %fd1593, 0d41EFFFF4D7600000;
	cvt.rmi.f64.f64 	%fd1595, %fd1594;
	mul.f64 	%fd1596, %fd1595, 0d41EFFFF4D7600000;
	sub.f64 	%fd1597, %fd1593, %fd1596;
	setp.lt.f64 	%p247, %fd1597, 0d0000000000000000;
	add.f64 	%fd1598, %fd1597, 0d41EFFFF4D7600000;
	selp.f64 	%fd1599, %fd1598, %fd1597, %p247;
	fma.rn.f64 	%fd1600, %fd1592, 0d4100000000000000, %fd1599;
	div.rn.f64 	%fd1601, %fd1600, 0d41EFFFF4D7600000;
	cvt.rmi.f64.f64 	%fd1602, %fd1601;
	mul.f64 	%fd1603, %fd1602, 0d41EFFFF4D7600000;
	sub.f64 	%fd1604, %fd1600, %fd1603;
	setp.lt.f64 	%p248, %fd1604, 0d0000000000000000;
	add.f64 	%fd1605, %fd1604, 0d41EFFFF4D7600000;
	selp.f64 	%fd1606, %fd1605, %fd1604, %p248;
	setp.lt.f64 	%p249, %fd1606, 0d0000000000000000;
	add.f64 	%fd1607, %fd1606, 0d41EFFFF4D7600000;
	selp.f64 	%fd1608, %fd1607, %fd1606, %p249;
	mul.f64 	%fd1609, %fd1424, %fd1361;
	div.rn.f64 	%fd1610, %fd1609, 0d41EFFFF4D7600000;
	cvt.rmi.f64.f64 	%fd1611, %fd1610;
	mul.f64 	%fd1612, %fd1611, 0d41EFFFF4D7600000;
	sub.f64 	%fd1613, %fd1609, %fd1612;
	setp.lt.f64 	%p250, %fd1613, 0d0000000000000000;
	add.f64 	%fd1614, %fd1613, 0d41EFFFF4D7600000;
	selp.f64 	%fd1615, %fd1614, %fd1613, %p250;
	mul.f64 	%fd1616, %fd1426, %fd1361;
	div.rn.f64 	%fd1617, %fd1616, 0d41EFFFF4D7600000;
	cvt.rmi.f64.f64 	%fd1618, %fd1617;
	mul.f64 	%fd1619, %fd1618, 0d41EFFFF4D7600000;
	sub.f64 	%fd1620, %fd1616, %fd1619;
	setp.lt.f64 	%p251, %fd1620, 0d0000000000000000;
	add.f64 	%fd1621, %fd1620, 0d41EFFFF4D7600000;
	selp.f64 	%fd1622, %fd1621, %fd1620, %p251;
	fma.rn.f64 	%fd1623, %fd1615, 0d4100000000000000, %fd1622;
	div.rn.f64 	%fd1624, %fd1623, 0d41EFFFF4D7600000;
	cvt.rmi.f64.f64 	%fd1625, %fd1624;
	mul.f64 	%fd1626, %fd1625, 0d41EFFFF4D7600000;
	sub.f64 	%fd1627, %fd1623, %fd1626;
	setp.lt.f64 	%p252, %fd1627, 0d0000000000000000;
	add.f64 	%fd1628, %fd1627, 0d41EFFFF4D7600000;
	selp.f64 	%fd1629, %fd1628, %fd1627, %p252;
	setp.lt.f64 	%p253, %fd1629, 0d0000000000000000;
	add.f64 	%fd1630, %fd1629, 0d41EFFFF4D7600000;
	selp.f64 	%fd1631, %fd1630, %fd1629, %p253;
	add.f64 	%fd1632, %fd1608, %fd1631;
	mul.f64 	%fd1633, %fd1429, %fd1386;
	div.rn.f64 	%fd1634, %fd1633, 0d41EFFFF4D7600000;
	cvt.rmi.f64.f64 	%fd1635, %fd1634;
	mul.f64 	%fd1636, %fd1635, 0d41EFFFF4D7600000;
	sub.f64 	%fd1637, %fd1633, %fd1636;
	setp.lt.f64 	%p254, %fd1637, 0d0000000000000000;
	add.f64 	%fd1638, %fd1637, 0d41EFFFF4D7600000;
	selp.f64 	%fd1639, %fd1638, %fd1637, %p254;
	mul.f64 	%fd1640, %fd1431, %fd1386;
	div.rn.f64 	%fd1641, %fd1640, 0d41EFFFF4D7600000;
	cvt.rmi.f64.f64 	%fd1642, %fd1641;
	mul.f64 	%fd1643, %fd1642, 0d41EFFFF4D7600000;
	sub.f64 	%fd1644, %fd1640, %fd1643;
	setp.lt.f64 	%p255, %fd1644, 0d0000000000000000;
	add.f64 	%fd1645, %fd1644, 0d41EFFFF4D7600000;
	selp.f64 	%fd1646, %fd1645, %fd1644, %p255;
	fma.rn.f64 	%fd1647, %fd1639, 0d4100000000000000, %fd1646;
	div.rn.f64 	%fd1648, %fd1647, 0d41EFFFF4D7600000;
	cvt.rmi.f64.f64 	%fd1649, %fd1648;
	mul.f64 	%fd1650, %fd1649, 0d41EFFFF4D7600000;
	sub.f64 	%fd1651, %fd1647, %fd1650;
	setp.lt.f64 	%p256, %fd1651, 0d0000000000000000;
	add.f64 	%fd1652, %fd1651, 0d41EFFFF4D7600000;
	selp.f64 	%fd1653, %fd1652, %fd1651, %p256;
	setp.lt.f64 	%p257, %fd1653, 0d0000000000000000;
	add.f64 	%fd1654, %fd1653, 0d41EFFFF4D7600000;
	selp.f64 	%fd1655, %fd1654, %fd1653, %p257;
	add.f64 	%fd1656, %fd1632, %fd1655;
	div.rn.f64 	%fd1657, %fd1656, 0d41EFFFF4D7600000;
	cvt.rmi.f64.f64 	%fd1658, %fd1657;
	mul.f64 	%fd1659, %fd1658, 0d41EFFFF4D7600000;
	sub.f64 	%fd1660, %fd1656, %fd1659;
	setp.lt.f64 	%p258, %fd1660, 0d0000000000000000;
	add.f64 	%fd1661, %fd1660, 0d41EFFFF4D7600000;
	selp.f64 	%fd1662, %fd1661, %fd1660, %p258;
	ld.global.u32 	%r95, [%rd19+24];
	cvt.rn.f64.u32 	%fd1663, %r95;
	mul.f64 	%fd1664, %fd1663, 0d3EE0000000000000;
	cvt.rmi.f64.f64 	%fd1665, %fd1664;
	mul.f64 	%fd1666, %fd1665, 0d4100000000000000;
	sub.f64 	%fd1667, %fd1663, %fd1666;
	ld.global.u32 	%r96, [%rd19+28];
	cvt.rn.f64.u32 	%fd1668, %r96;
	mul.f64 	%fd1669, %fd1668, 0d3EE0000000000000;
	cvt.rmi.f64.f64 	%fd1670, %fd1669;
	mul.f64 	%fd1671, %fd1670, 0d4100000000000000;
	sub.f64 	%fd1672, %fd1668, %fd1671;
	ld.global.u32 	%r97, [%rd19+32];
	cvt.rn.f64.u32 	%fd1673, %r97;
	mul.f64 	%fd1674, %fd1673, 0d3EE0000000000000;
	cvt.rmi.f64.f64 	%fd1675, %fd1674;
	mul.f64 	%fd1676, %fd1675, 0d4100000000000000;
	sub.f64 	%fd1677, %fd1673, %fd1676;
	mul.f64 	%fd1678, %fd1665, %fd1177;
	div.rn.f64 	%fd1679, %fd1678, 0d41EFFFF4D7600000;
	cvt.rmi.f64.f64 	%fd1680, %fd1679;
	mul.f64 	%fd1681, %fd1680, 0d41EFFFF4D7600000;
	sub.f64 	%fd1682, %fd1678, %fd1681;
	setp.lt.f64 	%p259, %fd1682, 0d0000000000000000;
	add.f64 	%fd1683, %fd1682, 0d41EFFFF4D7600000;
	selp.f64 	%fd1684, %fd1683, %fd1682, %p259;
	mul.f64 	%fd1685, %fd1667, %fd1177;
	div.rn.f64 	%fd1686, %fd1685, 0d41EFFFF4D7600000;
	cvt.rmi.f64.f64 	%fd1687, %fd1686;
	mul.f64 	%fd1688, %fd1687, 0d41EFFFF4D7600000;
	sub.f64 	%fd1689, %fd1685, %fd1688;
	setp.lt.f64 	%p260, %fd1689, 0d0000000000000000;
	add.f64 	%fd1690, %fd1689, 0d41EFFFF4D7600000;
	selp.f64 	%fd1691, %fd1690, %fd1689, %p260;
	fma.rn.f64 	%fd1692, %fd1684, 0d4100000000000000, %fd1691;
	div.rn.f64 	%fd1693, %fd1692, 0d41EFFFF4D7600000;
	cvt.rmi.f64.f64 	%fd1694, %fd1693;
	mul.f64 	%fd1695, %fd1694, 0d41EFFFF4D7600000;
	sub.f64 	%fd1696, %fd1692, %fd1695;
	setp.lt.f64 	%p261, %fd1696, 0d0000000000000000;
	add.f64 	%fd1697, %fd1696, 0d41EFFFF4D7600000;
	selp.f64 	%fd1698, %fd1697, %fd1696, %p261;
	setp.lt.f64 	%p262, %fd1698, 0d0000000000000000;
	add.f64 	%fd1699, %fd1698, 0d41EFFFF4D7600000;
	selp.f64 	%fd1700, %fd1699, %fd1698, %p262;
	mul.f64 	%fd1701, %fd1670, %fd1201;
	div.rn.f64 	%fd1702, %fd1701, 0d41EFFFF4D7600000;
	cvt.rmi.f64.f64 	%fd1703, %fd1702;
	mul.f64 	%fd1704, %fd1703, 0d41EFFFF4D7600000;
	sub.f64 	%fd1705, %fd1701, %fd1704;
	setp.lt.f64 	%p263, %fd1705, 0d0000000000000000;
	add.f64 	%fd1706, %fd1705, 0d41EFFFF4D7600000;
	selp.f64 	%fd1707, %fd1706, %fd1705, %p263;
	mul.f64 	%fd1708, %fd1672, %fd1201;
	div.rn.f64 	%fd1709, %fd1708, 0d41EFFFF4D7600000;
	cvt.rmi.f64.f64 	%fd1710, %fd1709;
	mul.f64 	%fd1711, %fd1710, 0d41EFFFF4D7600000;
	sub.f64 	%fd1712, %fd1708, %fd1711;
	setp.lt.f64 	%p264, %fd1712, 0d0000000000000000;
	add.f64 	%fd1713, %fd1712, 0d41EFFFF4D7600000;
	selp.f64 	%fd1714, %fd1713, %fd1712, %p264;
	fma.rn.f64 	%fd1715, %fd1707, 0d4100000000000000, %fd1714;
	div.rn.f64 	%fd1716, %fd1715, 0d41EFFFF4D7600000;
	cvt.rmi.f64.f64 	%fd1717, %fd1716;
	mul.f64 	%fd1718, %fd1717, 0d41EFFFF4D7600000;
	sub.f64 	%fd1719, %fd1715, %fd1718;
	setp.lt.f64 	%p265, %fd1719, 0d0000000000000000;
	add.f64 	%fd1720, %fd1719, 0d41EFFFF4D7600000;
	selp.f64 	%fd1721, %fd1720, %fd1719, %p265;
	setp.lt.f64 	%p266, %fd1721, 0d0000000000000000;
	add.f64 	%fd1722, %fd1721, 0d41EFFFF4D7600000;
	selp.f64 	%fd1723, %fd1722, %fd1721, %p266;
	add.f64 	%fd1724, %fd1700, %fd1723;
	mul.f64 	%fd1725, %fd1675, %fd1226;
	div.rn.f64 	%fd1726, %fd1725, 0d41EFFFF4D7600000;
	cvt.rmi.f64.f64 	%fd1727, %fd1726;
	mul.f64 	%fd1728, %fd1727, 0d41EFFFF4D7600000;
	sub.f64 	%fd1729, %fd1725, %fd1728;
	setp.lt.f64 	%p267, %fd1729, 0d0000000000000000;
	add.f64 	%fd1730, %fd1729, 0d41EFFFF4D7600000;
	selp.f64 	%fd1731, %fd1730, %fd1729, %p267;
	mul.f64 	%fd1732, %fd1677, %fd1226;
	div.rn.f64 	%fd1733, %fd1732, 0d41EFFFF4D7600000;
	cvt.rmi.f64.f64 	%fd1734, %fd1733;
	mul.f64 	%fd1735, %fd1734, 0d41EFFFF4D7600000;
	sub.f64 	%fd1736, %fd1732, %fd1735;
	setp.lt.f64 	%p268, %fd1736, 0d0000000000000000;
	add.f64 	%fd1737, %fd1736, 0d41EFFFF4D7600000;
	selp.f64 	%fd1738, %fd1737, %fd1736, %p268;
	fma.rn.f64 	%fd1739, %fd1731, 0d4100000000000000, %fd1738;
	div.rn.f64 	%fd1740, %fd1739, 0d41EFFFF4D7600000;
	cvt.rmi.f64.f64 	%fd1741, %fd1740;
	mul.f64 	%fd1742, %fd1741, 0d41EFFFF4D7600000;
	sub.f64 	%fd1743, %fd1739, %fd1742;
	setp.lt.f64 	%p269, %fd1743, 0d0000000000000000;
	add.f64 	%fd1744, %fd1743, 0d41EFFFF4D7600000;
	selp.f64 	%fd1745, %fd1744, %fd1743, %p269;
	setp.lt.f64 	%p270, %fd1745, 0d0000000000000000;
	add.f64 	%fd1746, %fd1745, 0d41EFFFF4D7600000;
	selp.f64 	%fd1747, %fd1746, %fd1745, %p270;
	add.f64 	%fd1748, %fd1724, %fd1747;
	div.rn.f64 	%fd1749, %fd1748, 0d41EFFFF4D7600000;
	cvt.rmi.f64.f64 	%fd1750, %fd1749;
	mul.f64 	%fd1751, %fd1750, 0d41EFFFF4D7600000;
	sub.f64 	%fd1752, %fd1748, %fd1751;
	setp.lt.f64 	%p271, %fd1752, 0d0000000000000000;
	add.f64 	%fd1753, %fd1752, 0d41EFFFF4D7600000;
	selp.f64 	%fd1754, %fd1753, %fd1752, %p271;
	mul.f64 	%fd1755, %fd1665, %fd1257;
	div.rn.f64 	%fd1756, %fd1755, 0d41EFFFF4D7600000;
	cvt.rmi.f64.f64 	%fd1757, %fd1756;
	mul.f64 	%fd1758, %fd1757, 0d41EFFFF4D7600000;
	sub.f64 	%fd1759, %fd1755, %fd1758;
	setp.lt.f64 	%p272, %fd1759, 0d0000000000000000;
	add.f64 	%fd1760, %fd1759, 0d41EFFFF4D7600000;
	selp.f64 	%fd1761, %fd1760, %fd1759, %p272;
	mul.f64 	%fd1762, %fd1667, %fd1257;
	div.rn.f64 	%fd1763, %fd1762, 0d41EFFFF4D7600000;
	cvt.rmi.f64.f64 	%fd1764, %fd1763;
	mul.f64 	%fd1765, %fd1764, 0d41EFFFF4D7600000;
	sub.f64 	%fd1766, %fd1762, %fd1765;
	setp.lt.f64 	%p273, %fd1766, 0d0000000000000000;
	add.f64 	%fd1767, %fd1766, 0d41EFFFF4D7600000;
	selp.f64 	%fd1768, %fd1767, %fd1766, %p273;
	fma.rn.f64 	%fd1769, %fd1761, 0d4100000000000000, %fd1768;
	div.rn.f64 	%fd1770, %fd1769, 0d41EFFFF4D7600000;
	cvt.rmi.f64.f64 	%fd1771, %fd1770;
	mul.f64 	%fd1772, %fd1771, 0d41EFFFF4D7600000;
	sub.f64 	%fd1773, %fd1769, %fd1772;
	setp.lt.f64 	%p274, %fd1773, 0d0000000000000000;
	add.f64 	%fd1774, %fd1773, 0d41EFFFF4D7600000;
	selp.f64 	%fd1775, %fd1774, %fd1773, %p274;
	setp.lt.f64 	%p275, %fd1775, 0d0000000000000000;
	add.f64 	%fd1776, %fd1775, 0d41EFFFF4D7600000;
	selp.f64 	%fd1777, %fd1776, %fd1775, %p275;
	mul.f64 	%fd1778, %fd1670, %fd1281;
	div.rn.f64 	%fd1779, %fd1778, 0d41EFFFF4D7600000;
	cvt.rmi.f64.f64 	%fd1780, %fd1779;
	mul.f64 	%fd1781, %fd1780, 0d41EFFFF4D7600000;
	sub.f64 	%fd1782, %fd1778, %fd1781;
	setp.lt.f64 	%p276, %fd1782, 0d0000000000000000;
	add.f64 	%fd1783, %fd1782, 0d41EFFFF4D7600000;
	selp.f64 	%fd1784, %fd1783, %fd1782, %p276;
	mul.f64 	%fd1785, %fd1672, %fd1281;
	div.rn.f64 	%fd1786, %fd1785, 0d41EFFFF4D7600000;
	cvt.rmi.f64.f64 	%fd1787, %fd1786;
	mul.f64 	%fd1788, %fd1787, 0d41EFFFF4D7600000;
	sub.f64 	%fd1789, %fd1785, %fd1788;
	setp.lt.f64 	%p277, %fd1789, 0d0000000000000000;
	add.f64 	%fd1790, %fd1789, 0d41EFFFF4D7600000;
	selp.f64 	%fd1791, %fd1790, %fd1789, %p277;
	fma.rn.f64 	%fd1792, %fd1784, 0d4100000000000000, %fd1791;
	div.rn.f64 	%fd1793, %fd1792, 0d41EFFFF4D7600000;
	cvt.rmi.f64.f64 	%fd1794, %fd1793;
	mul.f64 	%fd1795, %fd1794, 0d41EFFFF4D7600000;
	sub.f64 	%fd1796, %fd1792, %fd1795;
	setp.lt.f64 	%p278, %fd1796, 0d0000000000000000;
	add.f64 	%fd1797, %fd1796, 0d41EFFFF4D7600000;
	selp.f64 	%fd1798, %fd1797, %fd1796, %p278;
	setp.lt.f64 	%p279, %fd1798, 0d0000000000000000;
	add.f64 	%fd1799, %fd1798, 0d41EFFFF4D7600000;
	selp.f64 	%fd1800, %fd1799, %fd1798, %p279;
	add.f64 	%fd1801, %fd1777, %fd1800;
	mul.f64 	%fd1802, %fd1675, %fd1306;
	div.rn.f64 	%fd1803, %fd1802, 0d41EFFFF4D7600000;
	cvt.rmi.f64.f64 	%fd1804, %fd1803;
	mul.f64 	%fd1805, %fd1804, 0d41EFFFF4D7600000;
	sub.f64 	%fd1806, %fd1802, %fd1805;
	setp.lt.f64 	%p280, %fd1806, 0d0000000000000000;
	add.f64 	%fd1807, %fd1806, 0d41EFFFF4D7600000;
	selp.f64 	%fd1808, %fd1807, %fd1806, %p280;
	mul.f64 	%fd1809, %fd1677, %fd1306;
	div.rn.f64 	%fd1810, %fd1809, 0d41EFFFF4D7600000;
	cvt.rmi.f64.f64 	%fd1811, %fd1810;
	mul.f64 	%fd1812, %fd1811, 0d41EFFFF4D7600000;
	sub.f64 	%fd1813, %fd1809, %fd1812;
	setp.lt.f64 	%p281, %fd1813, 0d0000000000000000;
	add.f64 	%fd1814, %fd1813, 0d41EFFFF4D7600000;
	selp.f64 	%fd1815, %fd1814, %fd1813, %p281;
	fma.rn.f64 	%fd1816, %fd1808, 0d4100000000000000, %fd1815;
	div.rn.f64 	%fd1817, %fd1816, 0d41EFFFF4D7600000;
	cvt.rmi.f64.f64 	%fd1818, %fd1817;
	mul.f64 	%fd1819, %fd1818, 0d41EFFFF4D7600000;
	sub.f64 	%fd1820, %fd1816, %fd1819;
	setp.lt.f64 	%p282, %fd1820, 0d0000000000000000;
	add.f64 	%fd1821, %fd1820, 0d41EFFFF4D7600000;
	selp.f64 	%fd1822, %fd1821, %fd1820, %p282;
	setp.lt.f64 	%p283, %fd1822, 0d0000000000000000;
	add.f64 	%fd1823, %fd1822, 0d41EFFFF4D7600000;
	selp.f64 	%fd1824, %fd1823, %fd1822, %p283;
	add.f64 	%fd1825, %fd1801, %fd1824;
	div.rn.f64 	%fd1826, %fd1825, 0d41EFFFF4D7600000;
	cvt.rmi.f64.f64 	%fd1827, %fd1826;
	mul.f64 	%fd1828, %fd1827, 0d41EFFFF4D7600000;
	sub.f64 	%fd1829, %fd1825, %fd1828;
	setp.lt.f64 	%p284, %fd1829, 0d0000000000000000;
	add.f64 	%fd1830, %fd1829, 0d41EFFFF4D7600000;
	selp.f64 	%fd1831, %fd1830, %fd1829, %p284;
	mul.f64 	%fd1832, %fd1665, %fd1337;
	div.rn.f64 	%fd1833, %fd1832, 0d41EFFFF4D7600000;
	cvt.rmi.f64.f64 	%fd1834, %fd1833;
	mul.f64 	%fd1835, %fd1834, 0d41EFFFF4D7600000;
	sub.f64 	%fd1836, %fd1832, %fd1835;
	setp.lt.f64 	%p285, %fd1836, 0d0000000000000000;
	add.f64 	%fd1837, %fd1836, 0d41EFFFF4D7600000;
	selp.f64 	%fd1838, %fd1837, %fd1836, %p285;
	mul.f64 	%fd1839, %fd1667, %fd1337;
	div.rn.f64 	%fd1840, %fd1839, 0d41EFFFF4D7600000;
	cvt.rmi.f64.f64 	%fd1841, %fd1840;
	mul.f64 	%fd1842, %fd1841, 0d41EFFFF4D7600000;
	sub.f64 	%fd1843, %fd1839, %fd1842;
	setp.lt.f64 	%p286, %fd1843, 0d0000000000000000;
	add.f64 	%fd1844, %fd1843, 0d41EFFFF4D7600000;
	selp.f64 	%fd1845, %fd1844, %fd1843, %p286;
	fma.rn.f64 	%fd1846, %fd1838, 0d4100000000000000, %fd1845;
	div.rn.f64 	%fd1847, %fd1846, 0d41EFFFF4D7600000;
	cvt.rmi.f64.f64 	%fd1848, %fd1847;
	mul.f64 	%fd1849, %fd1848, 0d41EFFFF4D7600000;
	sub.f64 	%fd1850, %fd1846, %fd1849;
	setp.lt.f64 	%p287, %fd1850, 0d0000000000000000;
	add.f64 	%fd1851, %fd1850, 0d41EFFFF4D7600000;
	selp.f64 	%fd1852, %fd1851, %fd1850, %p287;
	setp.lt.f64 	%p288, %fd1852, 0d0000000000000000;
	add.f64 	%fd1853, %fd1852, 0d41EFFFF4D7600000;
	selp.f64 	%fd1854, %fd1853, %fd1852, %p288;
	mul.f64 	%fd1855, %fd1670, %fd1361;
	div.rn.f64 	%fd1856, %fd1855, 0d41EFFFF4D7600000;
	cvt.rmi.f64.f64 	%fd1857, %fd1856;
	mul.f64 	%fd1858, %fd1857, 0d41EFFFF4D7600000;
	sub.f64 	%fd1859, %fd1855, %fd1858;
	setp.lt.f64 	%p289, %fd1859, 0d0000000000000000;
	add.f64 	%fd1860, %fd1859, 0d41EFFFF4D7600000;
	selp.f64 	%fd1861, %fd1860, %fd1859, %p289;
	mul.f64 	%fd1862, %fd1672, %fd1361;
	div.rn.f64 	%fd1863, %fd1862, 0d41EFFFF4D7600000;
	cvt.rmi.f64.f64 	%fd1864, %fd1863;
	mul.f64 	%fd1865, %fd1864, 0d41EFFFF4D7600000;
	sub.f64 	%fd1866, %fd1862, %fd1865;
	setp.lt.f64 	%p290, %fd1866, 0d0000000000000000;
	add.f64 	%fd1867, %fd1866, 0d41EFFFF4D7600000;
	selp.f64 	%fd1868, %fd1867, %fd1866, %p290;
	fma.rn.f64 	%fd1869, %fd1861, 0d4100000000000000, %fd1868;
	div.rn.f64 	%fd1870, %fd1869, 0d41EFFFF4D7600000;
	cvt.rmi.f64.f64 	%fd1871, %fd1870;
	mul.f64 	%fd1872, %fd1871, 0d41EFFFF4D7600000;
	sub.f64 	%fd1873, %fd1869, %fd1872;
	setp.lt.f64 	%p291, %fd1873, 0d0000000000000000;
	add.f64 	%fd1874, %fd1873, 0d41EFFFF4D7600000;
	selp.f64 	%fd1875, %fd1874, %fd1873, %p291;
	setp.lt.f64 	%p292, %fd1875, 0d0000000000000000;
	add.f64 	%fd1876, %fd1875, 0d41EFFFF4D7600000;
	selp.f64 	%fd1877, %fd1876, %fd1875, %p292;
	add.f64 	%fd1878, %fd1854, %fd1877;
	mul.f64 	%fd1879, %fd1675, %fd1386;
	div.rn.f64 	%fd1880, %fd1879, 0d41EFFFF4D7600000;
	cvt.rmi.f64.f64 	%fd1881, %fd1880;
	mul.f64 	%fd1882, %fd1881, 0d41EFFFF4D7600000;
	sub.f64 	%fd1883, %fd1879, %fd1882;
	setp.lt.f64 	%p293, %fd1883, 0d0000000000000000;
	add.f64 	%fd1884, %fd1883, 0d41EFFFF4D7600000;
	selp.f64 	%fd1885, %fd1884, %fd1883, %p293;
	mul.f64 	%fd1886, %fd1677, %fd1386;
	div.rn.f64 	%fd1887, %fd1886, 0d41EFFFF4D7600000;
	cvt.rmi.f64.f64 	%fd1888, %fd1887;
	mul.f64 	%fd1889, %fd1888, 0d41EFFFF4D7600000;
	sub.f64 	%fd1890, %fd1886, %fd1889;
	setp.lt.f64 	%p294, %fd1890, 0d0000000000000000;
	add.f64 	%fd1891, %fd1890, 0d41EFFFF4D7600000;
	selp.f64 	%fd1892, %fd1891, %fd1890, %p294;
	fma.rn.f64 	%fd1893, %fd1885, 0d4100000000000000, %fd1892;
	div.rn.f64 	%fd1894, %fd1893, 0d41EFFFF4D7600000;
	cvt.rmi.f64.f64 	%fd1895, %fd1894;
	mul.f64 	%fd1896, %fd1895, 0d41EFFFF4D7600000;
	sub.f64 	%fd1897, %fd1893, %fd1896;
	setp.lt.f64 	%p295, %fd1897, 0d0000000000000000;
	add.f64 	%fd1898, %fd1897, 0d41EFFFF4D7600000;
	selp.f64 	%fd1899, %fd1898, %fd1897, %p295;
	setp.lt.f64 	%p296, %fd1899, 0d0000000000000000;
	add.f64 	%fd1900, %fd1899, 0d41EFFFF4D7600000;
	selp.f64 	%fd1901, %fd1900, %fd1899, %p296;
	add.f64 	%fd1902, %fd1878, %fd1901;
	div.rn.f64 	%fd1903, %fd1902, 0d41EFFFF4D7600000;
	cvt.rmi.f64.f64 	%fd1904, %fd1903;
	mul.f64 	%fd1905, %fd1904, 0d41EFFFF4D7600000;
	sub.f64 	%fd1906, %fd1902, %fd1905;
	setp.lt.f64 	%p297, %fd1906, 0d0000000000000000;
	add.f64 	%fd1907, %fd1906, 0d41EFFFF4D7600000;
	selp.f64 	%fd1908, %fd1907, %fd1906, %p297;
	cvt.rzi.u32.f64 	%r145, %fd1256;
	cvt.rzi.u32.f64 	%r144, %fd1336;
	cvt.rzi.u32.f64 	%r143, %fd1416;
	cvt.rzi.u32.f64 	%r142, %fd1508;
	cvt.rzi.u32.f64 	%r141, %fd1585;
	cvt.rzi.u32.f64 	%r140, %fd1662;
	cvt.rzi.u32.f64 	%r139, %fd1754;
	cvt.rzi.u32.f64 	%r138, %fd1831;
	cvt.rzi.u32.f64 	%r137, %fd1908;
$L__BB0_12:
	add.s32 	%r136, %r136, 1;
	shr.u64 	%rd7, %rd22, 1;
	setp.gt.u64 	%p298, %rd22, 1;
	mov.u64 	%rd22, %rd7;
	@%p298 bra 	$L__BB0_10;
	cvt.rn.f64.u32 	%fd2323, %r145;
	cvt.rn.f64.u32 	%fd2322, %r144;
	cvt.rn.f64.u32 	%fd2321, %r143;
	cvt.rn.f64.u32 	%fd2320, %r142;
	cvt.rn.f64.u32 	%fd2319, %r141;
	cvt.rn.f64.u32 	%fd2318, %r140;
	cvt.rn.f64.u32 	%fd2317, %r139;
	cvt.rn.f64.u32 	%fd2316, %r138;
	cvt.rn.f64.u32 	%fd2315, %r137;
$L__BB0_14:
	mul.f64 	%fd1909, %fd2323, 0d3EE0000000000000;
	cvt.rmi.f64.f64 	%fd1910, %fd1909;
	mul.f64 	%fd1911, %fd1910, 0d4100000000000000;
	sub.f64 	%fd1912, %fd2323, %fd1911;
	mul.f64 	%fd1913, %fd1910, %fd2303;
	div.rn.f64 	%fd1914, %fd1913, 0d41EFFFF4D7600000;
	cvt.rmi.f64.f64 	%fd1915, %fd1914;
	mul.f64 	%fd1916, %fd1915, 0d41EFFFF4D7600000;
	sub.f64 	%fd1917, %fd1913, %fd1916;
	setp.lt.f64 	%p299, %fd1917, 0d0000000000000000;
	add.f64 	%fd1918, %fd1917, 0d41EFFFF4D7600000;
	selp.f64 	%fd1919, %fd1918, %fd1917, %p299;
	mul.f64 	%fd1920, %fd1912, %fd2303;
	div.rn.f64 	%fd1921, %fd1920, 0d41EFFFF4D7600000;
	cvt.rmi.f64.f64 	%fd1922, %fd1921;
	mul.f64 	%fd1923, %fd1922, 0d41EFFFF4D7600000;
	sub.f64 	%fd1924, %fd1920, %fd1923;
	setp.lt.f64 	%p300, %fd1924, 0d0000000000000000;
	add.f64 	%fd1925, %fd1924, 0d41EFFFF4D7600000;
	selp.f64 	%fd1926, %fd1925, %fd1924, %p300;
	fma.rn.f64 	%fd1927, %fd1919, 0d4100000000000000, %fd1926;
	div.rn.f64 	%fd1928, %fd1927, 0d41EFFFF4D7600000;
	cvt.rmi.f64.f64 	%fd1929, %fd1928;
	mul.f64 	%fd1930, %fd1929, 0d41EFFFF4D7600000;
	sub.f64 	%fd1931, %fd1927, %fd1930;
	setp.lt.f64 	%p301, %fd1931, 0d0000000000000000;
	add.f64 	%fd1932, %fd1931, 0d41EFFFF4D7600000;
	selp.f64 	%fd1933, %fd1932, %fd1931, %p301;
	setp.lt.f64 	%p302, %fd1933, 0d0000000000000000;
	add.f64 	%fd1934, %fd1933, 0d41EFFFF4D7600000;
	selp.f64 	%fd1935, %fd1934, %fd1933, %p302;
	mul.f64 	%fd1936, %fd2322, 0d3EE0000000000000;
	cvt.rmi.f64.f64 	%fd1937, %fd1936;
	mul.f64 	%fd1938, %fd1937, 0d4100000000000000;
	sub.f64 	%fd1939, %fd2322, %fd1938;
	mul.f64 	%fd1940, %fd1937, %fd2302;
	div.rn.f64 	%fd1941, %fd1940, 0d41EFFFF4D7600000;
	cvt.rmi.f64.f64 	%fd1942, %fd1941;
	mul.f64 	%fd1943, %fd1942, 0d41EFFFF4D7600000;
	sub.f64 	%fd1944, %fd1940, %fd1943;
	setp.lt.f64 	%p303, %fd1944, 0d0000000000000000;
	add.f64 	%fd1945, %fd1944, 0d41EFFFF4D7600000;
	selp.f64 	%fd1946, %fd1945, %fd1944, %p303;
	mul.f64 	%fd1947, %fd1939, %fd2302;
	div.rn.f64 	%fd1948, %fd1947, 0d41EFFFF4D7600000;
	cvt.rmi.f64.f64 	%fd1949, %fd1948;
	mul.f64 	%fd1950, %fd1949, 0d41EFFFF4D7600000;
	sub.f64 	%fd1951, %fd1947, %fd1950;
	setp.lt.f64 	%p304, %fd1951, 0d0000000000000000;
	add.f64 	%fd1952, %fd1951, 0d41EFFFF4D7600000;
	selp.f64 	%fd1953, %fd1952, %fd1951, %p304;
	fma.rn.f64 	%fd1954, %fd1946, 0d4100000000000000, %fd1953;
	div.rn.f64 	%fd1955, %fd1954, 0d41EFFFF4D7600000;
	cvt.rmi.f64.f64 	%fd1956, %fd1955;
	mul.f64 	%fd1957, %fd1956, 0d41EFFFF4D7600000;
	sub.f64 	%fd1958, %fd1954, %fd1957;
	setp.lt.f64 	%p305, %fd1958, 0d0000000000000000;
	add.f64 	%fd1959, %fd1958, 0d41EFFFF4D7600000;
	selp.f64 	%fd1960, %fd1959, %fd1958, %p305;
	setp.lt.f64 	%p306, %fd1960, 0d0000000000000000;
	add.f64 	%fd1961, %fd1960, 0d41EFFFF4D7600000;
	selp.f64 	%fd1962, %fd1961, %fd1960, %p306;
	add.f64 	%fd1963, %fd1935, %fd1962;
	mul.f64 	%fd1964, %fd2321, 0d3EE0000000000000;
	cvt.rmi.f64.f64 	%fd1965, %fd1964;
	mul.f64 	%fd1966, %fd1965, 0d4100000000000000;
	sub.f64 	%fd1967, %fd2321, %fd1966;
	mul.f64 	%fd1968, %fd1965, %fd2303;
	div.rn.f64 	%fd1969, %fd1968, 0d41EFFFF4D7600000;
	cvt.rmi.f64.f64 	%fd1970, %fd1969;
	mul.f64 	%fd1971, %fd1970, 0d41EFFFF4D7600000;
	sub.f64 	%fd1972, %fd1968, %fd1971;
	setp.lt.f64 	%p307, %fd1972, 0d0000000000000000;
	add.f64 	%fd1973, %fd1972, 0d41EFFFF4D7600000;
	selp.f64 	%fd1974, %fd1973, %fd1972, %p307;
	mul.f64 	%fd1975, %fd1967, %fd2303;
	div.rn.f64 	%fd1976, %fd1975, 0d41EFFFF4D7600000;
	cvt.rmi.f64.f64 	%fd1977, %fd1976;
	mul.f64 	%fd1978, %fd1977, 0d41EFFFF4D7600000;
	sub.f64 	%fd1979, %fd1975, %fd1978;
	setp.lt.f64 	%p308, %fd1979, 0d0000000000000000;
	add.f64 	%fd1980, %fd1979, 0d41EFFFF4D7600000;
	selp.f64 	%fd1981, %fd1980, %fd1979, %p308;
	fma.rn.f64 	%fd1982, %fd1974, 0d4100000000000000, %fd1981;
	div.rn.f64 	%fd1983, %fd1982, 0d41EFFFF4D7600000;
	cvt.rmi.f64.f64 	%fd1984, %fd1983;
	mul.f64 	%fd1985, %fd1984, 0d41EFFFF4D7600000;
	sub.f64 	%fd1986, %fd1982, %fd1985;
	setp.lt.f64 	%p309, %fd1986, 0d0000000000000000;
	add.f64 	%fd1987, %fd1986, 0d41EFFFF4D7600000;
	selp.f64 	%fd1988, %fd1987, %fd1986, %p309;
	setp.lt.f64 	%p310, %fd1988, 0d0000000000000000;
	add.f64 	%fd1989, %fd1988, 0d41EFFFF4D7600000;
	selp.f64 	%fd1990, %fd1989, %fd1988, %p310;
	add.f64 	%fd1991, %fd1963, %fd1990;
	div.rn.f64 	%fd1992, %fd1991, 0d41EFFFF4D7600000;
	cvt.rmi.f64.f64 	%fd1993, %fd1992;
	mul.f64 	%fd1994, %fd1993, 0d41EFFFF4D7600000;
	sub.f64 	%fd1995, %fd1991, %fd1994;
	setp.lt.f64 	%p311, %fd1995, 0d0000000000000000;
	add.f64 	%fd1996, %fd1995, 0d41EFFFF4D7600000;
	selp.f64 	%fd1997, %fd1996, %fd1995, %p311;
	mul.f64 	%fd1998, %fd2320, 0d3EE0000000000000;
	cvt.rmi.f64.f64 	%fd1999, %fd1998;
	mul.f64 	%fd2000, %fd1999, 0d4100000000000000;
	sub.f64 	%fd2001, %fd2320, %fd2000;
	mul.f64 	%fd2002, %fd1999, %fd2303;
	div.rn.f64 	%fd2003, %fd2002, 0d41EFFFF4D7600000;
	cvt.rmi.f64.f64 	%fd2004, %fd2003;
	mul.f64 	%fd2005, %fd2004, 0d41EFFFF4D7600000;
	sub.f64 	%fd2006, %fd2002, %fd2005;
	setp.lt.f64 	%p312, %fd2006, 0d0000000000000000;
	add.f64 	%fd2007, %fd2006, 0d41EFFFF4D7600000;
	selp.f64 	%fd2008, %fd2007, %fd2006, %p312;
	mul.f64 	%fd2009, %fd2001, %fd2303;
	div.rn.f64 	%fd2010, %fd2009, 0d41EFFFF4D7600000;
	cvt.rmi.f64.f64 	%fd2011, %fd2010;
	mul.f64 	%fd2012, %fd2011, 0d41EFFFF4D7600000;
	sub.f64 	%fd2013, %fd2009, %fd2012;
	setp.lt.f64 	%p313, %fd2013, 0d0000000000000000;
	add.f64 	%fd2014, %fd2013, 0d41EFFFF4D7600000;
	selp.f64 	%fd2015, %fd2014, %fd2013, %p313;
	fma.rn.f64 	%fd2016, %fd2008, 0d4100000000000000, %fd2015;
	div.rn.f64 	%fd2017, %fd2016, 0d41EFFFF4D7600000;
	cvt.rmi.f64.f64 	%fd2018, %fd2017;
	mul.f64 	%fd2019, %fd2018, 0d41EFFFF4D7600000;
	sub.f64 	%fd2020, %fd2016, %fd2019;
	setp.lt.f64 	%p314, %fd2020, 0d0000000000000000;
	add.f64 	%fd2021, %fd2020, 0d41EFFFF4D7600000;
	selp.f64 	%fd2022, %fd2021, %fd2020, %p314;
	setp.lt.f64 	%p315, %fd2022, 0d0000000000000000;
	add.f64 	%fd2023, %fd2022, 0d41EFFFF4D7600000;
	selp.f64 	%fd2024, %fd2023, %fd2022, %p315;
	mul.f64 	%fd2025, %fd2319, 0d3EE0000000000000;
	cvt.rmi.f64.f64 	%fd2026, %fd2025;
	mul.f64 	%fd2027, %fd2026, 0d4100000000000000;
	sub.f64 	%fd2028, %fd2319, %fd2027;
	mul.f64 	%fd2029, %fd2026, %fd2302;
	div.rn.f64 	%fd2030, %fd2029, 0d41EFFFF4D7600000;
	cvt.rmi.f64.f64 	%fd2031, %fd2030;
	mul.f64 	%fd2032, %fd2031, 0d41EFFFF4D7600000;
	sub.f64 	%fd2033, %fd2029, %fd2032;
	setp.lt.f64 	%p316, %fd2033, 0d0000000000000000;
	add.f64 	%fd2034, %fd2033, 0d41EFFFF4D7600000;
	selp.f64 	%fd2035, %fd2034, %fd2033, %p316;
	mul.f64 	%fd2036, %fd2028, %fd2302;
	div.rn.f64 	%fd2037, %fd2036, 0d41EFFFF4D7600000;
	cvt.rmi.f64.f64 	%fd2038, %fd2037;
	mul.f64 	%fd2039, %fd2038, 0d41EFFFF4D7600000;
	sub.f64 	%fd2040, %fd2036, %fd2039;
	setp.lt.f64 	%p317, %fd2040, 0d0000000000000000;
	add.f64 	%fd2041, %fd2040, 0d41EFFFF4D7600000;
	selp.f64 	%fd2042, %fd2041, %fd2040, %p317;
	fma.rn.f64 	%fd2043, %fd2035, 0d4100000000000000, %fd2042;
	div.rn.f64 	%fd2044, %fd2043, 0d41EFFFF4D7600000;
	cvt.rmi.f64.f64 	%fd2045, %fd2044;
	mul.f64 	%fd2046, %fd2045, 0d41EFFFF4D7600000;
	sub.f64 	%fd2047, %fd2043, %fd2046;
	setp.lt.f64 	%p318, %fd2047, 0d0000000000000000;
	add.f64 	%fd2048, %fd2047, 0d41EFFFF4D7600000;
	selp.f64 	%fd2049, %fd2048, %fd2047, %p318;
	setp.lt.f64 	%p319, %fd2049, 0d0000000000000000;
	add.f64 	%fd2050, %fd2049, 0d41EFFFF4D7600000;
	selp.f64 	%fd2051, %fd2050, %fd2049, %p319;
	add.f64 	%fd2052, %fd2024, %fd2051;
	mul.f64 	%fd2053, %fd2318, 0d3EE0000000000000;
	cvt.rmi.f64.f64 	%fd2054, %fd2053;
	mul.f64 	%fd2055, %fd2054, 0d4100000000000000;
	sub.f64 	%fd2056, %fd2318, %fd2055;
	mul.f64 	%fd2057, %fd2054, %fd2303;
	div.rn.f64 	%fd2058, %fd2057, 0d41EFFFF4D7600000;
	cvt.rmi.f64.f64 	%fd2059, %fd2058;
	mul.f64 	%fd2060, %fd2059, 0d41EFFFF4D7600000;
	sub.f64 	%fd2061, %fd2057, %fd2060;
	setp.lt.f64 	%p320, %fd2061, 0d0000000000000000;
	add.f64 	%fd2062, %fd2061, 0d41EFFFF4D7600000;
	selp.f64 	%fd2063, %fd2062, %fd2061, %p320;
	mul.f64 	%fd2064, %fd2056, %fd2303;
	div.rn.f64 	%fd2065, %fd2064, 0d41EFFFF4D7600000;
	cvt.rmi.f64.f64 	%fd2066, %fd2065;
	mul.f64 	%fd2067, %fd2066, 0d41EFFFF4D7600000;
	sub.f64 	%fd2068, %fd2064, %fd2067;
	setp.lt.f64 	%p321, %fd2068, 0d0000000000000000;
	add.f64 	%fd2069, %fd2068, 0d41EFFFF4D7600000;
	selp.f64 	%fd2070, %fd2069, %fd2068, %p321;
	fma.rn.f64 	%fd2071, %fd2063, 0d4100000000000000, %fd2070;
	div.rn.f64 	%fd2072, %fd2071, 0d41EFFFF4D7600000;
	cvt.rmi.f64.f64 	%fd2073, %fd2072;
	mul.f64 	%fd2074, %fd2073, 0d41EFFFF4D7600000;
	sub.f64 	%fd2075, %fd2071, %fd2074;
	setp.lt.f64 	%p322, %fd2075, 0d0000000000000000;
	add.f64 	%fd2076, %fd2075, 0d41EFFFF4D7600000;
	selp.f64 	%fd2077, %fd2076, %fd2075, %p322;
	setp.lt.f64 	%p323, %fd2077, 0d0000000000000000;
	add.f64 	%fd2078, %fd2077, 0d41EFFFF4D7600000;
	selp.f64 	%fd2079, %fd2078, %fd2077, %p323;
	add.f64 	%fd2080, %fd2052, %fd2079;
	div.rn.f64 	%fd2081, %fd2080, 0d41EFFFF4D7600000;
	cvt.rmi.f64.f64 	%fd2082, %fd2081;
	mul.f64 	%fd2083, %fd2082, 0d41EFFFF4D7600000;
	sub.f64 	%fd2084, %fd2080, %fd2083;
	setp.lt.f64 	%p324, %fd2084, 0d0000000000000000;
	add.f64 	%fd2085, %fd2084, 0d41EFFFF4D7600000;
	selp.f64 	%fd2086, %fd2085, %fd2084, %p324;
	mul.f64 	%fd2087, %fd2317, 0d3EE0000000000000;
	cvt.rmi.f64.f64 	%fd2088, %fd2087;
	mul.f64 	%fd2089, %fd2088, 0d4100000000000000;
	sub.f64 	%fd2090, %fd2317, %fd2089;
	mul.f64 	%fd2091, %fd2088, %fd2303;
	div.rn.f64 	%fd2092, %fd2091, 0d41EFFFF4D7600000;
	cvt.rmi.f64.f64 	%fd2093, %fd2092;
	mul.f64 	%fd2094, %fd2093, 0d41EFFFF4D7600000;
	sub.f64 	%fd2095, %fd2091, %fd2094;
	setp.lt.f64 	%p325, %fd2095, 0d0000000000000000;
	add.f64 	%fd2096, %fd2095, 0d41EFFFF4D7600000;
	selp.f64 	%fd2097, %fd2096, %fd2095, %p325;
	mul.f64 	%fd2098, %fd2090, %fd2303;
	div.rn.f64 	%fd2099, %fd2098, 0d41EFFFF4D7600000;
	cvt.rmi.f64.f64 	%fd2100, %fd2099;
	mul.f64 	%fd2101, %fd2100, 0d41EFFFF4D7600000;
	sub.f64 	%fd2102, %fd2098, %fd2101;
	setp.lt.f64 	%p326, %fd2102, 0d0000000000000000;
	add.f64 	%fd2103, %fd2102, 0d41EFFFF4D7600000;
	selp.f64 	%fd2104, %fd2103, %fd2102, %p326;
	fma.rn.f64 	%fd2105, %fd2097, 0d4100000000000000, %fd2104;
	div.rn.f64 	%fd2106, %fd2105, 0d41EFFFF4D7600000;
	cvt.rmi.f64.f64 	%fd2107, %fd2106;
	mul.f64 	%fd2108, %fd2107, 0d41EFFFF4D7600000;
	sub.f64 	%fd2109, %fd2105, %fd2108;
	setp.lt.f64 	%p327, %fd2109, 0d0000000000000000;
	add.f64 	%fd2110, %fd2109, 0d41EFFFF4D7600000;
	selp.f64 	%fd2111, %fd2110, %fd2109, %p327;
	setp.lt.f64 	%p328, %fd2111, 0d0000000000000000;
	add.f64 	%fd2112, %fd2111, 0d41EFFFF4D7600000;
	selp.f64 	%fd2113, %fd2112, %fd2111, %p328;
	mul.f64 	%fd2114, %fd2316, 0d3EE0000000000000;
	cvt.rmi.f64.f64 	%fd2115, %fd2114;
	mul.f64 	%fd2116, %fd2115, 0d4100000000000000;
	sub.f64 	%fd2117, %fd2316, %fd2116;
	mul.f64 	%fd2118, %fd2115, %fd2302;
	div.rn.f64 	%fd2119, %fd2118, 0d41EFFFF4D7600000;
	cvt.rmi.f64.f64 	%fd2120, %fd2119;
	mul.f64 	%fd2121, %fd2120, 0d41EFFFF4D7600000;
	sub.f64 	%fd2122, %fd2118, %fd2121;
	setp.lt.f64 	%p329, %fd2122, 0d0000000000000000;
	add.f64 	%fd2123, %fd2122, 0d41EFFFF4D7600000;
	selp.f64 	%fd2124, %fd2123, %fd2122, %p329;
	mul.f64 	%fd2125, %fd2117, %fd2302;
	div.rn.f64 	%fd2126, %fd2125, 0d41EFFFF4D7600000;
	cvt.rmi.f64.f64 	%fd2127, %fd2126;
	mul.f64 	%fd2128, %fd2127, 0d41EFFFF4D7600000;
	sub.f64 	%fd2129, %fd2125, %fd2128;
	setp.lt.f64 	%p330, %fd2129, 0d0000000000000000;
	add.f64 	%fd2130, %fd2129, 0d41EFFFF4D7600000;
	selp.f64 	%fd2131, %fd2130, %fd2129, %p330;
	fma.rn.f64 	%fd2132, %fd2124, 0d4100000000000000, %fd2131;
	div.rn.f64 	%fd2133, %fd2132, 0d41EFFFF4D7600000;
	cvt.rmi.f64.f64 	%fd2134, %fd2133;
	mul.f64 	%fd2135, %fd2134, 0d41EFFFF4D7600000;
	sub.f64 	%fd2136, %fd2132, %fd2135;
	setp.lt.f64 	%p331, %fd2136, 0d0000000000000000;
	add.f64 	%fd2137, %fd2136, 0d41EFFFF4D7600000;
	selp.f64 	%fd2138, %fd2137, %fd2136, %p331;
	setp.lt.f64 	%p332, %fd2138, 0d0000000000000000;
	add.f64 	%fd2139, %fd2138, 0d41EFFFF4D7600000;
	selp.f64 	%fd2140, %fd2139, %fd2138, %p332;
	add.f64 	%fd2141, %fd2113, %fd2140;
	mul.f64 	%fd2142, %fd2315, 0d3EE0000000000000;
	cvt.rmi.f64.f64 	%fd2143, %fd2142;
	mul.f64 	%fd2144, %fd2143, 0d4100000000000000;
	sub.f64 	%fd2145, %fd2315, %fd2144;
	mul.f64 	%fd2146, %fd2143, %fd2303;
	div.rn.f64 	%fd2147, %fd2146, 0d41EFFFF4D7600000;
	cvt.rmi.f64.f64 	%fd2148, %fd2147;
	mul.f64 	%fd2149, %fd2148, 0d41EFFFF4D7600000;
	sub.f64 	%fd2150, %fd2146, %fd2149;
	setp.lt.f64 	%p333, %fd2150, 0d0000000000000000;
	add.f64 	%fd2151, %fd2150, 0d41EFFFF4D7600000;
	selp.f64 	%fd2152, %fd2151, %fd2150, %p333;
	mul.f64 	%fd2153, %fd2145, %fd2303;
	div.rn.f64 	%fd2154, %fd2153, 0d41EFFFF4D7600000;
	cvt.rmi.f64.f64 	%fd2155, %fd2154;
	mul.f64 	%fd2156, %fd2155, 0d41EFFFF4D7600000;
	sub.f64 	%fd2157, %fd2153, %fd2156;
	setp.lt.f64 	%p334, %fd2157, 0d0000000000000000;
	add.f64 	%fd2158, %fd2157, 0d41EFFFF4D7600000;
	selp.f64 	%fd2159, %fd2158, %fd2157, %p334;
	fma.rn.f64 	%fd2160, %fd2152, 0d4100000000000000, %fd2159;
	div.rn.f64 	%fd2161, %fd2160, 0d41EFFFF4D7600000;
	cvt.rmi.f64.f64 	%fd2162, %fd2161;
	mul.f64 	%fd2163, %fd2162, 0d41EFFFF4D7600000;
	sub.f64 	%fd2164, %fd2160, %fd2163;
	setp.lt.f64 	%p335, %fd2164, 0d0000000000000000;
	add.f64 	%fd2165, %fd2164, 0d41EFFFF4D7600000;
	selp.f64 	%fd2166, %fd2165, %fd2164, %p335;
	setp.lt.f64 	%p336, %fd2166, 0d0000000000000000;
	add.f64 	%fd2167, %fd2166, 0d41EFFFF4D7600000;
	selp.f64 	%fd2168, %fd2167, %fd2166, %p336;
	add.f64 	%fd2169, %fd2141, %fd2168;
	div.rn.f64 	%fd2170, %fd2169, 0d41EFFFF4D7600000;
	cvt.rmi.f64.f64 	%fd2171, %fd2170;
	mul.f64 	%fd2172, %fd2171, 0d41EFFFF4D7600000;
	sub.f64 	%fd2173, %fd2169, %fd2172;
	setp.lt.f64 	%p337, %fd2173, 0d0000000000000000;
	add.f64 	%fd2174, %fd2173, 0d41EFFFF4D7600000;
	selp.f64 	%fd2175, %fd2174, %fd2173, %p337;
	cvt.rzi.u32.f64 	%r98, %fd1997;
	cvt.rzi.u32.f64 	%r99, %fd2086;
	cvt.rzi.u32.f64 	%r100, %fd2175;
	cvt.rn.f64.u32 	%fd2176, %r32;
	cvt.rn.f64.u32 	%fd2177, %r31;
	cvt.rn.f64.u32 	%fd2178, %r30;
	div.rn.f64 	%fd2179, %fd2178, 0d41EFFFFFE5E00000;
	cvt.rmi.f64.f64 	%fd2180, %fd2179;
	mul.f64 	%fd2181, %fd2180, 0d41EFFFFFE5E00000;
	sub.f64 	%fd2182, %fd2178, %fd2181;
	setp.lt.f64 	%p338, %fd2182, 0d0000000000000000;
	add.f64 	%fd2183, %fd2182, 0d41EFFFFFE5E00000;
	selp.f64 	%fd2184, %fd2183, %fd2182, %p338;
	div.rn.f64 	%fd2185, %fd2184, 0d41EFFFFFE5E00000;
	cvt.rmi.f64.f64 	%fd2186, %fd2185;
	mul.f64 	%fd2187, %fd2186, 0d41EFFFFFE5E00000;
	sub.f64 	%fd2188, %fd2184, %fd2187;
	setp.lt.f64 	%p339, %fd2188, 0d0000000000000000;
	add.f64 	%fd2189, %fd2188, 0d41EFFFFFE5E00000;
	selp.f64 	%fd2190, %fd2189, %fd2188, %p339;
	setp.lt.f64 	%p340, %fd2190, 0d0000000000000000;
	add.f64 	%fd2191, %fd2190, 0d41EFFFFFE5E00000;
	selp.f64 	%fd2192, %fd2191, %fd2190, %p340;
	div.rn.f64 	%fd2193, %fd2192, 0d41EFFFFFE5E00000;
	cvt.rmi.f64.f64 	%fd2194, %fd2193;
	mul.f64 	%fd2195, %fd2194, 0d41EFFFFFE5E00000;
	sub.f64 	%fd2196, %fd2192, %fd2195;
	setp.lt.f64 	%p341, %fd2196, 0d0000000000000000;
	add.f64 	%fd2197, %fd2196, 0d41EFFFFFE5E00000;
	selp.f64 	%fd2198, %fd2197, %fd2196, %p341;
	div.rn.f64 	%fd2199, %fd2177, 0d41EFFFFFE5E00000;
	cvt.rmi.f64.f64 	%fd2200, %fd2199;
	mul.f64 	%fd2201, %fd2200, 0d41EFFFFFE5E00000;
	sub.f64 	%fd2202, %fd2177, %fd2201;
	setp.lt.f64 	%p342, %fd2202, 0d0000000000000000;
	add.f64 	%fd2203, %fd2202, 0d41EFFFFFE5E00000;
	selp.f64 	%fd2204, %fd2203, %fd2202, %p342;
	div.rn.f64 	%fd2205, %fd2204, 0d41EFFFFFE5E00000;
	cvt.rmi.f64.f64 	%fd2206, %fd2205;
	mul.f64 	%fd2207, %fd2206, 0d41EFFFFFE5E00000;
	sub.f64 	%fd2208, %fd2204, %fd2207;
	setp.lt.f64 	%p343, %fd2208, 0d0000000000000000;
	add.f64 	%fd2209, %fd2208, 0d41EFFFFFE5E00000;
	selp.f64 	%fd2210, %fd2209, %fd2208, %p343;
	setp.lt.f64 	%p344, %fd2210, 0d0000000000000000;
	add.f64 	%fd2211, %fd2210, 0d41EFFFFFE5E00000;
	selp.f64 	%fd2212, %fd2211, %fd2210, %p344;
	div.rn.f64 	%fd2213, %fd2212, 0d41EFFFFFE5E00000;
	cvt.rmi.f64.f64 	%fd2214, %fd2213;
	mul.f64 	%fd2215, %fd2214, 0d41EFFFFFE5E00000;
	sub.f64 	%fd2216, %fd2212, %fd2215;
	setp.lt.f64 	%p345, %fd2216, 0d0000000000000000;
	add.f64 	%fd2217, %fd2216, 0d41EFFFFFE5E00000;
	selp.f64 	%fd2218, %fd2217, %fd2216, %p345;
	div.rn.f64 	%fd2219, %fd2176, 0d41EFFFFFE5E00000;
	cvt.rmi.f64.f64 	%fd2220, %fd2219;
	mul.f64 	%fd2221, %fd2220, 0d41EFFFFFE5E00000;
	sub.f64 	%fd2222, %fd2176, %fd2221;
	setp.lt.f64 	%p346, %fd2222, 0d0000000000000000;
	add.f64 	%fd2223, %fd2222, 0d41EFFFFFE5E00000;
	selp.f64 	%fd2224, %fd2223, %fd2222, %p346;
	div.rn.f64 	%fd2225, %fd2224, 0d41EFFFFFE5E00000;
	cvt.rmi.f64.f64 	%fd2226, %fd2225;
	mul.f64 	%fd2227, %fd2226, 0d41EFFFFFE5E00000;
	sub.f64 	%fd2228, %fd2224, %fd2227;
	setp.lt.f64 	%p347, %fd2228, 0d0000000000000000;
	add.f64 	%fd2229, %fd2228, 0d41EFFFFFE5E00000;
	selp.f64 	%fd2230, %fd2229, %fd2228, %p347;
	setp.lt.f64 	%p348, %fd2230, 0d0000000000000000;
	add.f64 	%fd2231, %fd2230, 0d41EFFFFFE5E00000;
	selp.f64 	%fd2232, %fd2231, %fd2230, %p348;
	div.rn.f64 	%fd2233, %fd2232, 0d41EFFFFFE5E00000;
	cvt.rmi.f64.f64 	%fd2234, %fd2233;
	mul.f64 	%fd2235, %fd2234, 0d41EFFFFFE5E00000;
	sub.f64 	%fd2236, %fd2232, %fd2235;
	setp.lt.f64 	%p349, %fd2236, 0d0000000000000000;
	add.f64 	%fd2237, %fd2236, 0d41EFFFFFE5E00000;
	selp.f64 	%fd2238, %fd2237, %fd2236, %p349;
	cvt.rzi.u32.f64 	%r101, %fd2198;
	st.global.u32 	[%rd2], %r101;
	cvt.rzi.u32.f64 	%r102, %fd2218;
	st.global.u32 	[%rd2+4], %r102;
	cvt.rzi.u32.f64 	%r103, %fd2238;
	st.global.u32 	[%rd2+8], %r103;
	cvt.rn.f64.u32 	%fd2239, %r100;
	cvt.rn.f64.u32 	%fd2240, %r99;
	cvt.rn.f64.u32 	%fd2241, %r98;
	div.rn.f64 	%fd2242, %fd2241, 0d41EFFFF4D7600000;
	cvt.rmi.f64.f64 	%fd2243, %fd2242;
	mul.f64 	%fd2244, %fd2243, 0d41EFFFF4D7600000;
	sub.f64 	%fd2245, %fd2241, %fd2244;
	setp.lt.f64 	%p350, %fd2245, 0d0000000000000000;
	add.f64 	%fd2246, %fd2245, 0d41EFFFF4D7600000;
	selp.f64 	%fd2247, %fd2246, %fd2245, %p350;
	div.rn.f64 	%fd2248, %fd2247, 0d41EFFFF4D7600000;
	cvt.rmi.f64.f64 	%fd2249, %fd2248;
	mul.f64 	%fd2250, %fd2249, 0d41EFFFF4D7600000;
	sub.f64 	%fd2251, %fd2247, %fd2250;
	setp.lt.f64 	%p351, %fd2251, 0d0000000000000000;
	add.f64 	%fd2252, %fd2251, 0d41EFFFF4D7600000;
	selp.f64 	%fd2253, %fd2252, %fd2251, %p351;
	setp.lt.f64 	%p352, %fd2253, 0d0000000000000000;
	add.f64 	%fd2254, %fd2253, 0d41EFFFF4D7600000;
	selp.f64 	%fd2255, %fd2254, %fd2253, %p352;
	div.rn.f64 	%fd2256, %fd2255, 0d41EFFFF4D7600000;
	cvt.rmi.f64.f64 	%fd2257, %fd2256;
	mul.f64 	%fd2258, %fd2257, 0d41EFFFF4D7600000;
	sub.f64 	%fd2259, %fd2255, %fd2258;
	setp.lt.f64 	%p353, %fd2259, 0d0000000000000000;
	add.f64 	%fd2260, %fd2259, 0d41EFFFF4D7600000;
	selp.f64 	%fd2261, %fd2260, %fd2259, %p353;
	div.rn.f64 	%fd2262, %fd2240, 0d41EFFFF4D7600000;
	cvt.rmi.f64.f64 	%fd2263, %fd2262;
	mul.f64 	%fd2264, %fd2263, 0d41EFFFF4D7600000;
	sub.f64 	%fd2265, %fd2240, %fd2264;
	setp.lt.f64 	%p354, %fd2265, 0d0000000000000000;
	add.f64 	%fd2266, %fd2265, 0d41EFFFF4D7600000;
	selp.f64 	%fd2267, %fd2266, %fd2265, %p354;
	div.rn.f64 	%fd2268, %fd2267, 0d41EFFFF4D7600000;
	cvt.rmi.f64.f64 	%fd2269, %fd2268;
	mul.f64 	%fd2270, %fd2269, 0d41EFFFF4D7600000;
	sub.f64 	%fd2271, %fd2267, %fd2270;
	setp.lt.f64 	%p355, %fd2271, 0d0000000000000000;
	add.f64 	%fd2272, %fd2271, 0d41EFFFF4D7600000;
	selp.f64 	%fd2273, %fd2272, %fd2271, %p355;
	setp.lt.f64 	%p356, %fd2273, 0d0000000000000000;
	add.f64 	%fd2274, %fd2273, 0d41EFFFF4D7600000;
	selp.f64 	%fd2275, %fd2274, %fd2273, %p356;
	div.rn.f64 	%fd2276, %fd2275, 0d41EFFFF4D7600000;
	cvt.rmi.f64.f64 	%fd2277, %fd2276;
	mul.f64 	%fd2278, %fd2277, 0d41EFFFF4D7600000;
	sub.f64 	%fd2279, %fd2275, %fd2278;
	setp.lt.f64 	%p357, %fd2279, 0d0000000000000000;
	add.f64 	%fd2280, %fd2279, 0d41EFFFF4D7600000;
	selp.f64 	%fd2281, %fd2280, %fd2279, %p357;
	div.rn.f64 	%fd2282, %fd2239, 0d41EFFFF4D7600000;
	cvt.rmi.f64.f64 	%fd2283, %fd2282;
	mul.f64 	%fd2284, %fd2283, 0d41EFFFF4D7600000;
	sub.f64 	%fd2285, %fd2239, %fd2284;
	setp.lt.f64 	%p358, %fd2285, 0d0000000000000000;
	add.f64 	%fd2286, %fd2285, 0d41EFFFF4D7600000;
	selp.f64 	%fd2287, %fd2286, %fd2285, %p358;
	div.rn.f64 	%fd2288, %fd2287, 0d41EFFFF4D7600000;
	cvt.rmi.f64.f64 	%fd2289, %fd2288;
	mul.f64 	%fd2290, %fd2289, 0d41EFFFF4D7600000;
	sub.f64 	%fd2291, %fd2287, %fd2290;
	setp.lt.f64 	%p359, %fd2291, 0d0000000000000000;
	add.f64 	%fd2292, %fd2291, 0d41EFFFF4D7600000;
	selp.f64 	%fd2293, %fd2292, %fd2291, %p359;
	setp.lt.f64 	%p360, %fd2293, 0d0000000000000000;
	add.f64 	%fd2294, %fd2293, 0d41EFFFF4D7600000;
	selp.f64 	%fd2295, %fd2294, %fd2293, %p360;
	div.rn.f64 	%fd2296, %fd2295, 0d41EFFFF4D7600000;
	cvt.rmi.f64.f64 	%fd2297, %fd2296;
	mul.f64 	%fd2298, %fd2297, 0d41EFFFF4D7600000;
	sub.f64 	%fd2299, %fd2295, %fd2298;
	setp.lt.f64 	%p361, %fd2299, 0d0000000000000000;
	add.f64 	%fd2300, %fd2299, 0d41EFFFF4D7600000;
	selp.f64 	%fd2301, %fd2300, %fd2299, %p361;
	cvt.rzi.u32.f64 	%r104, %fd2261;
	st.global.u32 	[%rd2+12], %r104;
	cvt.rzi.u32.f64 	%r105, %fd2281;
	st.global.u32 	[%rd2+16], %r105;
	cvt.rzi.u32.f64 	%r106, %fd2301;
	st.global.u32 	[%rd2+20], %r106;
	mov.b32 	%r107, 0;
	st.global.v2.u32 	[%rd2+24], {%r107, %r107};
	st.global.u32 	[%rd2+32], %r107;
	mov.b64 	%rd20, 0;
	st.global.u64 	[%rd2+40], %rd20;
	ret;

}
	// .globl	_Z12simple_setupP19curandStateMRG32k3ai
.visible .entry _Z12simple_setupP19curandStateMRG32k3ai(
	.param .u64 .ptr .align 1 _Z12simple_setupP19curandStateMRG32k3ai_param_0,
	.param .u32 _Z12simple_setupP19curandStateMRG32k3ai_param_1
)
{
	.reg .pred 	%p<346>;
	.reg .b32 	%r<145>;
	.reg .b64 	%rd<31>;
	.reg .b64 	%fd<2213>;

	ld.param.u32 	%r63, [_Z12simple_setupP19curandStateMRG32k3ai_param_1];
	mov.u32 	%r64, %tid.x;
	and.b32  	%r1, %r64, 255;
	setp.ge.s32 	%p1, %r1, %r63;
	@%p1 bra 	$L__BB1_14;
	ld.param.u64 	%rd26, [_Z12simple_setupP19curandStateMRG32k3ai_param_0];
	cvta.to.global.u64 	%rd8, %rd26;
	cvt.u64.u32 	%rd29, %r1;
	mul.wide.u32 	%rd9, %r1, 48;
	add.s64 	%rd10, %rd8, %rd9;
	mov.b32 	%r65, 1711840;
	mov.b32 	%r66, -7254954;
	st.global.v2.u32 	[%rd10], {%r66, %r65};
	mov.b32 	%r67, 188071960;
	st.global.v2.u32 	[%rd10+8], {%r66, %r67};
	mov.b32 	%r68, 85925315;
	st.global.v2.u32 	[%rd10+16], {%r68, %r67};
	setp.eq.s32 	%p2, %r1, 0;
	mov.f64 	%fd2196, 0d0000000000000000;
	mov.f64 	%fd2195, 0d3FF0000000000000;
	mov.f64 	%fd2197, %fd2196;
	mov.f64 	%fd2198, %fd2196;
	mov.f64 	%fd2199, %fd2195;
	mov.f64 	%fd2200, %fd2196;
	mov.f64 	%fd2201, %fd2196;
	mov.f64 	%fd2202, %fd2196;
	mov.f64 	%fd2203, %fd2195;
	@%p2 bra 	$L__BB1_7;
	mov.b32 	%r118, 0;
	mov.b32 	%r117, 1;
	mov.u64 	%rd13, mrg32k3aM1SubSeq;
	mov.u32 	%r119, %r118;
	mov.u32 	%r120, %r118;
	mov.u32 	%r121, %r117;
	mov.u32 	%r122, %r118;
	mov.u32 	%r123, %r118;
	mov.u32 	%r124, %r118;
	mov.u32 	%r125, %r117;
	mov.u32 	%r116, %r118;
$L__BB1_3:
	and.b64  	%rd11, %rd29, 1;
	setp.eq.b64 	%p3, %rd11, 1;
	not.pred 	%p4, %p3;
	@%p4 bra 	$L__BB1_5;
	mul.wide.u32 	%rd12, %r116, 36;
	add.s64 	%rd14, %rd13, %rd12;
	ld.global.u32 	%r71, [%rd14];
	cvt.rn.f64.u32 	%fd39, %r71;
	mul.f64 	%fd40, %fd39, 0d3EE0000000000000;
	cvt.rmi.f64.f64 	%fd41, %fd40;
	mul.f64 	%fd42, %fd41, 0d4100000000000000;
	sub.f64 	%fd43, %fd39, %fd42;
	ld.global.u32 	%r72, [%rd14+4];
	cvt.rn.f64.u32 	%fd44, %r72;
	mul.f64 	%fd45, %fd44, 0d3EE0000000000000;
	cvt.rmi.f64.f64 	%fd46, %fd45;
	mul.f64 	%fd47, %fd46, 0d4100000000000000;
	sub.f64 	%fd48, %fd44, %fd47;
	ld.global.u32 	%r73, [%rd14+8];
	cvt.rn.f64.u32 	%fd49, %r73;
	mul.f64 	%fd50, %fd49, 0d3EE0000000000000;
	cvt.rmi.f64.f64 	%fd51, %fd50;
	mul.f64 	%fd52, %fd51, 0d4100000000000000;
	sub.f64 	%fd53, %fd49, %fd52;
	cvt.rn.f64.u32 	%fd54, %r125;
	mul.f64 	%fd55, %fd41, %fd54;
	div.rn.f64 	%fd56, %fd55, 0d41EFFFFFE5E00000;
	cvt.rmi.f64.f64 	%fd57, %fd56;
	mul.f64 	%fd58, %fd57, 0d41EFFFFFE5E00000;
	sub.f64 	%fd59, %fd55, %fd58;
	setp.lt.f64 	%p5, %fd59, 0d0000000000000000;
	add.f64 	%fd60, %fd59, 0d41EFFFFFE5E00000;
	selp.f64 	%fd61, %fd60, %fd59, %p5;
	mul.f64 	%fd62, %fd43, %fd54;
	div.rn.f64 	%fd63, %fd62, 0d41EFFFFFE5E00000;
	cvt.rmi.f64.f64 	%fd64, %fd63;
	mul.f64 	%fd65, %fd64, 0d41EFFFFFE5E00000;
	sub.f64 	%fd66, %fd62, %fd65;
	setp.lt.f64 	%p6, %fd66, 0d0000000000000000;
	add.f64 	%fd67, %fd66, 0d41EFFFFFE5E00000;
	selp.f64 	%fd68, %fd67, %fd66, %p6;
	fma.rn.f64 	%fd69, %fd61, 0d4100000000000000, %fd68;
	div.rn.f64 	%fd70, %fd69, 0d41EFFFFFE5E00000;
	cvt.rmi.f64.f64 	%fd71, %fd70;
	mul.f64 	%fd72, %fd71, 0d41EFFFFFE5E00000;
	sub.f64 	%fd73, %fd69, %fd72;
	setp.lt.f64 	%p7, %fd73, 0d0000000000000000;
	add.f64 	%fd74, %fd73, 0d41EFFFFFE5E00000;
	selp.f64 	%fd75, %fd74, %fd73, %p7;
	setp.lt.f64 	%p8, %fd75, 0d0000000000000000;
	add.f64 	%fd76, %fd75, 0d41EFFFFFE5E00000;
	selp.f64 	%fd77, %fd76, %fd75, %p8;
	cvt.rn.f64.u32 	%fd78, %r122;
	mul.f64 	%fd79, %fd46, %fd78;
	div.rn.f64 	%fd80, %fd79, 0d41EFFFFFE5E00000;
	cvt.rmi.f64.f64 	%fd81, %fd80;
	mul.f64 	%fd82, %fd81, 0d41EFFFFFE5E00000;
	sub.f64 	%fd83, %fd79, %fd82;
	setp.lt.f64 	%p9, %fd83, 0d0000000000000000;
	add.f64 	%fd84, %fd83, 0d41EFFFFFE5E00000;
	selp.f64 	%fd85, %fd84, %fd83, %p9;
	mul.f64 	%fd86, %fd48, %fd78;
	div.rn.f64 	%fd87, %fd86, 0d41EFFFFFE5E00000;
	cvt.rmi.f64.f64 	%fd88, %fd87;
	mul.f64 	%fd89, %fd88, 0d41EFFFFFE5E00000;
	sub.f64 	%fd90, %fd86, %fd89;
	setp.lt.f64 	%p10, %fd90, 0d0000000000000000;
	add.f64 	%fd91, %fd90, 0d41EFFFFFE5E00000;
	selp.f64 	%fd92, %fd91, %fd90, %p10;
	fma.rn.f64 	%fd93, %fd85, 0d4100000000000000, %fd92;
	div.rn.f64 	%fd94, %fd93, 0d41EFFFFFE5E00000;
	cvt.rmi.f64.f64 	%fd95, %fd94;
	mul.f64 	%fd96, %fd95, 0d41EFFFFFE5E00000;
	sub.f64 	%fd97, %fd93, %fd96;
	setp.lt.f64 	%p11, %fd97, 0d0000000000000000;
	add.f64 	%fd98, %fd97, 0d41EFFFFFE5E00000;
	selp.f64 	%fd99, %fd98, %fd97, %p11;
	setp.lt.f64 	%p12, %fd99, 0d0000000000000000;
	add.f64 	%fd100, %fd99, 0d41EFFFFFE5E00000;
	selp.f64 	%fd101, %fd100, %fd99, %p12;
	add.f64 	%fd102, %fd77, %fd101;
	cvt.rn.f64.u32 	%fd103, %r119;
	mul.f64 	%fd104, %fd51, %fd103;
	div.rn.f64 	%fd105, %fd104, 0d41EFFFFFE5E00000;
	cvt.rmi.f64.f64 	%fd106, %fd105;
	mul.f64 	%fd107, %fd106, 0d41EFFFFFE5E00000;
	sub.f64 	%fd108, %fd104, %fd107;
	setp.lt.f64 	%p13, %fd108, 0d0000000000000000;
	add.f64 	%fd109, %fd108, 0d41EFFFFFE5E00000;
	selp.f64 	%fd110, %fd109, %fd108, %p13;
	mul.f64 	%fd111, %fd53, %fd103;
	div.rn.f64 	%fd112, %fd111, 0d41EFFFFFE5E00000;
	cvt.rmi.f64.f64 	%fd113, %fd112;
	mul.f64 	%fd114, %fd113, 0d41EFFFFFE5E00000;
	sub.f64 	%fd115, %fd111, %fd114;
	setp.lt.f64 	%p14, %fd115, 0d0000000000000000;
	add.f64 	%fd116, %fd115, 0d41EFFFFFE5E00000;
	selp.f64 	%fd117, %fd116, %fd115, %p14;
	fma.rn.f64 	%fd118, %fd110, 0d4100000000000000, %fd117;
	div.rn.f64 	%fd119, %fd118, 0d41EFFFFFE5E00000;
	cvt.rmi.f64.f64 	%fd120, %fd119;
	mul.f64 	%fd121, %fd120, 0d41EFFFFFE5E00000;
	sub.f64 	%fd122, %fd118, %fd121;
	setp.lt.f64 	%p15, %fd122, 0d0000000000000000;
	add.f64 	%fd123, %fd122, 0d41EFFFFFE5E00000;
	selp.f64 	%fd124, %fd123, %fd122, %p15;
	setp.lt.f64 	%p16, %fd124, 0d0000000000000000;
	add.f64 	%fd125, %fd124, 0d41EFFFFFE5E00000;
	selp.f64 	%fd126, %fd125, %fd124, %p16;
	add.f64 	%fd127, %fd102, %fd126;
	div.rn.f64 	%fd128, %fd127, 0d41EFFFFFE5E00000;
	cvt.rmi.f64.f64 	%fd129, %fd128;
	mul.f64 	%fd130, %fd129, 0d41EFFFFFE5E00000;
	sub.f64 	%fd131, %fd127, %fd130;
	setp.lt.f64 	%p17, %fd131, 0d0000000000000000;
	add.f64 	%fd132, %fd131, 0d41EFFFFFE5E00000;
	selp.f64 	%fd133, %fd132, %fd131, %p17;
	cvt.rn.f64.u32 	%fd134, %r124;
	mul.f64 	%fd135, %fd41, %fd134;
	div.rn.f64 	%fd136, %fd135, 0d41EFFFFFE5E00000;
	cvt.rmi.f64.f64 	%fd137, %fd136;
	mul.f64 	%fd138, %fd137, 0d41EFFFFFE5E00000;
	sub.f64 	%fd139, %fd135, %fd138;
	setp.lt.f64 	%p18, %fd139, 0d0000000000000000;
	add.f64 	%fd140, %fd139, 0d41EFFFFFE5E00000;
	selp.f64 	%fd141, %fd140, %fd139, %p18;
	mul.f64 	%fd142, %fd43, %fd134;
	div.rn.f64 	%fd143, %fd142, 0d41EFFFFFE5E00000;
	cvt.rmi.f64.f64 	%fd144, %fd143;
	mul.f64 	%fd145, %fd144, 0d41EFFFFFE5E00000;
	sub.f64 	%fd146, %fd142, %fd145;
	setp.lt.f64 	%p19, %fd146, 0d0000000000000000;
	add.f64 	%fd147, %fd146, 0d41EFFFFFE5E00000;
	selp.f64 	%fd148, %fd147, %fd146, %p19;
	fma.rn.f64 	%fd149, %fd141, 0d4100000000000000, %fd148;
	div.rn.f64 	%fd150, %fd149, 0d41EFFFFFE5E00000;
	cvt.rmi.f64.f64 	%fd151, %fd150;
	mul.f64 	%fd152, %fd151, 0d41EFFFFFE5E00000;
	sub.f64 	%fd153, %fd149, %fd152;
	setp.lt.f64 	%p20, %fd153, 0d0000000000000000;
	add.f64 	%fd154, %fd153, 0d41EFFFFFE5E00000;
	selp.f64 	%fd155, %fd154, %fd153, %p20;
	setp.lt.f64 	%p21, %fd155, 0d0000000000000000;
	add.f64 	%fd156, %fd155, 0d41EFFFFFE5E00000;
	selp.f64 	%fd157, %fd156, %fd155, %p21;
	cvt.rn.f64.u32 	%fd158, %r121;
	mul.f64 	%fd159, %fd46, %fd158;
	div.rn.f64 	%fd160, %fd159, 0d41EFFFFFE5E00000;
	cvt.rmi.f64.f64 	%fd161, %fd160;
	mul.f64 	%fd162, %fd161, 0d41EFFFFFE5E00000;
	sub.f64 	%fd163, %fd159, %fd162;
	setp.lt.f64 	%p22, %fd163, 0d0000000000000000;
	add.f64 	%fd164, %fd163, 0d41EFFFFFE5E00000;
	selp.f64 	%fd165, %fd164, %fd163, %p22;
	mul.f64 	%fd166, %fd48, %fd158;
	div.rn.f64 	%fd167, %fd166, 0d41EFFFFFE5E00000;
	cvt.rmi.f64.f64 	%fd168, %fd167;
	mul.f64 	%fd169, %fd168, 0d41EFFFFFE5E00000;
	sub.f64 	%fd170, %fd166, %fd169;
	setp.lt.f64 	%p23, %fd170, 0d0000000000000000;
	add.f64 	%fd171, %fd170, 0d41EFFFFFE5E00000;
	selp.f64 	%fd172, %fd171, %fd170, %p23;
	fma.rn.f64 	%fd173, %fd165, 0d4100000000000000, %fd172;
	div.rn.f64 	%fd174, %fd173, 0d41EFFFFFE5E00000;
	cvt.rmi.f64.f64 	%fd175, %fd174;
	mul.f64 	%fd176, %fd175, 0d41EFFFFFE5E00000;
	sub.f64 	%fd177, %fd173, %fd176;
	setp.lt.f64 	%p24, %fd177, 0d0000000000000000;
	add.f64 	%fd178, %fd177, 0d41EFFFFFE5E00000;
	selp.f64 	%fd179, %fd178, %fd177, %p24;
	setp.lt.f64 	%p25, %fd179, 0d0000000000000000;
	add.f64 	%fd180, %fd179, 0d41EFFFFFE5E00000;
	selp.f64 	%fd181, %fd180, %fd179, %p25;
	add.f64 	%fd182, %fd157, %fd181;
	cvt.rn.f64.u32 	%fd183, %r118;
	mul.f64 	%fd184, %fd51, %fd183;
	div.rn.f64 	%fd185, %fd184, 0d41EFFFFFE5E00000;
	cvt.rmi.f64.f64 	%fd186, %fd185;
	mul.f64 	%fd187, %fd186, 0d41EFFFFFE5E00000;
	sub.f64 	%fd188, %fd184, %fd187;
	setp.lt.f64 	%p26, %fd188, 0d0000000000000000;
	add.f64 	%fd189, %fd188, 0d41EFFFFFE5E00000;
	selp.f64 	%fd190, %fd189, %fd188, %p26;
	mul.f64 	%fd191, %fd53, %fd183;
	div.rn.f64 	%fd192, %fd191, 0d41EFFFFFE5E00000;
	cvt.rmi.f64.f64 	%fd193, %fd192;
	mul.f64 	%fd194, %fd193, 0d41EFFFFFE5E00000;
	sub.f64 	%fd195, %fd191, %fd194;
	setp.lt.f64 	%p27, %fd195, 0d0000000000000000;
	add.f64 	%fd196, %fd195, 0d41EFFFFFE5E00000;
	selp.f64 	%fd197, %fd196, %fd195, %p27;
	fma.rn.f64 	%fd198, %fd190, 0d4100000000000000, %fd197;
	div.rn.f64 	%fd199, %fd198, 0d41EFFFFFE5E00000;
	cvt.rmi.f64.f64 	%fd200, %fd199;
	mul.f64 	%fd201, %fd200, 0d41EFFFFFE5E00000;
	sub.f64 	%fd202, %fd198, %fd201;
	setp.lt.f64 	%p28, %fd202, 0d0000000000000000;
	add.f64 	%fd203, %fd202, 0d41EFFFFFE5E00000;
	selp.f64 	%fd204, %fd203, %fd202, %p28;
	setp.lt.f64 	%p29, %fd204, 0d0000000000000000;
	add.f64 	%fd205, %fd204, 0d41EFFFFFE5E00000;
	selp.f64 	%fd206, %fd205, %fd204, %p29;
	add.f64 	%fd207, %fd182, %fd206;
	div.rn.f64 	%fd208, %fd207, 0d41EFFFFFE5E00000;
	cvt.rmi.f64.f64 	%fd209, %fd208;
	mul.f64 	%fd210, %fd209, 0d41EFFFFFE5E00000;
	sub.f64 	%fd211, %fd207, %fd210;
	setp.lt.f64 	%p30, %fd211, 0d0000000000000000;
	add.f64 	%fd212, %fd211, 0d41EFFFFFE5E00000;
	selp.f64 	%fd213, %fd212, %fd211, %p30;
	cvt.rn.f64.u32 	%fd214, %r123;
	mul.f64 	%fd215, %fd41, %fd214;
	div.rn.f64 	%fd216, %fd215, 0d41EFFFFFE5E00000;
	cvt.rmi.f64.f64 	%fd217, %fd216;
	mul.f64 	%fd218, %fd217, 0d41EFFFFFE5E00000;
	sub.f64 	%fd219, %fd215, %fd218;
	setp.lt.f64 	%p31, %fd219, 0d0000000000000000;
	add.f64 	%fd220, %fd219, 0d41EFFFFFE5E00000;
	selp.f64 	%fd221, %fd220, %fd219, %p31;
	mul.f64 	%fd222, %fd43, %fd214;
	div.rn.f64 	%fd223, %fd222, 0d41EFFFFFE5E00000;
	cvt.rmi.f64.f64 	%fd224, %fd223;
	mul.f64 	%fd225, %fd224, 0d41EFFFFFE5E00000;
	sub.f64 	%fd226, %fd222, %fd225;
	setp.lt.f64 	%p32, %fd226, 0d0000000000000000;
	add.f64 	%fd227, %fd226, 0d41EFFFFFE5E00000;
	selp.f64 	%fd228, %fd227, %fd226, %p32;
	fma.rn.f64 	%fd229, %fd221, 0d4100000000000000, %fd228;
	div.rn.f64 	%fd230, %fd229, 0d41EFFFFFE5E00000;
	cvt.rmi.f64.f64 	%fd231, %fd230;
	mul.f64 	%fd232, %fd231, 0d41EFFFFFE5E00000;
	sub.f64 	%fd233, %fd229, %fd232;
	setp.lt.f64 	%p33, %fd233, 0d0000000000000000;
	add.f64 	%fd234, %fd233, 0d41EFFFFFE5E00000;
	selp.f64 	%fd235, %fd234, %fd233, %p33;
	setp.lt.f64 	%p34, %fd235, 0d0000000000000000;
	add.f64 	%fd236, %fd235, 0d41EFFFFFE5E00000;
	selp.f64 	%fd237, %fd236, %fd235, %p34;
	cvt.rn.f64.u32 	%fd238, %r120;
	mul.f64 	%fd239, %fd46, %fd238;
	div.rn.f64 	%fd240, %fd239, 0d41EFFFFFE5E00000;
	cvt.rmi.f64.f64 	%fd241, %fd240;
	mul.f64 	%fd242, %fd241, 0d41EFFFFFE5E00000;
	sub.f64 	%fd243, %fd239, %fd242;
	setp.lt.f64 	%p35, %fd243, 0d0000000000000000;
	add.f64 	%fd244, %fd243, 0d41EFFFFFE5E00000;
	selp.f64 	%fd245, %fd244, %fd243, %p35;
	mul.f64 	%fd246, %fd48, %fd238;
	div.rn.f64 	%fd247, %fd246, 0d41EFFFFFE5E00000;
	cvt.rmi.f64.f64 	%fd248, %fd247;
	mul.f64 	%fd249, %fd248, 0d41EFFFFFE5E00000;
	sub.f64 	%fd250, %fd246, %fd249;
	setp.lt.f64 	%p36, %fd250, 0d0000000000000000;
	add.f64 	%fd251, %fd250, 0d41EFFFFFE5E00000;
	selp.f64 	%fd252, %fd251, %fd250, %p36;
	fma.rn.f64 	%fd253, %fd245, 0d4100000000000000, %fd252;
	div.rn.f64 	%fd254, %fd253, 0d41EFFFFFE5E00000;
	cvt.rmi.f64.f64 	%fd255, %fd254;
	mul.f64 	%fd256, %fd255, 0d41EFFFFFE5E00000;
	sub.f64 	%fd257, %fd253, %fd256;
	setp.lt.f64 	%p37, %fd257, 0d0000000000000000;
	add.f64 	%fd258, %fd257, 0d41EFFFFFE5E00000;
	selp.f64 	%fd259, %fd258, %fd257, %p37;
	setp.lt.f64 	%p38, %fd259, 0d0000000000000000;
	add.f64 	%fd260, %fd259, 0d41EFFFFFE5E00000;
	selp.f64 	%fd261, %fd260, %fd259, %p38;
	add.f64 	%fd262, %fd237, %fd261;
	cvt.rn.f64.u32 	%fd263, %r117;
	mul.f64 	%fd264, %fd51, %fd263;
	div.rn.f64 	%fd265, %fd264, 0d41EFFFFFE5E00000;
	cvt.rmi.f64.f64 	%fd266, %fd265;
	mul.f64 	%fd267, %fd266, 0d41EFFFFFE5E00000;
	sub.f64 	%fd268, %fd264, %fd267;
	setp.lt.f64 	%p39, %fd268, 0d0000000000000000;
	add.f64 	%fd269, %fd268, 0d41EFFFFFE5E00000;
	selp.f64 	%fd270, %fd269, %fd268, %p39;
	mul.f64 	%fd271, %fd53, %fd263;
	div.rn.f64 	%fd272, %fd271, 0d41EFFFFFE5E00000;
	cvt.rmi.f64.f64 	%fd273, %fd272;
	mul.f64 	%fd274, %fd273, 0d41EFFFFFE5E00000;
	sub.f64 	%fd275, %fd271, %fd274;
	setp.lt.f64 	%p40, %fd275, 0d0000000000000000;
	add.f64 	%fd276, %fd275, 0d41EFFFFFE5E00000;
	selp.f64 	%fd277, %fd276, %fd275, %p40;
	fma.rn.f64 	%fd278, %fd270, 0d4100000000000000, %fd277;
	div.rn.f64 	%fd279, %fd278, 0d41EFFFFFE5E00000;
	cvt.rmi.f64.f64 	%fd280, %fd279;
	mul.f64 	%fd281, %fd280, 0d41EFFFFFE5E00000;
	sub.f64 	%fd282, %fd278, %fd281;
	setp.lt.f64 	%p41, %fd282, 0d0000000000000000;
	add.f64 	%fd283, %fd282, 0d41EFFFFFE5E00000;
	selp.f64 	%fd284, %fd283, %fd282, %p41;
	setp.lt.f64 	%p42, %fd284, 0d0000000000000000;
	add.f64 	%fd285, %fd284, 0d41EFFFFFE5E00000;
	selp.f64 	%fd286, %fd285, %fd284, %p42;
	add.f64 	%fd287, %fd262, %fd286;
	div.rn.f64 	%fd288, %fd287, 0d41EFFFFFE5E00000;
	cvt.rmi.f64.f64 	%fd289, %fd288;
	mul.f64 	%fd290, %fd289, 0d41EFFFFFE5E00000;
	sub.f64 	%fd291, %fd287, %fd290;
	setp.lt.f64 	%p43, %fd291, 0d0000000000000000;
	add.f64 	%fd292, %fd291, 0d41EFFFFFE5E00000;
	selp.f64 	%fd293, %fd292, %fd291, %p43;
	ld.global.u32 	%r74, [%rd14+12];
	cvt.rn.f64.u32 	%fd294, %r74;
	mul.f64 	%fd295, %fd294, 0d3EE0000000000000;
	cvt.rmi.f64.f64 	%fd296, %fd295;
	mul.f64 	%fd297, %fd296, 0d4100000000000000;
	sub.f64 	%fd298, %fd294, %fd297;
	ld.global.u32 	%r75, [%rd14+16];
	cvt.rn.f64.u32 	%fd299, %r75;
	mul.f64 	%fd300, %fd299, 0d3EE0000000000000;
	cvt.rmi.f64.f64 	%fd301, %fd300;
	mul.f64 	%fd302, %fd301, 0d4100000000000000;
	sub.f64 	%fd303, %fd299, %fd302;
	ld.global.u32 	%r76, [%rd14+20];
	cvt.rn.f64.u32 	%fd304, %r76;
	mul.f64 	%fd305, %fd304, 0d3EE0000000000000;
	cvt.rmi.f64.f64 	%fd306, %fd305;
	mul.f64 	%fd307, %fd306, 0d4100000000000000;
	sub.f64 	%fd308, %fd304, %fd307;
	mul.f64 	%fd309, %fd296, %fd54;
	div.rn.f64 	%fd310, %fd309, 0d41EFFFFFE5E00000;
	cvt.rmi.f64.f64 	%fd311, %fd310;
	mul.f64 	%fd312, %fd311, 0d41EFFFFFE5E00000;
	sub.f64 	%fd313, %fd309, %fd312;
	setp.lt.f64 	%p44, %fd313, 0d0000000000000000;
	add.f64 	%fd314, %fd313, 0d41EFFFFFE5E00000;
	selp.f64 	%fd315, %fd314, %fd313, %p44;
	mul.f64 	%fd316, %fd298, %fd54;
	div.rn.f64 	%fd317, %fd316, 0d41EFFFFFE5E00000;
	cvt.rmi.f64.f64 	%fd318, %fd317;
	mul.f64 	%fd319, %fd318, 0d41EFFFFFE5E00000;
	sub.f64 	%fd320, %fd316, %fd319;
	setp.lt.f64 	%p45, %fd320, 0d0000000000000000;
	add.f64 	%fd321, %fd320, 0d41EFFFFFE5E00000;
	selp.f64 	%fd322, %fd321, %fd320, %p45;
	fma.rn.f64 	%fd323, %fd315, 0d4100000000000000, %fd322;
	div.rn.f64 	%fd324, %fd323, 0d41EFFFFFE5E00000;
	cvt.rmi.f64.f64 	%fd325, %fd324;
	mul.f64 	%fd326, %fd325, 0d41EFFFFFE5E00000;
	sub.f64 	%fd327, %fd323, %fd326;
	setp.lt.f64 	%p46, %fd327, 0d0000000000000000;
	add.f64 	%fd328, %fd327, 0d41EFFFFFE5E00000;
	selp.f64 	%fd329, %fd328, %fd327, %p46;
	setp.lt.f64 	%p47, %fd329, 0d0000000000000000;
	add.f64 	%fd330, %fd329, 0d41EFFFFFE5E00000;
	selp.f64 	%fd331, %fd330, %fd329, %p47;
	mul.f64 	%fd332, %fd301, %fd78;
	div.rn.f64 	%fd333, %fd332, 0d41EFFFFFE5E00000;
	cvt.rmi.f64.f64 	%fd334, %fd333;
	mul.f64 	%fd335, %fd334, 0d41EFFFFFE5E00000;
	sub.f64 	%fd336, %fd332, %fd335;
	setp.lt.f64 	%p48, %fd336, 0d0000000000000000;
	add.f64 	%fd337, %fd336, 0d41EFFFFFE5E00000;
	selp.f64 	%fd338, %fd337, %fd336, %p48;
	mul.f64 	%fd339, %fd303, %fd78;
	div.rn.f64 	%fd340, %fd339, 0d41EFFFFFE5E00000;
	cvt.rmi.f64.f64 	%fd341, %fd340;
	mul.f64 	%fd342, %fd341, 0d41EFFFFFE5E00000;
	sub.f64 	%fd343, %fd339, %fd342;
	setp.lt.f64 	%p49, %fd343, 0d0000000000000000;
	add.f64 	%fd344, %fd343, 0d41EFFFFFE5E00000;
	selp.f64 	%fd345, %fd344, %fd343, %p49;
	fma.rn.f64 	%fd346, %fd338, 0d4100000000000000, %fd345;
	div.rn.f64 	%fd347, %fd346, 0d41EFFFFFE5E00000;
	cvt.rmi.f64.f64 	%fd348, %fd347;
	mul.f64 	%fd349, %fd348, 0d41EFFFFFE5E00000;
	sub.f64 	%fd350, %fd346, %fd349;
	setp.lt.f64 	%p50, %fd350, 0d0000000000000000;
	add.f64 	%fd351, %fd350, 0d41EFFFFFE5E00000;
	selp.f64 	%fd352, %fd351, %fd350, %p50;
	setp.lt.f64 	%p51, %fd352, 0d0000000000000000;
	add.f64 	%fd353, %fd352, 0d41EFFFFFE5E00000;
	selp.f64 	%fd354, %fd353, %fd352, %p51;
	add.f64 	%fd355, %fd331, %fd354;
	mul.f64 	%fd356, %fd306, %fd103;
	div.rn.f64 	%fd357, %fd356, 0d41EFFFFFE5E00000;
	cvt.rmi.f64.f64 	%fd358, %fd357;
	mul.f64 	%fd359, %fd358, 0d41EFFFFFE5E00000;
	sub.f64 	%fd360, %fd356, %fd359;
	setp.lt.f64 	%p52, %fd360, 0d0000000000000000;
	add.f64 	%fd361, %fd360, 0d41EFFFFFE5E00000;
	selp.f64 	%fd362, %fd361, %fd360, %p52;
	mul.f64 	%fd363, %fd308, %fd103;
	div.rn.f64 	%fd364, %fd363, 0d41EFFFFFE5E00000;
	cvt.rmi.f64.f64 	%fd365, %fd364;
	mul.f64 	%fd366, %fd365, 0d41EFFFFFE5E00000;
	sub.f64 	%fd367, %fd363, %fd366;
	setp.lt.f64 	%p53, %fd367, 0d0000000000000000;
	add.f64 	%fd368, %fd367, 0d41EFFFFFE5E00000;
	selp.f64 	%fd369, %fd368, %fd367, %p53;
	fma.rn.f64 	%fd370, %fd362, 0d4100000000000000, %fd369;
	div.rn.f64 	%fd371, %fd370, 0d41EFFFFFE5E00000;
	cvt.rmi.f64.f64 	%fd372, %fd371;
	mul.f64 	%fd373, %fd372, 0d41EFFFFFE5E00000;
	sub.f64 	%fd374, %fd370, %fd373;
	setp.lt.f64 	%p54, %fd374, 0d0000000000000000;
	add.f64 	%fd375, %fd374, 0d41EFFFFFE5E00000;
	selp.f64 	%fd376, %fd375, %fd374, %p54;
	setp.lt.f64 	%p55, %fd376, 0d0000000000000000;
	add.f64 	%fd377, %fd376, 0d41EFFFFFE5E00000;
	selp.f64 	%fd378, %fd377, %fd376, %p55;
	add.f64 	%fd379, %fd355, %fd378;
	div.rn.f64 	%fd380, %fd379, 0d41EFFFFFE5E00000;
	cvt.rmi.f64.f64 	%fd381, %fd380;
	mul.f64 	%fd382, %fd381, 0d41EFFFFFE5E00000;
	sub.f64 	%fd383, %fd379, %fd382;
	setp.lt.f64 	%p56, %fd383, 0d0000000000000000;
	add.f64 	%fd384, %fd383, 0d41EFFFFFE5E00000;
	selp.f64 	%fd385, %fd384, %fd383, %p56;
	mul.f64 	%fd386, %fd296, %fd134;
	div.rn.f64 	%fd387, %fd386, 0d41EFFFFFE5E00000;
	cvt.rmi.f64.f64 	%fd388, %fd387;
	mul.f64 	%fd389, %fd388, 0d41EFFFFFE5E00000;
	sub.f64 	%fd390, %fd386, %fd389;
	setp.lt.f64 	%p57, %fd390, 0d0000000000000000;
	add.f64 	%fd391, %fd390, 0d41EFFFFFE5E00000;
	selp.f64 	%fd392, %fd391, %fd390, %p57;
	mul.f64 	%fd393, %fd298, %fd134;
	div.rn.f64 	%fd394, %fd393, 0d41EFFFFFE5E00000;
	cvt.rmi.f64.f64 	%fd395, %fd394;
	mul.f64 	%fd396, %fd395, 0d41EFFFFFE5E00000;
	sub.f64 	%fd397, %fd393, %fd396;
	setp.lt.f64 	%p58, %fd397, 0d0000000000000000;
	add.f64 	%fd398, %fd397, 0d41EFFFFFE5E00000;
	selp.f64 	%fd399, %fd398, %fd397, %p58;
	fma.rn.f64 	%fd400, %fd392, 0d4100000000000000, %fd399;
	div.rn.f64 	%fd401, %fd400, 0d41EFFFFFE5E00000;
	cvt.rmi.f64.f64 	%fd402, %fd401;
	mul.f64 	%fd403, %fd402, 0d41EFFFFFE5E00000;
	sub.f64 	%fd404, %fd400, %fd403;
	setp.lt.f64 	%p59, %fd404, 0d0000000000000000;
	add.f64 	%fd405, %fd404, 0d41EFFFFFE5E00000;
	selp.f64 	%fd406, %fd405, %fd404, %p59;
	setp.lt.f64 	%p60, %fd406, 0d0000000000000000;
	add.f64 	%fd407, %fd406, 0d41EFFFFFE5E00000;
	selp.f64 	%fd408, %fd407, %fd406, %p60;
	mul.f64 	%fd409, %fd301, %fd158;
	div.rn.f64 	%fd410, %fd409, 0d41EFFFFFE5E00000;
	cvt.rmi.f64.f64 	%fd411, %fd410;
	mul.f64 	%fd412, %fd411, 0d41EFFFFFE5E00000;
	sub.f64 	%fd413, %fd409, %fd412;
	setp.lt.f64 	%p61, %fd413, 0d0000000000000000;
	add.f64 	%fd414, %fd413, 0d41EFFFFFE5E00000;
	selp.f64 	%fd415, %fd414, %fd413, %p61;
	mul.f64 	%fd416, %fd303, %fd158;
	div.rn.f64 	%fd417, %fd416, 0d41EFFFFFE5E00000;
	cvt.rmi.f64.f64 	%fd418, %fd417;
	mul.f64 	%fd419, %fd418, 0d41EFFFFFE5E00000;
	sub.f64 	%fd420, %fd416, %fd419;
	setp.lt.f64 	%p62, %fd420, 0d0000000000000000;
	add.f64 	%fd421, %fd420, 0d41EFFFFFE5E00000;
	selp.f64 	%fd422, %fd421, %fd420, %p62;
	fma.rn.f64 	%fd423, %fd415, 0d4100000000000000, %fd422;
	div.rn.f64 	%fd424, %fd423, 0d41EFFFFFE5E00000;
	cvt.rmi.f64.f64 	%fd425, %fd424;
	mul.f64 	%fd426, %fd425, 0d41EFFFFFE5E00000;
	sub.f64 	%fd427, %fd423, %fd426;
	setp.lt.f64 	%p63, %fd427, 0d0000000000000000;
	add.f64 	%fd428, %fd427, 0d41EFFFFFE5E00000;
	selp.f64 	%fd429, %fd428, %fd427, %p63;
	setp.lt.f64 	%p64, %fd429, 0d0000000000000000;
	add.f64 	%fd430, %fd429, 0d41EFFFFFE5E00000;
	selp.f64 	%fd431, %fd430, %fd429, %p64;
	add.f64 	%fd432, %fd408, %fd431;
	mul.f64 	%fd433, %fd306, %fd183;
	div.rn.f64 	%fd434, %fd433, 0d41EFFFFFE5E00000;
	cvt.rmi.f64.f64 	%fd435, %fd434;
	mul.f64 	%fd436, %fd435, 0d41EFFFFFE5E00000;
	sub.f64 	%fd437, %fd433, %fd436;
	setp.lt.f64 	%p65, %fd437, 0d0000000000000000;
	add.f64 	%fd438, %fd437, 0d41EFFFFFE5E00000;
	selp.f64 	%fd439, %fd438, %fd437, %p65;
	mul.f64 	%fd440, %fd308, %fd183;
	div.rn.f64 	%fd441, %fd440, 0d41EFFFFFE5E00000;
	cvt.rmi.f64.f64 	%fd442, %fd441;
	mul.f64 	%fd443, %fd442, 0d41EFFFFFE5E00000;
	sub.f64 	%fd444, %fd440, %fd443;
	setp.lt.f64 	%p66, %fd444, 0d0000000000000000;
	add.f64 	%fd445, %fd444, 0d41EFFFFFE5E00000;
	selp.f64 	%fd446, %fd445, %fd444, %p66;
	fma.rn.f64 	%fd447, %fd439, 0d4100000000000000, %fd446;
	div.rn.f64 	%fd448, %fd447, 0d41EFFFFFE5E00000;
	cvt.rmi.f64.f64 	%fd449, %fd448;
	mul.f64 	%fd450, %fd449, 0d41EFFFFFE5E00000;
	sub.f64 	%fd451, %fd447, %fd450;
	setp.lt.f64 	%p67, %fd451, 0d0000000000000000;
	add.f64 	%fd452, %fd451, 0d41EFFFFFE5E00000;
	selp.f64 	%fd453, %fd452, %fd451, %p67;
	setp.lt.f64 	%p68, %fd453, 0d0000000000000000;
	add.f64 	%fd454, %fd453, 0d41EFFFFFE5E00000;
	selp.f64 	%fd455, %fd454, %fd453, %p68;
	add.f64 	%fd456, %fd432, %fd455;
	div.rn.f64 	%fd457, %fd456, 0d41EFFFFFE5E00000;
	cvt.rmi.f64.f64 	%fd458, %fd457;
	mul.f64 	%fd459, %fd458, 0d41EFFFFFE5E00000;
	sub.f64 	%fd460, %fd456, %fd459;
	setp.lt.f64 	%p69, %fd460, 0d0000000000000000;
	add.f64 	%fd461, %fd460, 0d41EFFFFFE5E00000;
	selp.f64 	%fd462, %fd461, %fd460, %p69;
	mul.f64 	%fd463, %fd296, %fd214;
	div.rn.f64 	%fd464, %fd463, 0d41EFFFFFE5E00000;
	cvt.rmi.f64.f64 	%fd465, %fd464;
	mul.f64 	%fd466, %fd465, 0d41EFFFFFE5E00000;
	sub.f64 	%fd467, %fd463, %fd466;
	setp.lt.f64 	%p70, %fd467, 0d0000000000000000;
	add.f64 	%fd468, %fd467, 0d41EFFFFFE5E00000;
	selp.f64 	%fd469, %fd468, %fd467, %p70;
	mul.f64 	%fd470, %fd298, %fd214;
	div.rn.f64 	%fd471, %fd470, 0d41EFFFFFE5E00000;
	cvt.rmi.f64.f64 	%fd472, %fd471;
	mul.f64 	%fd473, %fd472, 0d41EFFFFFE5E00000;
	sub.f64 	%fd474, %fd470, %fd473;
	setp.lt.f64 	%p71, %fd474, 0d0000000000000000;
	add.f64 	%fd475, %fd474, 0d41EFFFFFE5E00000;
	selp.f64 	%fd476, %fd475, %fd474, %p71;
	fma.rn.f64 	%fd477, %fd469, 0d4100000000000000, %fd476;
	div.rn.f64 	%fd478, %fd477, 0d41EFFFFFE5E00000;
	cvt.rmi.f64.f64 	%fd479, %fd478;
	mul.f64 	%fd480, %fd479, 0d41EFFFFFE5E00000;
	sub.f64 	%fd481, %fd477, %fd480;
	setp.lt.f64 	%p72, %fd481, 0d0000000000000000;
	add.f64 	%fd482, %fd481, 0d41EFFFFFE5E00000;
	selp.f64 	%fd483, %fd482, %fd481, %p72;
	setp.lt.f64 	%p73, %fd483, 0d0000000000000000;
	add.f64 	%fd484, %fd483, 0d41EFFFFFE5E00000;
	selp.f64 	%fd485, %fd484, %fd483, %p73;
	mul.f64 	%fd486, %fd301, %fd238;
	div.rn.f64 	%fd487, %fd486, 0d41EFFFFFE5E00000;
	cvt.rmi.f64.f64 	%fd488, %fd487;
	mul.f64 	%fd489, %fd488, 0d41EFFFFFE5E00000;
	sub.f64 	%fd490, %fd486, %fd489;
	setp.lt.f64 	%p74, %fd490, 0d0000000000000000;
	add.f64 	%fd491, %fd490, 0d41EFFFFFE5E00000;
	selp.f64 	%fd492, %fd491, %fd490, %p74;
	mul.f64 	%fd493, %fd303, %fd238;
	div.rn.f64 	%fd494, %fd493, 0d41EFFFFFE5E00000;
	cvt.rmi.f64.f64 	%fd495, %fd494;
	mul.f64 	%fd496, %fd495, 0d41EFFFFFE5E00000;
	sub.f64 	%fd497, %fd493, %fd496;
	setp.lt.f64 	%p75, %fd497, 0d0000000000000000;
	add.f64 	%fd498, %fd497, 0d41EFFFFFE5E00000;
	selp.f64 	%fd499, %fd498, %fd497, %p75;
	fma.rn.f64 	%fd500, %fd492, 0d4100000000000000, %fd499;
	div.rn.f64 	%fd501, %fd500, 0d41EFFFFFE5E00000;
	cvt.rmi.f64.f64 	%fd502, %fd501;
	mul.f64 	%fd503, %fd502, 0d41EFFFFFE5E00000;
	sub.f64 	%fd504, %fd500, %fd503;
	setp.lt.f64 	%p76, %fd504, 0d0000000000000000;
	add.f64 	%fd505, %fd504, 0d41EFFFFFE5E00000;
	selp.f64 	%fd506, %fd505, %fd504, %p76;
	setp.lt.f64 	%p77, %fd506, 0d0000000000000000;
	add.f64 	%fd507, %fd506, 0d41EFFFFFE5E00000;
	selp.f64 	%fd508, %fd507, %fd506, %p77;
	add.f64 	%fd509, %fd485, %fd508;
	mul.f64 	%fd510, %fd306, %fd263;
	div.rn.f64 	%fd511, %fd510, 0d41EFFFFFE5E00000;
	cvt.rmi.f64.f64 	%fd512, %fd511;
	mul.f64 	%fd513, %fd512, 0d41EFFFFFE5E00000;
	sub.f64 	%fd514, %fd510, %fd513;
	setp.lt.f64 	%p78, %fd514, 0d0000000000000000;
	add.f64 	%fd515, %fd514, 0d41EFFFFFE5E00000;
	selp.f64 	%fd516, %fd515, %fd514, %p78;
	mul.f64 	%fd517, %fd308, %fd263;
	div.rn.f64 	%fd518, %fd517, 0d41EFFFFFE5E00000;
	cvt.rmi.f64.f64 	%fd519, %fd518;
	mul.f64 	%fd520, %fd519, 0d41EFFFFFE5E00000;
	sub.f64 	%fd521, %fd517, %fd520;
	setp.lt.f64 	%p79, %fd521, 0d0000000000000000;
	add.f64 	%fd522, %fd521, 0d41EFFFFFE5E00000;
	selp.f64 	%fd523, %fd522, %fd521, %p79;
	fma.rn.f64 	%fd524, %fd516, 0d4100000000000000, %fd523;
	div.rn.f64 	%fd525, %fd524, 0d41EFFFFFE5E00000;
	cvt.rmi.f64.f64 	%fd526, %fd525;
	mul.f64 	%fd527, %fd526, 0d41EFFFFFE5E00000;
	sub.f64 	%fd528, %fd524, %fd527;
	setp.lt.f64 	%p80, %fd528, 0d0000000000000000;
	add.f64 	%fd529, %fd528, 0d41EFFFFFE5E00000;
	selp.f64 	%fd530, %fd529, %fd528, %p80;
	setp.lt.f64 	%p81, %fd530, 0d0000000000000000;
	add.f64 	%fd531, %fd530, 0d41EFFFFFE5E00000;
	selp.f64 	%fd532, %fd531, %fd530, %p81;
	add.f64 	%fd533, %fd509, %fd532;
	div.rn.f64 	%fd534, %fd533, 0d41EFFFFFE5E00000;
	cvt.rmi.f64.f64 	%fd535, %fd534;
	mul.f64 	%fd536, %fd535, 0d41EFFFFFE5E00000;
	sub.f64 	%fd537, %fd533, %fd536;
	setp.lt.f64 	%p82, %fd537, 0d0000000000000000;
	add.f64 	%fd538, %fd537, 0d41EFFFFFE5E00000;
	selp.f64 	%fd539, %fd538, %fd537, %p82;
	ld.global.u32 	%r77, [%rd14+24];
	cvt.rn.f64.u32 	%fd540, %r77;
	mul.f64 	%fd541, %fd540, 0d3EE0000000000000;
	cvt.rmi.f64.f64 	%fd542, %fd541;
	mul.f64 	%fd543, %fd542, 0d4100000000000000;
	sub.f64 	%fd544, %fd540, %fd543;
	ld.global.u32 	%r78, [%rd14+28];
	cvt.rn.f64.u32 	%fd545, %r78;
	mul.f64 	%fd546, %fd545, 0d3EE0000000000000;
	cvt.rmi.f64.f64 	%fd547, %fd546;
	mul.f64 	%fd548, %fd547, 0d4100000000000000;
	sub.f64 	%fd549, %fd545, %fd548;
	ld.global.u32 	%r79, [%rd14+32];
	cvt.rn.f64.u32 	%fd550, %r79;
	mul.f64 	%fd551, %fd550, 0d3EE0000000000000;
	cvt.rmi.f64.f64 	%fd552, %fd551;
	mul.f64 	%fd553, %fd552, 0d4100000000000000;
	sub.f64 	%fd554, %fd550, %fd553;
	mul.f64 	%fd555, %fd542, %fd54;
	div.rn.f64 	%fd556, %fd555, 0d41EFFFFFE5E00000;
	cvt.rmi.f64.f64 	%fd557, %fd556;
	mul.f64 	%fd558, %fd557, 0d41EFFFFFE5E00000;
	sub.f64 	%fd559, %fd555, %fd558;
	setp.lt.f64 	%p83, %fd559, 0d0000000000000000;
	add.f64 	%fd560, %fd559, 0d41EFFFFFE5E00000;
	selp.f64 	%fd561, %fd560, %fd559, %p83;
	mul.f64 	%fd562, %fd544, %fd54;
	div.rn.f64 	%fd563, %fd562, 0d41EFFFFFE5E00000;
	cvt.rmi.f64.f64 	%fd564, %fd563;
	mul.f64 	%fd565, %fd564, 0d41EFFFFFE5E00000;
	sub.f64 	%fd566, %fd562, %fd565;
	setp.lt.f64 	%p84, %fd566, 0d0000000000000000;
	add.f64 	%fd567, %fd566, 0d41EFFFFFE5E00000;
	selp.f64 	%fd568, %fd567, %fd566, %p84;
	fma.rn.f64 	%fd569, %fd561, 0d4100000000000000, %fd568;
	div.rn.f64 	%fd570, %fd569, 0d41EFFFFFE5E00000;
	cvt.rmi.f64.f64 	%fd571, %fd570;
	mul.f64 	%fd572, %fd571, 0d41EFFFFFE5E00000;
	sub.f64 	%fd573, %fd569, %fd572;
	setp.lt.f64 	%p85, %fd573, 0d0000000000000000;
	add.f64 	%fd574, %fd573, 0d41EFFFFFE5E00000;
	selp.f64 	%fd575, %fd574, %fd573, %p85;
	setp.lt.f64 	%p86, %fd575, 0d0000000000000000;
	add.f64 	%fd576, %fd575, 0d41EFFFFFE5E00000;
	selp.f64 	%fd577, %fd576, %fd575, %p86;
	mul.f64 	%fd578, %fd547, %fd78;
	div.rn.f64 	%fd579, %fd578, 0d41EFFFFFE5E00000;
	cvt.rmi.f64.f64 	%fd580, %fd579;
	mul.f64 	%fd581, %fd580, 0d41EFFFFFE5E00000;
	sub.f64 	%fd582, %fd578, %fd581;
	setp.lt.f64 	%p87, %fd582, 0d0000000000000000;
	add.f64 	%fd583, %fd582, 0d41EFFFFFE5E00000;
	selp.f64 	%fd584, %fd583, %fd582, %p87;
	mul.f64 	%fd585, %fd549, %fd78;
	div.rn.f64 	%fd586, %fd585, 0d41EFFFFFE5E00000;
	cvt.rmi.f64.f64 	%fd587, %fd586;
	mul.f64 	%fd588, %fd587, 0d41EFFFFFE5E00000;
	sub.f64 	%fd589, %fd585, %fd588;
	setp.lt.f64 	%p88, %fd589, 0d0000000000000000;
	add.f64 	%fd590, %fd589, 0d41EFFFFFE5E00000;
	selp.f64 	%fd591, %fd590, %fd589, %p88;
	fma.rn.f64 	%fd592, %fd584, 0d4100000000000000, %fd591;
	div.rn.f64 	%fd593, %fd592, 0d41EFFFFFE5E00000;
	cvt.rmi.f64.f64 	%fd594, %fd593;
	mul.f64 	%fd595, %fd594, 0d41EFFFFFE5E00000;
	sub.f64 	%fd596, %fd592, %fd595;
	setp.lt.f64 	%p89, %fd596, 0d0000000000000000;
	add.f64 	%fd597, %fd596, 0d41EFFFFFE5E00000;
	selp.f64 	%fd598, %fd597, %fd596, %p89;
	setp.lt.f64 	%p90, %fd598, 0d0000000000000000;
	add.f64 	%fd599, %fd598, 0d41EFFFFFE5E00000;
	selp.f64 	%fd600, %fd599, %fd598, %p90;
	add.f64 	%fd601, %fd577, %fd600;
	mul.f64 	%fd602, %fd552, %fd103;
	div.rn.f64 	%fd603, %fd602, 0d41EFFFFFE5E00000;
	cvt.rmi.f64.f64 	%fd604, %fd603;
	mul.f64 	%fd605, %fd604, 0d41EFFFFFE5E00000;
	sub.f64 	%fd606, %fd602, %fd605;
	setp.lt.f64 	%p91, %fd606, 0d0000000000000000;
	add.f64 	%fd607, %fd606, 0d41EFFFFFE5E00000;
	selp.f64 	%fd608, %fd607, %fd606, %p91;
	mul.f64 	%fd609, %fd554, %fd103;
	div.rn.f64 	%fd610, %fd609, 0d41EFFFFFE5E00000;
	cvt.rmi.f64.f64 	%fd611, %fd610;
	mul.f64 	%fd612, %fd611, 0d41EFFFFFE5E00000;
	sub.f64 	%fd613, %fd609, %fd612;
	setp.lt.f64 	%p92, %fd613, 0d0000000000000000;
	add.f64 	%fd614, %fd613, 0d41EFFFFFE5E00000;
	selp.f64 	%fd615, %fd614, %fd613, %p92;
	fma.rn.f64 	%fd616, %fd608, 0d4100000000000000, %fd615;
	div.rn.f64 	%fd617, %fd616, 0d41EFFFFFE5E00000;
	cvt.rmi.f64.f64 	%fd618, %fd617;
	mul.f64 	%fd619, %fd618, 0d41EFFFFFE5E00000;
	sub.f64 	%fd620, %fd616, %fd619;
	setp.lt.f64 	%p93, %fd620, 0d0000000000000000;
	add.f64 	%fd621, %fd620, 0d41EFFFFFE5E00000;
	selp.f64 	%fd622, %fd621, %fd620, %p93;
	setp.lt.f64 	%p94, %fd622, 0d0000000000000000;
	add.f64 	%fd623, %fd622, 0d41EFFFFFE5E00000;
	selp.f64 	%fd624, %fd623, %fd622, %p94;
	add.f64 	%fd625, %fd601, %fd624;
	div.rn.f64 	%fd626, %fd625, 0d41EFFFFFE5E00000;
	cvt.rmi.f64.f64 	%fd627, %fd626;
	mul.f64 	%fd628, %fd627, 0d41EFFFFFE5E00000;
	sub.f64 	%fd629, %fd625, %fd628;
	setp.lt.f64 	%p95, %fd629, 0d0000000000000000;
	add.f64 	%fd630, %fd629, 0d41EFFFFFE5E00000;
	selp.f64 	%fd631, %fd630, %fd629, %p95;
	mul.f64 	%fd632, %fd542, %fd134;
	div.rn.f64 	%fd633, %fd632, 0d41EFFFFFE5E00000;
	cvt.rmi.f64.f64 	%fd634, %fd633;
	mul.f64 	%fd635, %fd634, 0d41EFFFFFE5E00000;
	sub.f64 	%fd636, %fd632, %fd635;
	setp.lt.f64 	%p96, %fd636, 0d0000000000000000;
	add.f64 	%fd637, %fd636, 0d41EFFFFFE5E00000;
	selp.f64 	%fd638, %fd637, %fd636, %p96;
	mul.f64 	%fd639, %fd544, %fd134;
	div.rn.f64 	%fd640, %fd639, 0d41EFFFFFE5E00000;
	cvt.rmi.f64.f64 	%fd641, %fd640;
	mul.f64 	%fd642, %fd641, 0d41EFFFFFE5E00000;
	sub.f64 	%fd643, %fd639, %fd642;
	setp.lt.f64 	%p97, %fd643, 0d0000000000000000;
	add.f64 	%fd644, %fd643, 0d41EFFFFFE5E00000;
	selp.f64 	%fd645, %fd644, %fd643, %p97;
	fma.rn.f64 	%fd646, %fd638, 0d4100000000000000, %fd645;
	div.rn.f64 	%fd647, %fd646, 0d41EFFFFFE5E00000;
	cvt.rmi.f64.f64 	%fd648, %fd647;
	mul.f64 	%fd649, %fd648, 0d41EFFFFFE5E00000;
	sub.f64 	%fd650, %fd646, %fd649;
	setp.lt.f64 	%p98, %fd650, 0d0000000000000000;
	add.f64 	%fd651, %fd650, 0d41EFFFFFE5E00000;
	selp.f64 	%fd652, %fd651, %fd650, %p98;
	setp.lt.f64 	%p99, %fd652, 0d0000000000000000;
	add.f64 	%fd653, %fd652, 0d41EFFFFFE5E00000;
	selp.f64 	%fd654, %fd653, %fd652, %p99;
	mul.f64 	%fd655, %fd547, %fd158;
	div.rn.f64 	%fd656, %fd655, 0d41EFFFFFE5E00000;
	cvt.rmi.f64.f64 	%fd657, %fd656;
	mul.f64 	%fd658, %fd657, 0d41EFFFFFE5E00000;
	sub.f64 	%fd659, %fd655, %fd658;
	setp.lt.f64 	%p100, %fd659, 0d0000000000000000;
	add.f64 	%fd660, %fd659, 0d41EFFFFFE5E00000;
	selp.f64 	%fd661, %fd660, %fd659, %p100;
	mul.f64 	%fd662, %fd549, %fd158;
	div.rn.f64 	%fd663, %fd662, 0d41EFFFFFE5E00000;
	cvt.rmi.f64.f64 	%fd664, %fd663;
	mul.f64 	%fd665, %fd664, 0d41EFFFFFE5E00000;
	sub.f64 	%fd666, %fd662, %fd665;
	setp.lt.f64 	%p101, %fd666, 0d0000000000000000;
	add.f64 	%fd667, %fd666, 0d41EFFFFFE5E00000;
	selp.f64 	%fd668, %fd667, %fd666, %p101;
	fma.rn.f64 	%fd669, %fd661, 0d4100000000000000, %fd668;
	div.rn.f64 	%fd670, %fd669, 0d41EFFFFFE5E00000;
	cvt.rmi.f64.f64 	%fd671, %fd670;
	mul.f64 	%fd672, %fd671, 0d41EFFFFFE5E00000;
	sub.f64 	%fd673, %fd669, %fd672;
	setp.lt.f64 	%p102, %fd673, 0d0000000000000000;
	add.f64 	%fd674, %fd673, 0d41EFFFFFE5E00000;
	selp.f64 	%fd675, %fd674, %fd673, %p102;
	setp.lt.f64 	%p103, %fd675, 0d0000000000000000;
	add.f64 	%fd676, %fd675, 0d41EFFFFFE5E00000;
	selp.f64 	%fd677, %fd676, %fd675, %p103;
	add.f64 	%fd678, %fd654, %fd677;
	mul.f64 	%fd679, %fd552, %fd183;
	div.rn.f64 	%fd680, %fd679, 0d41EFFFFFE5E00000;
	cvt.rmi.f64.f64 	%fd681, %fd680;
	mul.f64 	%fd682, %fd681, 0d41EFFFFFE5E00000;
	sub.f64 	%fd683, %fd679, %fd682;
	setp.lt.f64 	%p104, %fd683, 0d0000000000000000;
	add.f64 	%fd684, %fd683, 0d41EFFFFFE5E00000;
	selp.f64 	%fd685, %fd684, %fd683, %p104;
	mul.f64 	%fd686, %fd554, %fd183;
	div.rn.f64 	%fd687, %fd686, 0d41EFFFFFE5E00000;
	cvt.rmi.f64.f64 	%fd688, %fd687;
	mul.f64 	%fd689, %fd688, 0d41EFFFFFE5E00000;
	sub.f64 	%fd690, %fd686, %fd689;
	setp.lt.f64 	%p105, %fd690, 0d0000000000000000;
	add.f64 	%fd691, %fd690, 0d41EFFFFFE5E00000;
	selp.f64 	%fd692, %fd691, %fd690, %p105;
	fma.rn.f64 	%fd693, %fd685, 0d4100000000000000, %fd692;
	div.rn.f64 	%fd694, %fd693, 0d41EFFFFFE5E00000;
	cvt.rmi.f64.f64 	%fd695, %fd694;
	mul.f64 	%fd696, %fd695, 0d41EFFFFFE5E00000;
	sub.f64 	%fd697, %fd693, %fd696;
	setp.lt.f64 	%p106, %fd697, 0d0000000000000000;
	add.f64 	%fd698, %fd697, 0d41EFFFFFE5E00000;
	selp.f64 	%fd699, %fd698, %fd697, %p106;
	setp.lt.f64 	%p107, %fd699, 0d0000000000000000;
	add.f64 	%fd700, %fd699, 0d41EFFFFFE5E00000;
	selp.f64 	%fd701, %fd700, %fd699, %p107;
	add.f64 	%fd702, %fd678, %fd701;
	div.rn.f64 	%fd703, %fd702, 0d41EFFFFFE5E00000;
	cvt.rmi.f64.f64 	%fd704, %fd703;
	mul.f64 	%fd705, %fd704, 0d41EFFFFFE5E00000;
	sub.f64 	%fd706, %fd702, %fd705;
	setp.lt.f64 	%p108, %fd706, 0d0000000000000000;
	add.f64 	%fd707, %fd706, 0d41EFFFFFE5E00000;
	selp.f64 	%fd708, %fd707, %fd706, %p108;
	mul.f64 	%fd709, %fd542, %fd214;
	div.rn.f64 	%fd710, %fd709, 0d41EFFFFFE5E00000;
	cvt.rmi.f64.f64 	%fd711, %fd710;
	mul.f64 	%fd712, %fd711, 0d41EFFFFFE5E00000;
	sub.f64 	%fd713, %fd709, %fd712;
	setp.lt.f64 	%p109, %fd713, 0d0000000000000000;
	add.f64 	%fd714, %fd713, 0d41EFFFFFE5E00000;
	selp.f64 	%fd715, %fd714, %fd713, %p109;
	mul.f64 	%fd716, %fd544, %fd214;
	div.rn.f64 	%fd717, %fd716, 0d41EFFFFFE5E00000;
	cvt.rmi.f64.f64 	%fd718, %fd717;
	mul.f64 	%fd719, %fd718, 0d41EFFFFFE5E00000;
	sub.f64 	%fd720, %fd716, %fd719;
	setp.lt.f64 	%p110, %fd720, 0d0000000000000000;
	add.f64 	%fd721, %fd720, 0d41EFFFFFE5E00000;
	selp.f64 	%fd722, %fd721, %fd720, %p110;
	fma.rn.f64 	%fd723, %fd715, 0d4100000000000000, %fd722;
	div.rn.f64 	%fd724, %fd723, 0d41EFFFFFE5E00000;
	cvt.rmi.f64.f64 	%fd725, %fd724;
	mul.f64 	%fd726, %fd725, 0d41EFFFFFE5E00000;
	sub.f64 	%fd727, %fd723, %fd726;
	setp.lt.f64 	%p111, %fd727, 0d0000000000000000;
	add.f64 	%fd728, %fd727, 0d41EFFFFFE5E00000;
	selp.f64 	%fd729, %fd728, %fd727, %p111;
	setp.lt.f64 	%p112, %fd729, 0d0000000000000000;
	add.f64 	%fd730, %fd729, 0d41EFFFFFE5E00000;
	selp.f64 	%fd731, %fd730, %fd729, %p112;
	mul.f64 	%fd732, %fd547, %fd238;
	div.rn.f64 	%fd733, %fd732, 0d41EFFFFFE5E00000;
	cvt.rmi.f64.f64 	%fd734, %fd733;
	mul.f64 	%fd735, %fd734, 0d41EFFFFFE5E00000;
	sub.f64 	%fd736, %fd732, %fd735;
	setp.lt.f64 	%p113, %fd736, 0d0000000000000000;
	add.f64 	%fd737, %fd736, 0d41EFFFFFE5E00000;
	selp.f64 	%fd738, %fd737, %fd736, %p113;
	mul.f64 	%fd739, %fd549, %fd238;
	div.rn.f64 	%fd740, %fd739, 0d41EFFFFFE5E00000;
	cvt.rmi.f64.f64 	%fd741, %fd740;
	mul.f64 	%fd742, %fd741, 0d41EFFFFFE5E00000;
	sub.f64 	%fd743, %fd739, %fd742;
	setp.lt.f64 	%p114, %fd743, 0d0000000000000000;
	add.f64 	%fd744, %fd743, 0d41EFFFFFE5E00000;
	selp.f64 	%fd745, %fd744, %fd743, %p114;
	fma.rn.f64 	%fd746, %fd738, 0d4100000000000000, %fd745;
	div.rn.f64 	%fd747, %fd746, 0d41EFFFFFE5E00000;
	cvt.rmi.f64.f64 	%fd748, %fd747;
	mul.f64 	%fd749, %fd748, 0d41EFFFFFE5E00000;
	sub.f64 	%fd750, %fd746, %fd749;
	setp.lt.f64 	%p115, %fd750, 0d0000000000000000;
	add.f64 	%fd751, %fd750, 0d41EFFFFFE5E00000;
	selp.f64 	%fd752, %fd751, %fd750, %p115;
	setp.lt.f64 	%p116, %fd752, 0d0000000000000000;
	add.f64 	%fd753, %fd752, 0d41EFFFFFE5E00000;
	selp.f64 	%fd754, %fd753, %fd752, %p116;
	add.f64 	%fd755, %fd731, %fd754;
	mul.f64 	%fd756, %fd552, %fd263;
	div.rn.f64 	%fd757, %fd756, 0d41EFFFFFE5E00000;
	cvt.rmi.f64.f64 	%fd758, %fd757;
	mul.f64 	%fd759, %fd758, 0d41EFFFFFE5E00000;
	sub.f64 	%fd760, %fd756, %fd759;
	setp.lt.f64 	%p117, %fd760, 0d0000000000000000;
	add.f64 	%fd761, %fd760, 0d41EFFFFFE5E00000;
	selp.f64 	%fd762, %fd761, %fd760, %p117;
	mul.f64 	%fd763, %fd554, %fd263;
	div.rn.f64 	%fd764, %fd763, 0d41EFFFFFE5E00000;
	cvt.rmi.f64.f64 	%fd765, %fd764;
	mul.f64 	%fd766, %fd765, 0d41EFFFFFE5E00000;
	sub.f64 	%fd767, %fd763, %fd766;
	setp.lt.f64 	%p118, %fd767, 0d0000000000000000;
	add.f64 	%fd768, %fd767, 0d41EFFFFFE5E00000;
	selp.f64 	%fd769, %fd768, %fd767, %p118;
	fma.rn.f64 	%fd770, %fd762, 0d4100000000000000, %fd769;
	div.rn.f64 	%fd771, %fd770, 0d41EFFFFFE5E00000;
	cvt.rmi.f64.f64 	%fd772, %fd771;
	mul.f64 	%fd773, %fd772, 0d41EFFFFFE5E00000;
	sub.f64 	%fd774, %fd770, %fd773;
	setp.lt.f64 	%p119, %fd774, 0d0000000000000000;
	add.f64 	%fd775, %fd774, 0d41EFFFFFE5E00000;
	selp.f64 	%fd776, %fd775, %fd774, %p119;
	setp.lt.f64 	%p120, %fd776, 0d0000000000000000;
	add.f64 	%fd777, %fd776, 0d41EFFFFFE5E00000;
	selp.f64 	%fd778, %fd777, %fd776, %p120;
	add.f64 	%fd779, %fd755, %fd778;
	div.rn.f64 	%fd780, %fd779, 0d41EFFFFFE5E00000;
	cvt.rmi.f64.f64 	%fd781, %fd780;
	mul.f64 	%fd782, %fd781, 0d41EFFFFFE5E00000;
	sub.f64 	%fd783, %fd779, %fd782;
	setp.lt.f64 	%p121, %fd783, 0d0000000000000000;
	add.f64 	%fd784, %fd783, 0d41EFFFFFE5E00000;
	selp.f64 	%fd785, %fd784, %fd783, %p121;
	cvt.rzi.u32.f64 	%r125, %fd133;
	cvt.rzi.u32.f64 	%r124, %fd213;
	cvt.rzi.u32.f64 	%r123, %fd293;
	cvt.rzi.u32.f64 	%r122, %fd385;
	cvt.rzi.u32.f64 	%r121, %fd462;
	cvt.rzi.u32.f64 	%r120, %fd539;
	cvt.rzi.u32.f64 	%r119, %fd631;
	cvt.rzi.u32.f64 	%r118, %fd708;
	cvt.rzi.u32.f64 	%r117, %fd785;
$L__BB1_5:
	add.s32 	%r116, %r116, 1;
	shr.u64 	%rd3, %rd29, 1;
	setp.gt.u64 	%p122, %rd29, 1;
	mov.u64 	%rd29, %rd3;
	@%p122 bra 	$L__BB1_3;
	cvt.rn.f64.u32 	%fd2203, %r125;
	cvt.rn.f64.u32 	%fd2202, %r124;
	cvt.rn.f64.u32 	%fd2201, %r123;
	cvt.rn.f64.u32 	%fd2200, %r122;
	cvt.rn.f64.u32 	%fd2199, %r121;
	cvt.rn.f64.u32 	%fd2198, %r120;
	cvt.rn.f64.u32 	%fd2197, %r119;
	cvt.rn.f64.u32 	%fd2196, %r118;
	cvt.rn.f64.u32 	%fd2195, %r117;
$L__BB1_7:
	ld.param.u64 	%rd27, [_Z12simple_setupP19curandStateMRG32k3ai_param_0];
	mov.u32 	%r80, %tid.x;
	and.b32  	%r81, %r80, 255;
	setp.eq.s32 	%p123, %r81, 0;
	mul.f64 	%fd788, %fd2203, 0d3EE0000000000000;
	cvt.rmi.f64.f64 	%fd789, %fd788;
	mul.f64 	%fd790, %fd789, 0d4100000000000000;
	sub.f64 	%fd791, %fd2203, %fd790;
	mul.f64 	%fd792, %fd789, 0d41EFF2298AC00000;
	div.rn.f64 	%fd793, %fd792, 0d41EFFFFFE5E00000;
	cvt.rmi.f64.f64 	%fd794, %fd793;
	mul.f64 	%fd795, %fd794, 0d41EFFFFFE5E00000;
	sub.f64 	%fd796, %fd792, %fd795;
	setp.lt.f64 	%p124, %fd796, 0d0000000000000000;
	add.f64 	%fd797, %fd796, 0d41EFFFFFE5E00000;
	selp.f64 	%fd798, %fd797, %fd796, %p124;
	mul.f64 	%fd799, %fd791, 0d41EFF2298AC00000;
	div.rn.f64 	%fd800, %fd799, 0d41EFFFFFE5E00000;
	cvt.rmi.f64.f64 	%fd801, %fd800;
	mul.f64 	%fd802, %fd801, 0d41EFFFFFE5E00000;
	sub.f64 	%fd803, %fd799, %fd802;
	setp.lt.f64 	%p125, %fd803, 0d0000000000000000;
	add.f64 	%fd804, %fd803, 0d41EFFFFFE5E00000;
	selp.f64 	%fd805, %fd804, %fd803, %p125;
	fma.rn.f64 	%fd806, %fd798, 0d4100000000000000, %fd805;
	div.rn.f64 	%fd807, %fd806, 0d41EFFFFFE5E00000;
	cvt.rmi.f64.f64 	%fd808, %fd807;
	mul.f64 	%fd809, %fd808, 0d41EFFFFFE5E00000;
	sub.f64 	%fd810, %fd806, %fd809;
	setp.lt.f64 	%p126, %fd810, 0d0000000000000000;
	add.f64 	%fd811, %fd810, 0d41EFFFFFE5E00000;
	selp.f64 	%fd812, %fd811, %fd810, %p126;
	setp.lt.f64 	%p127, %fd812, 0d0000000000000000;
	add.f64 	%fd813, %fd812, 0d41EFFFFFE5E00000;
	selp.f64 	%fd814, %fd813, %fd812, %p127;
	mul.f64 	%fd815, %fd2202, 0d3EE0000000000000;
	cvt.rmi.f64.f64 	%fd816, %fd815;
	mul.f64 	%fd817, %fd816, 0d4100000000000000;
	sub.f64 	%fd818, %fd2202, %fd817;
	mul.f64 	%fd819, %fd816, 0d413A1EE000000000;
	div.rn.f64 	%fd820, %fd819, 0d41EFFFFFE5E00000;
	cvt.rmi.f64.f64 	%fd821, %fd820;
	mul.f64 	%fd822, %fd821, 0d41EFFFFFE5E00000;
	sub.f64 	%fd823, %fd819, %fd822;
	setp.lt.f64 	%p128, %fd823, 0d0000000000000000;
	add.f64 	%fd824, %fd823, 0d41EFFFFFE5E00000;
	selp.f64 	%fd825, %fd824, %fd823, %p128;
	mul.f64 	%fd826, %fd818, 0d413A1EE000000000;
	div.rn.f64 	%fd827, %fd826, 0d41EFFFFFE5E00000;
	cvt.rmi.f64.f64 	%fd828, %fd827;
	mul.f64 	%fd829, %fd828, 0d41EFFFFFE5E00000;
	sub.f64 	%fd830, %fd826, %fd829;
	setp.lt.f64 	%p129, %fd830, 0d0000000000000000;
	add.f64 	%fd831, %fd830, 0d41EFFFFFE5E00000;
	selp.f64 	%fd832, %fd831, %fd830, %p129;
	fma.rn.f64 	%fd833, %fd825, 0d4100000000000000, %fd832;
	div.rn.f64 	%fd834, %fd833, 0d41EFFFFFE5E00000;
	cvt.rmi.f64.f64 	%fd835, %fd834;
	mul.f64 	%fd836, %fd835, 0d41EFFFFFE5E00000;
	sub.f64 	%fd837, %fd833, %fd836;
	setp.lt.f64 	%p130, %fd837, 0d0000000000000000;
	add.f64 	%fd838, %fd837, 0d41EFFFFFE5E00000;
	selp.f64 	%fd839, %fd838, %fd837, %p130;
	setp.lt.f64 	%p131, %fd839, 0d0000000000000000;
	add.f64 	%fd840, %fd839, 0d41EFFFFFE5E00000;
	selp.f64 	%fd841, %fd840, %fd839, %p131;
	add.f64 	%fd842, %fd814, %fd841;
	mul.f64 	%fd843, %fd2201, 0d3EE0000000000000;
	cvt.rmi.f64.f64 	%fd844, %fd843;
	mul.f64 	%fd845, %fd844, 0d4100000000000000;
	sub.f64 	%fd846, %fd2201, %fd845;
	mul.f64 	%fd847, %fd844, 0d41EFF2298AC00000;
	div.rn.f64 	%fd848, %fd847, 0d41EFFFFFE5E00000;
	cvt.rmi.f64.f64 	%fd849, %fd848;
	mul.f64 	%fd850, %fd849, 0d41EFFFFFE5E00000;
	sub.f64 	%fd851, %fd847, %fd850;
	setp.lt.f64 	%p132, %fd851, 0d0000000000000000;
	add.f64 	%fd852, %fd851, 0d41EFFFFFE5E00000;
	selp.f64 	%fd853, %fd852, %fd851, %p132;
	mul.f64 	%fd854, %fd846, 0d41EFF2298AC00000;
	div.rn.f64 	%fd855, %fd854, 0d41EFFFFFE5E00000;
	cvt.rmi.f64.f64 	%fd856, %fd855;
	mul.f64 	%fd857, %fd856, 0d41EFFFFFE5E00000;
	sub.f64 	%fd858, %fd854, %fd857;
	setp.lt.f64 	%p133, %fd858, 0d0000000000000000;
	add.f64 	%fd859, %fd858, 0d41EFFFFFE5E00000;
	selp.f64 	%fd860, %fd859, %fd858, %p133;
	fma.rn.f64 	%fd861, %fd853, 0d4100000000000000, %fd860;
	div.rn.f64 	%fd862, %fd861, 0d41EFFFFFE5E00000;
	cvt.rmi.f64.f64 	%fd863, %fd862;
	mul.f64 	%fd864, %fd863, 0d41EFFFFFE5E00000;
	sub.f64 	%fd865, %fd861, %fd864;
	setp.lt.f64 	%p134, %fd865, 0d0000000000000000;
	add.f64 	%fd866, %fd865, 0d41EFFFFFE5E00000;
	selp.f64 	%fd867, %fd866, %fd865, %p134;
	setp.lt.f64 	%p135, %fd867, 0d0000000000000000;
	add.f64 	%fd868, %fd867, 0d41EFFFFFE5E00000;
	selp.f64 	%fd869, %fd868, %fd867, %p135;
	add.f64 	%fd870, %fd842, %fd869;
	div.rn.f64 	%fd871, %fd870, 0d41EFFFFFE5E00000;
	cvt.rmi.f64.f64 	%fd872, %fd871;
	mul.f64 	%fd873, %fd872, 0d41EFFFFFE5E00000;
	sub.f64 	%fd874, %fd870, %fd873;
	setp.lt.f64 	%p136, %fd874, 0d0000000000000000;
	add.f64 	%fd875, %fd874, 0d41EFFFFFE5E00000;
	selp.f64 	%fd876, %fd875, %fd874, %p136;
	mul.f64 	%fd877, %fd2200, 0d3EE0000000000000;
	cvt.rmi.f64.f64 	%fd878, %fd877;
	mul.f64 	%fd879, %fd878, 0d4100000000000000;
	sub.f64 	%fd880, %fd2200, %fd879;
	mul.f64 	%fd881, %fd878, 0d41EFF2298AC00000;
	div.rn.f64 	%fd882, %fd881, 0d41EFFFFFE5E00000;
	cvt.rmi.f64.f64 	%fd883, %fd882;
	mul.f64 	%fd884, %fd883, 0d41EFFFFFE5E00000;
	sub.f64 	%fd885, %fd881, %fd884;
	setp.lt.f64 	%p137, %fd885, 0d0000000000000000;
	add.f64 	%fd886, %fd885, 0d41EFFFFFE5E00000;
	selp.f64 	%fd887, %fd886, %fd885, %p137;
	mul.f64 	%fd888, %fd880, 0d41EFF2298AC00000;
	div.rn.f64 	%fd889, %fd888, 0d41EFFFFFE5E00000;
	cvt.rmi.f64.f64 	%fd890, %fd889;
	mul.f64 	%fd891, %fd890, 0d41EFFFFFE5E00000;
	sub.f64 	%fd892, %fd888, %fd891;
	setp.lt.f64 	%p138, %fd892, 0d0000000000000000;
	add.f64 	%fd893, %fd892, 0d41EFFFFFE5E00000;
	selp.f64 	%fd894, %fd893, %fd892, %p138;
	fma.rn.f64 	%fd895, %fd887, 0d4100000000000000, %fd894;
	div.rn.f64 	%fd896, %fd895, 0d41EFFFFFE5E00000;
	cvt.rmi.f64.f64 	%fd897, %fd896;
	mul.f64 	%fd898, %fd897, 0d41EFFFFFE5E00000;
	sub.f64 	%fd899, %fd895, %fd898;
	setp.lt.f64 	%p139, %fd899, 0d0000000000000000;
	add.f64 	%fd900, %fd899, 0d41EFFFFFE5E00000;
	selp.f64 	%fd901, %fd900, %fd899, %p139;
	setp.lt.f64 	%p140, %fd901, 0d0000000000000000;
	add.f64 	%fd902, %fd901, 0d41EFFFFFE5E00000;
	selp.f64 	%fd903, %fd902, %fd901, %p140;
	mul.f64 	%fd904, %fd2199, 0d3EE0000000000000;
	cvt.rmi.f64.f64 	%fd905, %fd904;
	mul.f64 	%fd906, %fd905, 0d4100000000000000;
	sub.f64 	%fd907, %fd2199, %fd906;
	mul.f64 	%fd908, %fd905, 0d413A1EE000000000;
	div.rn.f64 	%fd909, %fd908, 0d41EFFFFFE5E00000;
	cvt.rmi.f64.f64 	%fd910, %fd909;
	mul.f64 	%fd911, %fd910, 0d41EFFFFFE5E00000;
	sub.f64 	%fd912, %fd908, %fd911;
	setp.lt.f64 	%p141, %fd912, 0d0000000000000000;
	add.f64 	%fd913, %fd912, 0d41EFFFFFE5E00000;
	selp.f64 	%fd914, %fd913, %fd912, %p141;
	mul.f64 	%fd915, %fd907, 0d413A1EE000000000;
	div.rn.f64 	%fd916, %fd915, 0d41EFFFFFE5E00000;
	cvt.rmi.f64.f64 	%fd917, %fd916;
	mul.f64 	%fd918, %fd917, 0d41EFFFFFE5E00000;
	sub.f64 	%fd919, %fd915, %fd918;
	setp.lt.f64 	%p142, %fd919, 0d0000000000000000;
	add.f64 	%fd920, %fd919, 0d41EFFFFFE5E00000;
	selp.f64 	%fd921, %fd920, %fd919, %p142;
	fma.rn.f64 	%fd922, %fd914, 0d4100000000000000, %fd921;
	div.rn.f64 	%fd923, %fd922, 0d41EFFFFFE5E00000;
	cvt.rmi.f64.f64 	%fd924, %fd923;
	mul.f64 	%fd925, %fd924, 0d41EFFFFFE5E00000;
	sub.f64 	%fd926, %fd922, %fd925;
	setp.lt.f64 	%p143, %fd926, 0d0000000000000000;
	add.f64 	%fd927, %fd926, 0d41EFFFFFE5E00000;
	selp.f64 	%fd928, %fd927, %fd926, %p143;
	setp.lt.f64 	%p144, %fd928, 0d0000000000000000;
	add.f64 	%fd929, %fd928, 0d41EFFFFFE5E00000;
	selp.f64 	%fd930, %fd929, %fd928, %p144;
	add.f64 	%fd931, %fd903, %fd930;
	mul.f64 	%fd932, %fd2198, 0d3EE0000000000000;
	cvt.rmi.f64.f64 	%fd933, %fd932;
	mul.f64 	%fd934, %fd933, 0d4100000000000000;
	sub.f64 	%fd935, %fd2198, %fd934;
	mul.f64 	%fd936, %fd933, 0d41EFF2298AC00000;
	div.rn.f64 	%fd937, %fd936, 0d41EFFFFFE5E00000;
	cvt.rmi.f64.f64 	%fd938, %fd937;
	mul.f64 	%fd939, %fd938, 0d41EFFFFFE5E00000;
	sub.f64 	%fd940, %fd936, %fd939;
	setp.lt.f64 	%p145, %fd940, 0d0000000000000000;
	add.f64 	%fd941, %fd940, 0d41EFFFFFE5E00000;
	selp.f64 	%fd942, %fd941, %fd940, %p145;
	mul.f64 	%fd943, %fd935, 0d41EFF2298AC00000;
	div.rn.f64 	%fd944, %fd943, 0d41EFFFFFE5E00000;
	cvt.rmi.f64.f64 	%fd945, %fd944;
	mul.f64 	%fd946, %fd945, 0d41EFFFFFE5E00000;
	sub.f64 	%fd947, %fd943, %fd946;
	setp.lt.f64 	%p146, %fd947, 0d0000000000000000;
	add.f64 	%fd948, %fd947, 0d41EFFFFFE5E00000;
	selp.f64 	%fd949, %fd948, %fd947, %p146;
	fma.rn.f64 	%fd950, %fd942, 0d4100000000000000, %fd949;
	div.rn.f64 	%fd951, %fd950, 0d41EFFFFFE5E00000;
	cvt.rmi.f64.f64 	%fd952, %fd951;
	mul.f64 	%fd953, %fd952, 0d41EFFFFFE5E00000;
	sub.f64 	%fd954, %fd950, %fd953;
	setp.lt.f64 	%p147, %fd954, 0d0000000000000000;
	add.f64 	%fd955, %fd954, 0d41EFFFFFE5E00000;
	selp.f64 	%fd956, %fd955, %fd954, %p147;
	setp.lt.f64 	%p148, %fd956, 0d0000000000000000;
	add.f64 	%fd957, %fd956, 0d41EFFFFFE5E00000;
	selp.f64 	%fd958, %fd957, %fd956, %p148;
	add.f64 	%fd959, %fd931, %fd958;
	div.rn.f64 	%fd960, %fd959, 0d41EFFFFFE5E00000;
	cvt.rmi.f64.f64 	%fd961, %fd960;
	mul.f64 	%fd962, %fd961, 0d41EFFFFFE5E00000;
	sub.f64 	%fd963, %fd959, %fd962;
	setp.lt.f64 	%p149, %fd963, 0d0000000000000000;
	add.f64 	%fd964, %fd963, 0d41EFFFFFE5E00000;
	selp.f64 	%fd965, %fd964, %fd963, %p149;
	mul.f64 	%fd966, %fd2197, 0d3EE0000000000000;
	cvt.rmi.f64.f64 	%fd967, %fd966;
	mul.f64 	%fd968, %fd967, 0d4100000000000000;
	sub.f64 	%fd969, %fd2197, %fd968;
	mul.f64 	%fd970, %fd967, 0d41EFF2298AC00000;
	div.rn.f64 	%fd971, %fd970, 0d41EFFFFFE5E00000;
	cvt.rmi.f64.f64 	%fd972, %fd971;
	mul.f64 	%fd973, %fd972, 0d41EFFFFFE5E00000;
	sub.f64 	%fd974, %fd970, %fd973;
	setp.lt.f64 	%p150, %fd974, 0d0000000000000000;
	add.f64 	%fd975, %fd974, 0d41EFFFFFE5E00000;
	selp.f64 	%fd976, %fd975, %fd974, %p150;
	mul.f64 	%fd977, %fd969, 0d41EFF2298AC00000;
	div.rn.f64 	%fd978, %fd977, 0d41EFFFFFE5E00000;
	cvt.rmi.f64.f64 	%fd979, %fd978;
	mul.f64 	%fd980, %fd979, 0d41EFFFFFE5E00000;
	sub.f64 	%fd981, %fd977, %fd980;
	setp.lt.f64 	%p151, %fd981, 0d0000000000000000;
	add.f64 	%fd982, %fd981, 0d41EFFFFFE5E00000;
	selp.f64 	%fd983, %fd982, %fd981, %p151;
	fma.rn.f64 	%fd984, %fd976, 0d4100000000000000, %fd983;
	div.rn.f64 	%fd985, %fd984, 0d41EFFFFFE5E00000;
	cvt.rmi.f64.f64 	%fd986, %fd985;
	mul.f64 	%fd987, %fd986, 0d41EFFFFFE5E00000;
	sub.f64 	%fd988, %fd984, %fd987;
	setp.lt.f64 	%p152, %fd988, 0d0000000000000000;
	add.f64 	%fd989, %fd988, 0d41EFFFFFE5E00000;
	selp.f64 	%fd990, %fd989, %fd988, %p152;
	setp.lt.f64 	%p153, %fd990, 0d0000000000000000;
	add.f64 	%fd991, %fd990, 0d41EFFFFFE5E00000;
	selp.f64 	%fd992, %fd991, %fd990, %p153;
	mul.f64 	%fd993, %fd2196, 0d3EE0000000000000;
	cvt.rmi.f64.f64 	%fd994, %fd993;
	mul.f64 	%fd995, %fd994, 0d4100000000000000;
	sub.f64 	%fd996, %fd2196, %fd995;
	mul.f64 	%fd997, %fd994, 0d413A1EE000000000;
	div.rn.f64 	%fd998, %fd997, 0d41EFFFFFE5E00000;
	cvt.rmi.f64.f64 	%fd999, %fd998;
	mul.f64 	%fd1000, %fd999, 0d41EFFFFFE5E00000;
	sub.f64 	%fd1001, %fd997, %fd1000;
	setp.lt.f64 	%p154, %fd1001, 0d0000000000000000;
	add.f64 	%fd1002, %fd1001, 0d41EFFFFFE5E00000;
	selp.f64 	%fd1003, %fd1002, %fd1001, %p154;
	mul.f64 	%fd1004, %fd996, 0d413A1EE000000000;
	div.rn.f64 	%fd1005, %fd1004, 0d41EFFFFFE5E00000;
	cvt.rmi.f64.f64 	%fd1006, %fd1005;
	mul.f64 	%fd1007, %fd1006, 0d41EFFFFFE5E00000;
	sub.f64 	%fd1008, %fd1004, %fd1007;
	setp.lt.f64 	%p155, %fd1008, 0d0000000000000000;
	add.f64 	%fd1009, %fd1008, 0d41EFFFFFE5E00000;
	selp.f64 	%fd1010, %fd1009, %fd1008, %p155;
	fma.rn.f64 	%fd1011, %fd1003, 0d4100000000000000, %fd1010;
	div.rn.f64 	%fd1012, %fd1011, 0d41EFFFFFE5E00000;
	cvt.rmi.f64.f64 	%fd1013, %fd1012;
	mul.f64 	%fd1014, %fd1013, 0d41EFFFFFE5E00000;
	sub.f64 	%fd1015, %fd1011, %fd1014;
	setp.lt.f64 	%p156, %fd1015, 0d0000000000000000;
	add.f64 	%fd1016, %fd1015, 0d41EFFFFFE5E00000;
	selp.f64 	%fd1017, %fd1016, %fd1015, %p156;
	setp.lt.f64 	%p157, %fd1017, 0d0000000000000000;
	add.f64 	%fd1018, %fd1017, 0d41EFFFFFE5E00000;
	selp.f64 	%fd1019, %fd1018, %fd1017, %p157;
	add.f64 	%fd1020, %fd992, %fd1019;
	mul.f64 	%fd1021, %fd2195, 0d3EE0000000000000;
	cvt.rmi.f64.f64 	%fd1022, %fd1021;
	mul.f64 	%fd1023, %fd1022, 0d4100000000000000;
	sub.f64 	%fd1024, %fd2195, %fd1023;
	mul.f64 	%fd1025, %fd1022, 0d41EFF2298AC00000;
	div.rn.f64 	%fd1026, %fd1025, 0d41EFFFFFE5E00000;
	cvt.rmi.f64.f64 	%fd1027, %fd1026;
	mul.f64 	%fd1028, %fd1027, 0d41EFFFFFE5E00000;
	sub.f64 	%fd1029, %fd1025, %fd1028;
	setp.lt.f64 	%p158, %fd1029, 0d0000000000000000;
	add.f64 	%fd1030, %fd1029, 0d41EFFFFFE5E00000;
	selp.f64 	%fd1031, %fd1030, %fd1029, %p158;
	mul.f64 	%fd1032, %fd1024, 0d41EFF2298AC00000;
	div.rn.f64 	%fd1033, %fd1032, 0d41EFFFFFE5E00000;
	cvt.rmi.f64.f64 	%fd1034, %fd1033;
	mul.f64 	%fd1035, %fd1034, 0d41EFFFFFE5E00000;
	sub.f64 	%fd1036, %fd1032, %fd1035;
	setp.lt.f64 	%p159, %fd1036, 0d0000000000000000;
	add.f64 	%fd1037, %fd1036, 0d41EFFFFFE5E00000;
	selp.f64 	%fd1038, %fd1037, %fd1036, %p159;
	fma.rn.f64 	%fd1039, %fd1031, 0d4100000000000000, %fd1038;
	div.rn.f64 	%fd1040, %fd1039, 0d41EFFFFFE5E00000;
	cvt.rmi.f64.f64 	%fd1041, %fd1040;
	mul.f64 	%fd1042, %fd1041, 0d41EFFFFFE5E00000;
	sub.f64 	%fd1043, %fd1039, %fd1042;
	setp.lt.f64 	%p160, %fd1043, 0d0000000000000000;
	add.f64 	%fd1044, %fd1043, 0d41EFFFFFE5E00000;
	selp.f64 	%fd1045, %fd1044, %fd1043, %p160;
	setp.lt.f64 	%p161, %fd1045, 0d0000000000000000;
	add.f64 	%fd1046, %fd1045, 0d41EFFFFFE5E00000;
	selp.f64 	%fd1047, %fd1046, %fd1045, %p161;
	add.f64 	%fd1048, %fd1020, %fd1047;
	div.rn.f64 	%fd1049, %fd1048, 0d41EFFFFFE5E00000;
	cvt.rmi.f64.f64 	%fd1050, %fd1049;
	mul.f64 	%fd1051, %fd1050, 0d41EFFFFFE5E00000;
	sub.f64 	%fd1052, %fd1048, %fd1051;
	setp.lt.f64 	%p162, %fd1052, 0d0000000000000000;
	add.f64 	%fd1053, %fd1052, 0d41EFFFFFE5E00000;
	selp.f64 	%fd1054, %fd1053, %fd1052, %p162;
	cvt.rzi.u32.f64 	%r31, %fd876;
	cvta.to.global.u64 	%rd15, %rd27;
	mul.wide.u32 	%rd16, %r81, 48;
	add.s64 	%rd17, %rd15, %rd16;
	st.global.u32 	[%rd17], %r31;
	cvt.rzi.u32.f64 	%r32, %fd965;
	st.global.u32 	[%rd17+4], %r32;
	cvt.rzi.u32.f64 	%r33, %fd1054;
	st.global.u32 	[%rd17+8], %r33;
	mov.f64 	%fd2205, 0d0000000000000000;
	mov.f64 	%fd2204, 0d3FF0000000000000;
	mov.f64 	%fd2206, %fd2205;
	mov.f64 	%fd2207, %fd2205;
	mov.f64 	%fd2208, %fd2204;
	mov.f64 	%fd2209, %fd2205;
	mov.f64 	%fd2210, %fd2205;
	mov.f64 	%fd2211, %fd2205;
	mov.f64 	%fd2212, %fd2204;
	@%p123 bra 	$L__BB1_13;
	cvt.u64.u32 	%rd30, %r81;
	mov.b32 	%r137, 0;
	mov.b32 	%r136, 1;
	mov.u64 	%rd20, mrg32k3aM2SubSeq;
	mov.u32 	%r138, %r137;
	mov.u32 	%r139, %r137;
	mov.u32 	%r140, %r136;
	mov.u32 	%r141, %r137;
	mov.u32 	%r142, %r137;
	mov.u32 	%r143, %r137;
	mov.u32 	%r144, %r136;
	mov.u32 	%r135, %r137;
$L__BB1_9:
	and.b64  	%rd18, %rd30, 1;
	setp.eq.b64 	%p163, %rd18, 1;
	not.pred 	%p164, %p163;
	@%p164 bra 	$L__BB1_11;
	mul.wide.u32 	%rd19, %r135, 36;
	add.s64 	%rd21, %rd20, %rd19;
	ld.global.u32 	%r86, [%rd21];
	cvt.rn.f64.u32 	%fd1055, %r86;
	mul.f64 	%fd1056, %fd1055, 0d3EE0000000000000;
	cvt.rmi.f64.f64 	%fd1057, %fd1056;
	mul.f64 	%fd1058, %fd1057, 0d4100000000000000;
	sub.f64 	%fd1059, %fd1055, %fd1058;
	ld.global.u32 	%r87, [%rd21+4];
	cvt.rn.f64.u32 	%fd1060, %r87;
	mul.f64 	%fd1061, %fd1060, 0d3EE0000000000000;
	cvt.rmi.f64.f64 	%fd1062, %fd1061;
	mul.f64 	%fd1063, %fd1062, 0d4100000000000000;
	sub.f64 	%fd1064, %fd1060, %fd1063;
	ld.global.u32 	%r88, [%rd21+8];
	cvt.rn.f64.u32 	%fd1065, %r88;
	mul.f64 	%fd1066, %fd1065, 0d3EE0000000000000;
	cvt.rmi.f64.f64 	%fd1067, %fd1066;
	mul.f64 	%fd1068, %fd1067, 0d4100000000000000;
	sub.f64 	%fd1069, %fd1065, %fd1068;
	cvt.rn.f64.u32 	%fd1070, %r144;
	mul.f64 	%fd1071, %fd1057, %fd1070;
	div.rn.f64 	%fd1072, %fd1071, 0d41EFFFF4D7600000;
	cvt.rmi.f64.f64 	%fd1073, %fd1072;
	mul.f64 	%fd1074, %fd1073, 0d41EFFFF4D7600000;
	sub.f64 	%fd1075, %fd1071, %fd1074;
	setp.lt.f64 	%p165, %fd1075, 0d0000000000000000;
	add.f64 	%fd1076, %fd1075, 0d41EFFFF4D7600000;
	selp.f64 	%fd1077, %fd1076, %fd1075, %p165;
	mul.f64 	%fd1078, %fd1059, %fd1070;
	div.rn.f64 	%fd1079, %fd1078, 0d41EFFFF4D7600000;
	cvt.rmi.f64.f64 	%fd1080, %fd1079;
	mul.f64 	%fd1081, %fd1080, 0d41EFFFF4D7600000;
	sub.f64 	%fd1082, %fd1078, %fd1081;
	setp.lt.f64 	%p166, %fd1082, 0d0000000000000000;
	add.f64 	%fd1083, %fd1082, 0d41EFFFF4D7600000;
	selp.f64 	%fd1084, %fd1083, %fd1082, %p166;
	fma.rn.f64 	%fd1085, %fd1077, 0d4100000000000000, %fd1084;
	div.rn.f64 	%fd1086, %fd1085, 0d41EFFFF4D7600000;
	cvt.rmi.f64.f64 	%fd1087, %fd1086;
	mul.f64 	%fd1088, %fd1087, 0d41EFFFF4D7600000;
	sub.f64 	%fd1089, %fd1085, %fd1088;
	setp.lt.f64 	%p167, %fd1089, 0d0000000000000000;
	add.f64 	%fd1090, %fd1089, 0d41EFFFF4D7600000;
	selp.f64 	%fd1091, %fd1090, %fd1089, %p167;
	setp.lt.f64 	%p168, %fd1091, 0d0000000000000000;
	add.f64 	%fd1092, %fd1091, 0d41EFFFF4D7600000;
	selp.f64 	%fd1093, %fd1092, %fd1091, %p168;
	cvt.rn.f64.u32 	%fd1094, %r141;
	mul.f64 	%fd1095, %fd1062, %fd1094;
	div.rn.f64 	%fd1096, %fd1095, 0d41EFFFF4D7600000;
	cvt.rmi.f64.f64 	%fd1097, %fd1096;
	mul.f64 	%fd1098, %fd1097, 0d41EFFFF4D7600000;
	sub.f64 	%fd1099, %fd1095, %fd1098;
	setp.lt.f64 	%p169, %fd1099, 0d0000000000000000;
	add.f64 	%fd1100, %fd1099, 0d41EFFFF4D7600000;
	selp.f64 	%fd1101, %fd1100, %fd1099, %p169;
	mul.f64 	%fd1102, %fd1064, %fd1094;
	div.rn.f64 	%fd1103, %fd1102, 0d41EFFFF4D7600000;
	cvt.rmi.f64.f64 	%fd1104, %fd1103;
	mul.f64 	%fd1105, %fd1104, 0d41EFFFF4D7600000;
	sub.f64 	%fd1106, %fd1102, %fd1105;
	setp.lt.f64 	%p170, %fd1106, 0d0000000000000000;
	add.f64 	%fd1107, %fd1106, 0d41EFFFF4D7600000;
	selp.f64 	%fd1108, %fd1107, %fd1106, %p170;
	fma.rn.f64 	%fd1109, %fd1101, 0d4100000000000000, %fd1108;
	div.rn.f64 	%fd1110, %fd1109, 0d41EFFFF4D7600000;
	cvt.rmi.f64.f64 	%fd1111, %fd1110;
	mul.f64 	%fd1112, %fd1111, 0d41EFFFF4D7600000;
	sub.f64 	%fd1113, %fd1109, %fd1112;
	setp.lt.f64 	%p171, %fd1113, 0d0000000000000000;
	add.f64 	%fd1114, %fd1113, 0d41EFFFF4D7600000;
	selp.f64 	%fd1115, %fd1114, %fd1113, %p171;
	setp.lt.f64 	%p172, %fd1115, 0d0000000000000000;
	add.f64 	%fd1116, %fd1115, 0d41EFFFF4D7600000;
	selp.f64 	%fd1117, %fd1116, %fd1115, %p172;
	add.f64 	%fd1118, %fd1093, %fd1117;
	cvt.rn.f64.u32 	%fd1119, %r138;
	mul.f64 	%fd1120, %fd1067, %fd1119;
	div.rn.f64 	%fd1121, %fd1120, 0d41EFFFF4D7600000;
	cvt.rmi.f64.f64 	%fd1122, %fd1121;
	mul.f64 	%fd1123, %fd1122, 0d41EFFFF4D7600000;
	sub.f64 	%fd1124, %fd1120, %fd1123;
	setp.lt.f64 	%p173, %fd1124, 0d0000000000000000;
	add.f64 	%fd1125, %fd1124, 0d41EFFFF4D7600000;
	selp.f64 	%fd1126, %fd1125, %fd1124, %p173;
	mul.f64 	%fd1127, %fd1069, %fd1119;
	div.rn.f64 	%fd1128, %fd1127, 0d41EFFFF4D7600000;
	cvt.rmi.f64.f64 	%fd1129, %fd1128;
	mul.f64 	%fd1130, %fd1129, 0d41EFFFF4D7600000;
	sub.f64 	%fd1131, %fd1127, %fd1130;
	setp.lt.f64 	%p174, %fd1131, 0d0000000000000000;
	add.f64 	%fd1132, %fd1131, 0d41EFFFF4D7600000;
	selp.f64 	%fd1133, %fd1132, %fd1131, %p174;
	fma.rn.f64 	%fd1134, %fd1126, 0d4100000000000000, %fd1133;
	div.rn.f64 	%fd1135, %fd1134, 0d41EFFFF4D7600000;
	cvt.rmi.f64.f64 	%fd1136, %fd1135;
	mul.f64 	%fd1137, %fd1136, 0d41EFFFF4D7600000;
	sub.f64 	%fd1138, %fd1134, %fd1137;
	setp.lt.f64 	%p175, %fd1138, 0d0000000000000000;
	add.f64 	%fd1139, %fd1138, 0d41EFFFF4D7600000;
	selp.f64 	%fd1140, %fd1139, %fd1138, %p175;
	setp.lt.f64 	%p176, %fd1140, 0d0000000000000000;
	add.f64 	%fd1141, %fd1140, 0d41EFFFF4D7600000;
	selp.f64 	%fd1142, %fd1141, %fd1140, %p176;
	add.f64 	%fd1143, %fd1118, %fd1142;
	div.rn.f64 	%fd1144, %fd1143, 0d41EFFFF4D7600000;
	cvt.rmi.f64.f64 	%fd1145, %fd1144;
	mul.f64 	%fd1146, %fd1145, 0d41EFFFF4D7600000;
	sub.f64 	%fd1147, %fd1143, %fd1146;
	setp.lt.f64 	%p177, %fd1147, 0d0000000000000000;
	add.f64 	%fd1148, %fd1147, 0d41EFFFF4D7600000;
	selp.f64 	%fd1149, %fd1148, %fd1147, %p177;
	cvt.rn.f64.u32 	%fd1150, %r143;
	mul.f64 	%fd1151, %fd1057, %fd1150;
	div.rn.f64 	%fd1152, %fd1151, 0d41EFFFF4D7600000;
	cvt.rmi.f64.f64 	%fd1153, %fd1152;
	mul.f64 	%fd1154, %fd1153, 0d41EFFFF4D7600000;
	sub.f64 	%fd1155, %fd1151, %fd1154;
	setp.lt.f64 	%p178, %fd1155, 0d0000000000000000;
	add.f64 	%fd1156, %fd1155, 0d41EFFFF4D7600000;
	selp.f64 	%fd1157, %fd1156, %fd1155, %p178;
	mul.f64 	%fd1158, %fd1059, %fd1150;
	div.rn.f64 	%fd1159, %fd1158, 0d41EFFFF4D7600000;
	cvt.rmi.f64.f64 	%fd1160, %fd1159;
	mul.f64 	%fd1161, %fd1160, 0d41EFFFF4D7600000;
	sub.f64 	%fd1162, %fd1158, %fd1161;
	setp.lt.f64 	%p179, %fd1162, 0d0000000000000000;
	add.f64 	%fd1163, %fd1162, 0d41EFFFF4D7600000;
	selp.f64 	%fd1164, %fd1163, %fd1162, %p179;
	fma.rn.f64 	%fd1165, %fd1157, 0d4100000000000000, %fd1164;
	div.rn.f64 	%fd1166, %fd1165, 0d41EFFFF4D7600000;
	cvt.rmi.f64.f64 	%fd1167, %fd1166;
	mul.f64 	%fd1168, %fd1167, 0d41EFFFF4D7600000;
	sub.f64 	%fd1169, %fd1165, %fd1168;
	setp.lt.f64 	%p180, %fd1169, 0d0000000000000000;
	add.f64 	%fd1170, %fd1169, 0d41EFFFF4D7600000;
	selp.f64 	%fd1171, %fd1170, %fd1169, %p180;
	setp.lt.f64 	%p181, %fd1171, 0d0000000000000000;
	add.f64 	%fd1172, %fd1171, 0d41EFFFF4D7600000;
	selp.f64 	%fd1173, %fd1172, %fd1171, %p181;
	cvt.rn.f64.u32 	%fd1174, %r140;
	mul.f64 	%fd1175, %fd1062, %fd1174;
	div.rn.f64 	%fd1176, %fd1175, 0d41EFFFF4D7600000;
	cvt.rmi.f64.f64 	%fd1177, %fd1176;
	mul.f64 	%fd1178, %fd1177, 0d41EFFFF4D7600000;
	sub.f64 	%fd1179, %fd1175, %fd1178;
	setp.lt.f64 	%p182, %fd1179, 0d0000000000000000;
	add.f64 	%fd1180, %fd1179, 0d41EFFFF4D7600000;
	selp.f64 	%fd1181, %fd1180, %fd1179, %p182;
	mul.f64 	%fd1182, %fd1064, %fd1174;
	div.rn.f64 	%fd1183, %fd1182, 0d41EFFFF4D7600000;
	cvt.rmi.f64.f64 	%fd1184, %fd1183;
	mul.f64 	%fd1185, %fd1184, 0d41EFFFF4D7600000;
	sub.f64 	%fd1186, %fd1182, %fd1185;
	setp.lt.f64 	%p183, %fd1186, 0d0000000000000000;
	add.f64 	%fd1187, %fd1186, 0d41EFFFF4D7600000;
	selp.f64 	%fd1188, %fd1187, %fd1186, %p183;
	fma.rn.f64 	%fd1189, %fd1181, 0d4100000000000000, %fd1188;
	div.rn.f64 	%fd1190, %fd1189, 0d41EFFFF4D7600000;
	cvt.rmi.f64.f64 	%fd1191, %fd1190;
	mul.f64 	%fd1192, %fd1191, 0d41EFFFF4D7600000;
	sub.f64 	%fd1193, %fd1189, %fd1192;
	setp.lt.f64 	%p184, %fd1193, 0d0000000000000000;
	add.f64 	%fd1194, %fd1193, 0d41EFFFF4D7600000;
	selp.f64 	%fd1195, %fd1194, %fd1193, %p184;
	setp.lt.f64 	%p185, %fd1195, 0d0000000000000000;
	add.f64 	%fd1196, %fd1195, 0d41EFFFF4D7600000;
	selp.f64 	%fd1197, %fd1196, %fd1195, %p185;
	add.f64 	%fd1198, %fd1173, %fd1197;
	cvt.rn.f64.u32 	%fd1199, %r137;
	mul.f64 	%fd1200, %fd1067, %fd1199;
	div.rn.f64 	%fd1201, %fd1200, 0d41EFFFF4D7600000;
	cvt.rmi.f64.f64 	%fd1202, %fd1201;
	mul.f64 	%fd1203, %fd1202, 0d41EFFFF4D7600000;
	sub.f64 	%fd1204, %fd1200, %fd1203;
	setp.lt.f64 	%p186, %fd1204, 0d0000000000000000;
	add.f64 	%fd1205, %fd1204, 0d41EFFFF4D7600000;
	selp.f64 	%fd1206, %fd1205, %fd1204, %p186;
	mul.f64 	%fd1207, %fd1069, %fd1199;
	div.rn.f64 	%fd1208, %fd1207, 0d41EFFFF4D7600000;
	cvt.rmi.f64.f64 	%fd1209, %fd1208;
	mul.f64 	%fd1210, %fd1209, 0d41EFFFF4D7600000;
	sub.f64 	%fd1211, %fd1207, %fd1210;
	setp.lt.f64 	%p187, %fd1211, 0d0000000000000000;
	add.f64 	%fd1212, %fd1211, 0d41EFFFF4D7600000;
	selp.f64 	%fd1213, %fd1212, %fd1211, %p187;
	fma.rn.f64 	%fd1214, %fd1206, 0d4100000000000000, %fd1213;
	div.rn.f64 	%fd1215, %fd1214, 0d41EFFFF4D7600000;
	cvt.rmi.f64.f64 	%fd1216, %fd1215;
	mul.f64 	%fd1217, %fd1216, 0d41EFFFF4D7600000;
	sub.f64 	%fd1218, %fd1214, %fd1217;
	setp.lt.f64 	%p188, %fd1218, 0d0000000000000000;
	add.f64 	%fd1219, %fd1218, 0d41EFFFF4D7600000;
	selp.f64 	%fd1220, %fd1219, %fd1218, %p188;
	setp.lt.f64 	%p189, %fd1220, 0d0000000000000000;
	add.f64 	%fd1221, %fd1220, 0d41EFFFF4D7600000;
	selp.f64 	%fd1222, %fd1221, %fd1220, %p189;
	add.f64 	%fd1223, %fd1198, %fd1222;
	div.rn.f64 	%fd1224, %fd1223, 0d41EFFFF4D7600000;
	cvt.rmi.f64.f64 	%fd1225, %fd1224;
	mul.f64 	%fd1226, %fd1225, 0d41EFFFF4D7600000;
	sub.f64 	%fd1227, %fd1223, %fd1226;
	setp.lt.f64 	%p190, %fd1227, 0d0000000000000000;
	add.f64 	%fd1228, %fd1227, 0d41EFFFF4D7600000;
	selp.f64 	%fd1229, %fd1228, %fd1227, %p190;
	cvt.rn.f64.u32 	%fd1230, %r142;
	mul.f64 	%fd1231, %fd1057, %fd1230;
	div.rn.f64 	%fd1232, %fd1231, 0d41EFFFF4D7600000;
	cvt.rmi.f64.f64 	%fd1233, %fd1232;
	mul.f64 	%fd1234, %fd1233, 0d41EFFFF4D7600000;
	sub.f64 	%fd1235, %fd1231, %fd1234;
	setp.lt.f64 	%p191, %fd1235, 0d0000000000000000;
	add.f64 	%fd1236, %fd1235, 0d41EFFFF4D7600000;
	selp.f64 	%fd1237, %fd1236, %fd1235, %p191;
	mul.f64 	%fd1238, %fd1059, %fd1230;
	div.rn.f64 	%fd1239, %fd1238, 0d41EFFFF4D7600000;
	cvt.rmi.f64.f64 	%fd1240, %fd1239;
	mul.f64 	%fd1241, %fd1240, 0d41EFFFF4D7600000;
	sub.f64 	%fd1242, %fd1238, %fd1241;
	setp.lt.f64 	%p192, %fd1242, 0d0000000000000000;
	add.f64 	%fd1243, %fd1242, 0d41EFFFF4D7600000;
	selp.f64 	%fd1244, %fd1243, %fd1242, %p192;
	fma.rn.f64 	%fd1245, %fd1237, 0d4100000000000000, %fd1244;
	div.rn.f64 	%fd1246, %fd1245, 0d41EFFFF4D7600000;
	cvt.rmi.f64.f64 	%fd1247, %fd1246;
	mul.f64 	%fd1248, %fd1247, 0d41EFFFF4D7600000;
	sub.f64 	%fd1249, %fd1245, %fd1248;
	setp.lt.f64 	%p193, %fd1249, 0d0000000000000000;
	add.f64 	%fd1250, %fd1249, 0d41EFFFF4D7600000;
	selp.f64 	%fd1251, %fd1250, %fd1249, %p193;
	setp.lt.f64 	%p194, %fd1251, 0d0000000000000000;
	add.f64 	%fd1252, %fd1251, 0d41EFFFF4D7600000;
	selp.f64 	%fd1253, %fd1252, %fd1251, %p194;
	cvt.rn.f64.u32 	%fd1254, %r139;
	mul.f64 	%fd1255, %fd1062, %fd1254;
	div.rn.f64 	%fd1256, %fd1255, 0d41EFFFF4D7600000;
	cvt.rmi.f64.f64 	%fd1257, %fd1256;
	mul.f64 	%fd1258, %fd1257, 0d41EFFFF4D7600000;
	sub.f64 	%fd1259, %fd1255, %fd1258;
	setp.lt.f64 	%p195, %fd1259, 0d0000000000000000;
	add.f64 	%fd1260, %fd1259, 0d41EFFFF4D7600000;
	selp.f64 	%fd1261, %fd1260, %fd1259, %p195;
	mul.f64 	%fd1262, %fd1064, %fd1254;
	div.rn.f64 	%fd1263, %fd1262, 0d41EFFFF4D7600000;
	cvt.rmi.f64.f64 	%fd1264, %fd1263;
	mul.f64 	%fd1265, %fd1264, 0d41EFFFF4D7600000;
	sub.f64 	%fd1266, %fd1262, %fd1265;
	setp.lt.f64 	%p196, %fd1266, 0d0000000000000000;
	add.f64 	%fd1267, %fd1266, 0d41EFFFF4D7600000;
	selp.f64 	%fd1268, %fd1267, %fd1266, %p196;
	fma.rn.f64 	%fd1269, %fd1261, 0d4100000000000000, %fd1268;
	div.rn.f64 	%fd1270, %fd1269, 0d41EFFFF4D7600000;
	cvt.rmi.f64.f64 	%fd1271, %fd1270;
	mul.f64 	%fd1272, %fd1271, 0d41EFFFF4D7600000;
	sub.f64 	%fd1273, %fd1269, %fd1272;
	setp.lt.f64 	%p197, %fd1273, 0d0000000000000000;
	add.f64 	%fd1274, %fd1273, 0d41EFFFF4D7600000;
	selp.f64 	%fd1275, %fd1274, %fd1273, %p197;
	setp.lt.f64 	%p198, %fd1275, 0d0000000000000000;
	add.f64 	%fd1276, %fd1275, 0d41EFFFF4D7600000;
	selp.f64 	%fd1277, %fd1276, %fd1275, %p198;
	add.f64 	%fd1278, %fd1253, %fd1277;
	cvt.rn.f64.u32 	%fd1279, %r136;
	mul.f64 	%fd1280, %fd1067, %fd1279;
	div.rn.f64 	%fd1281, %fd1280, 0d41EFFFF4D7600000;
	cvt.rmi.f64.f64 	%fd1282, %fd1281;
	mul.f64 	%fd1283, %fd1282, 0d41EFFFF4D7600000;
	sub.f64 	%fd1284, %fd1280, %fd1283;
	setp.lt.f64 	%p199, %fd1284, 0d0000000000000000;
	add.f64 	%fd1285, %fd1284, 0d41EFFFF4D7600000;
	selp.f64 	%fd1286, %fd1285, %fd1284, %p199;
	mul.f64 	%fd1287, %fd1069, %fd1279;
	div.rn.f64 	%fd1288, %fd1287, 0d41EFFFF4D7600000;
	cvt.rmi.f64.f64 	%fd1289, %fd1288;
	mul.f64 	%fd1290, %fd1289, 0d41EFFFF4D7600000;
	sub.f64 	%fd1291, %fd1287, %fd1290;
	setp.lt.f64 	%p200, %fd1291, 0d0000000000000000;
	add.f64 	%fd1292, %fd1291, 0d41EFFFF4D7600000;
	selp.f64 	%fd1293, %fd1292, %fd1291, %p200;
	fma.rn.f64 	%fd1294, %fd1286, 0d4100000000000000, %fd1293;
	div.rn.f64 	%fd1295, %fd1294, 0d41EFFFF4D7600000;
	cvt.rmi.f64.f64 	%fd1296, %fd1295;
	mul.f64 	%fd1297, %fd1296, 0d41EFFFF4D7600000;
	sub.f64 	%fd1298, %fd1294, %fd1297;
	setp.lt.f64 	%p201, %fd1298, 0d0000000000000000;
	add.f64 	%fd1299, %fd1298, 0d41EFFFF4D7600000;
	selp.f64 	%fd1300, %fd1299, %fd1298, %p201;
	setp.lt.f64 	%p202, %fd1300, 0d0000000000000000;
	add.f64 	%fd1301, %fd1300, 0d41EFFFF4D7600000;
	selp.f64 	%fd1302, %fd1301, %fd1300, %p202;
	add.f64 	%fd1303, %fd1278, %fd1302;
	div.rn.f64 	%fd1304, %fd1303, 0d41EFFFF4D7600000;
	cvt.rmi.f64.f64 	%fd1305, %fd1304;
	mul.f64 	%fd1306, %fd1305, 0d41EFFFF4D7600000;
	sub.f64 	%fd1307, %fd1303, %fd1306;
	setp.lt.f64 	%p203, %fd1307, 0d0000000000000000;
	add.f64 	%fd1308, %fd1307, 0d41EFFFF4D7600000;
	selp.f64 	%fd1309, %fd1308, %fd1307, %p203;
	ld.global.u32 	%r89, [%rd21+12];
	cvt.rn.f64.u32 	%fd1310, %r89;
	mul.f64 	%fd1311, %fd1310, 0d3EE0000000000000;
	cvt.rmi.f64.f64 	%fd1312, %fd1311;
	mul.f64 	%fd1313, %fd1312, 0d4100000000000000;
	sub.f64 	%fd1314, %fd1310, %fd1313;
	ld.global.u32 	%r90, [%rd21+16];
	cvt.rn.f64.u32 	%fd1315, %r90;
	mul.f64 	%fd1316, %fd1315, 0d3EE0000000000000;
	cvt.rmi.f64.f64 	%fd1317, %fd1316;
	mul.f64 	%fd1318, %fd1317, 0d4100000000000000;
	sub.f64 	%fd1319, %fd1315, %fd1318;
	ld.global.u32 	%r91, [%rd21+20];
	cvt.rn.f64.u32 	%fd1320, %r91;
	mul.f64 	%fd1321, %fd1320, 0d3EE0000000000000;
	cvt.rmi.f64.f64 	%fd1322, %fd1321;
	mul.f64 	%fd1323, %fd1322, 0d4100000000000000;
	sub.f64 	%fd1324, %fd1320, %fd1323;
	mul.f64 	%fd1325, %fd1312, %fd1070;
	div.rn.f64 	%fd1326, %fd1325, 0d41EFFFF4D7600000;
	cvt.rmi.f64.f64 	%fd1327, %fd1326;
	mul.f64 	%fd1328, %fd1327, 0d41EFFFF4D7600000;
	sub.f64 	%fd1329, %fd1325, %fd1328;
	setp.lt.f64 	%p204, %fd1329, 0d0000000000000000;
	add.f64 	%fd1330, %fd1329, 0d41EFFFF4D7600000;
	selp.f64 	%fd1331, %fd1330, %fd1329, %p204;
	mul.f64 	%fd1332, %fd1314, %fd1070;
	div.rn.f64 	%fd1333, %fd1332, 0d41EFFFF4D7600000;
	cvt.rmi.f64.f64 	%fd1334, %fd1333;
	mul.f64 	%fd1335, %fd1334, 0d41EFFFF4D7600000;
	sub.f64 	%fd1336, %fd1332, %fd1335;
	setp.lt.f64 	%p205, %fd1336, 0d0000000000000000;
	add.f64 	%fd1337, %fd1336, 0d41EFFFF4D7600000;
	selp.f64 	%fd1338, %fd1337, %fd1336, %p205;
	fma.rn.f64 	%fd1339, %fd1331, 0d4100000000000000, %fd1338;
	div.rn.f64 	%fd1340, %fd1339, 0d41EFFFF4D7600000;
	cvt.rmi.f64.f64 	%fd1341, %fd1340;
	mul.f64 	%fd1342, %fd1341, 0d41EFFFF4D7600000;
	sub.f64 	%fd1343, %fd1339, %fd1342;
	setp.lt.f64 	%p206, %fd1343, 0d0000000000000000;
	add.f64 	%fd1344, %fd1343, 0d41EFFFF4D7600000;
	selp.f64 	%fd1345, %fd1344, %fd1343, %p206;
	setp.lt.f64 	%p207, %fd1345, 0d0000000000000000;
	add.f64 	%fd1346, %fd1345, 0d41EFFFF4D7600000;
	selp.f64 	%fd1347, %fd1346, %fd1345, %p207;
	mul.f64 	%fd1348, %fd1317, %fd1094;
	div.rn.f64 	%fd1349, %fd1348, 0d41EFFFF4D7600000;
	cvt.rmi.f64.f64 	%fd1350, %fd1349;
	mul.f64 	%fd1351, %fd1350, 0d41EFFFF4D7600000;
	sub.f64 	%fd1352, %fd1348, %fd1351;
	setp.lt.f64 	%p208, %fd1352, 0d0000000000000000;
	add.f64 	%fd1353, %fd1352, 0d41EFFFF4D7600000;
	selp.f64 	%fd1354, %fd1353, %fd1352, %p208;
	mul.f64 	%fd1355, %fd1319, %fd1094;
	div.rn.f64 	%fd1356, %fd1355, 0d41EFFFF4D7600000;
	cvt.rmi.f64.f64 	%fd1357, %fd1356;
	mul.f64 	%fd1358, %fd1357, 0d41EFFFF4D7600000;
	sub.f64 	%fd1359, %fd1355, %fd1358;
	setp.lt.f64 	%p209, %fd1359, 0d0000000000000000;
	add.f64 	%fd1360, %fd1359, 0d41EFFFF4D7600000;
	selp.f64 	%fd1361, %fd1360, %fd1359, %p209;
	fma.rn.f64 	%fd1362, %fd1354, 0d4100000000000000, %fd1361;
	div.rn.f64 	%fd1363, %fd1362, 0d41EFFFF4D7600000;
	cvt.rmi.f64.f64 	%fd1364, %fd1363;
	mul.f64 	%fd1365, %fd1364, 0d41EFFFF4D7600000;
	sub.f64 	%fd1366, %fd1362, %fd1365;
	setp.lt.f64 	%p210, %fd1366, 0d0000000000000000;
	add.f64 	%fd1367, %fd1366, 0d41EFFFF4D7600000;
	selp.f64 	%fd1368, %fd1367, %fd1366, %p210;
	setp.lt.f64 	%p211, %fd1368, 0d0000000000000000;
	add.f64 	%fd1369, %fd1368, 0d41EFFFF4D7600000;
	selp.f64 	%fd1370, %fd1369, %fd1368, %p211;
	add.f64 	%fd1371, %fd1347, %fd1370;
	mul.f64 	%fd1372, %fd1322, %fd1119;
	div.rn.f64 	%fd1373, %fd1372, 0d41EFFFF4D7600000;
	cvt.rmi.f64.f64 	%fd1374, %fd1373;
	mul.f64 	%fd1375, %fd1374, 0d41EFFFF4D7600000;
	sub.f64 	%fd1376, %fd1372, %fd1375;
	setp.lt.f64 	%p212, %fd1376, 0d0000000000000000;
	add.f64 	%fd1377, %fd1376, 0d41EFFFF4D7600000;
	selp.f64 	%fd1378, %fd1377, %fd1376, %p212;
	mul.f64 	%fd1379, %fd1324, %fd1119;
	div.rn.f64 	%fd1380, %fd1379, 0d41EFFFF4D7600000;
	cvt.rmi.f64.f64 	%fd1381, %fd1380;
	mul.f64 	%fd1382, %fd1381, 0d41EFFFF4D7600000;
	sub.f64 	%fd1383, %fd1379, %fd1382;
	setp.lt.f64 	%p213, %fd1383, 0d0000000000000000;
	add.f64 	%fd1384, %fd1383, 0d41EFFFF4D7600000;
	selp.f64 	%fd1385, %fd1384, %fd1383, %p213;
	fma.rn.f64 	%fd1386, %fd1378, 0d4100000000000000, %fd1385;
	div.rn.f64 	%fd1387, %fd1386, 0d41EFFFF4D7600000;
	cvt.rmi.f64.f64 	%fd1388, %fd1387;
	mul.f64 	%fd1389, %fd1388, 0d41EFFFF4D7600000;
	sub.f64 	%fd1390, %fd1386, %fd1389;
	setp.lt.f64 	%p214, %fd1390, 0d0000000000000000;
	add.f64 	%fd1391, %fd1390, 0d41EFFFF4D7600000;
	selp.f64 	%fd1392, %fd1391, %fd1390, %p214;
	setp.lt.f64 	%p215, %fd1392, 0d0000000000000000;
	add.f64 	%fd1393, %fd1392, 0d41EFFFF4D7600000;
	selp.f64 	%fd1394, %fd1393, %fd1392, %p215;
	add.f64 	%fd1395, %fd1371, %fd1394;
	div.rn.f64 	%fd1396, %fd1395, 0d41EFFFF4D7600000;
	cvt.rmi.f64.f64 	%fd1397, %fd1396;
	mul.f64 	%fd1398, %fd1397, 0d41EFFFF4D7600000;
	sub.f64 	%fd1399, %fd1395, %fd1398;
	setp.lt.f64 	%p216, %fd1399, 0d0000000000000000;
	add.f64 	%fd1400, %fd1399, 0d41EFFFF4D7600000;
	selp.f64 	%fd1401, %fd1400, %fd1399, %p216;
	mul.f64 	%fd1402, %fd1312, %fd1150;
	div.rn.f64 	%fd1403, %fd1402, 0d41EFFFF4D7600000;
	cvt.rmi.f64.f64 	%fd1404, %fd1403;
	mul.f64 	%fd1405, %fd1404, 0d41EFFFF4D7600000;
	sub.f64 	%fd1406, %fd1402, %fd1405;
	setp.lt.f64 	%p217, %fd1406, 0d0000000000000000;
	add.f64 	%fd1407, %fd1406, 0d41EFFFF4D7600000;
	selp.f64 	%fd1408, %fd1407, %fd1406, %p217;
	mul.f64 	%fd1409, %fd1314, %fd1150;
	div.rn.f64 	%fd1410, %fd1409, 0d41EFFFF4D7600000;
	cvt.rmi.f64.f64 	%fd1411, %fd1410;
	mul.f64 	%fd1412, %fd1411, 0d41EFFFF4D7600000;
	sub.f64 	%fd1413, %fd1409, %fd1412;
	setp.lt.f64 	%p218, %fd1413, 0d0000000000000000;
	add.f64 	%fd1414, %fd1413, 0d41EFFFF4D7600000;
	selp.f64 	%fd1415, %fd1414, %fd1413, %p218;
	fma.rn.f64 	%fd1416, %fd1408, 0d4100000000000000, %fd1415;
	div.rn.f64 	%fd1417, %fd1416, 0d41EFFFF4D7600000;
	cvt.rmi.f64.f64 	%fd1418, %fd1417;
	mul.f64 	%fd1419, %fd1418, 0d41EFFFF4D7600000;
	sub.f64 	%fd1420, %fd1416, %fd1419;
	setp.lt.f64 	%p219, %fd1420, 0d0000000000000000;
	add.f64 	%fd1421, %fd1420, 0d41EFFFF4D7600000;
	selp.f64 	%fd1422, %fd1421, %fd1420, %p219;
	setp.lt.f64 	%p220, %fd1422, 0d0000000000000000;
	add.f64 	%fd1423, %fd1422, 0d41EFFFF4D7600000;
	selp.f64 	%fd1424, %fd1423, %fd1422, %p220;
	mul.f64 	%fd1425, %fd1317, %fd1174;
	div.rn.f64 	%fd1426, %fd1425, 0d41EFFFF4D7600000;
	cvt.rmi.f64.f64 	%fd1427, %fd1426;
	mul.f64 	%fd1428, %fd1427, 0d41EFFFF4D7600000;
	sub.f64 	%fd1429, %fd1425, %fd1428;
	setp.lt.f64 	%p221, %fd1429, 0d0000000000000000;
	add.f64 	%fd1430, %fd1429, 0d41EFFFF4D7600000;
	selp.f64 	%fd1431, %fd1430, %fd1429, %p221;
	mul.f64 	%fd1432, %fd1319, %fd1174;
	div.rn.f64 	%fd1433, %fd1432, 0d41EFFFF4D7600000;
	cvt.rmi.f64.f64 	%fd1434, %fd1433;
	mul.f64 	%fd1435, %fd1434, 0d41EFFFF4D7600000;
	sub.f64 	%fd1436, %fd1432, %fd1435;
	setp.lt.f64 	%p222, %fd1436, 0d0000000000000000;
	add.f64 	%fd1437, %fd1436, 0d41EFFFF4D7600000;
	selp.f64 	%fd1438, %fd1437, %fd1436, %p222;
	fma.rn.f64 	%fd1439, %fd1431, 0d4100000000000000, %fd1438;
	div.rn.f64 	%fd1440, %fd1439, 0d41EFFFF4D7600000;
	cvt.rmi.f64.f64 	%fd1441, %fd1440;
	mul.f64 	%fd1442, %fd1441, 0d41EFFFF4D7600000;
	sub.f64 	%fd1443, %fd1439, %fd1442;
	setp.lt.f64 	%p223, %fd1443, 0d0000000000000000;
	add.f64 	%fd1444, %fd1443, 0d41EFFFF4D7600000;
	selp.f64 	%fd1445, %fd1444, %fd1443, %p223;
	setp.lt.f64 	%p224, %fd1445, 0d0000000000000000;
	add.f64 	%fd1446, %fd1445, 0d41EFFFF4D7600000;
	selp.f64 	%fd1447, %fd1446, %fd1445, %p224;
	add.f64 	%fd1448, %fd1424, %fd1447;
	mul.f64 	%fd1449, %fd1322, %fd1199;
	div.rn.f64 	%fd1450, %fd1449, 0d41EFFFF4D7600000;
	cvt.rmi.f64.f64 	%fd1451, %fd1450;
	mul.f64 	%fd1452, %fd1451, 0d41EFFFF4D7600000;
	sub.f64 	%fd1453, %fd1449, %fd1452;
	setp.lt.f64 	%p225, %fd1453, 0d0000000000000000;
	add.f64 	%fd1454, %fd1453, 0d41EFFFF4D7600000;
	selp.f64 	%fd1455, %fd1454, %fd1453, %p225;
	mul.f64 	%fd1456, %fd1324, %fd1199;
	div.rn.f64 	%fd1457, %fd1456, 0d41EFFFF4D7600000;
	cvt.rmi.f64.f64 	%fd1458, %fd1457;
	mul.f64 	%fd1459, %fd1458, 0d41EFFFF4D7600000;
	sub.f64 	%fd1460, %fd1456, %fd1459;
	setp.lt.f64 	%p226, %fd1460, 0d0000000000000000;
	add.f64 	%fd1461, %fd1460, 0d41EFFFF4D7600000;
	selp.f64 	%fd1462, %fd1461, %fd1460, %p226;
	fma.rn.f64 	%fd1463, %fd1455, 0d4100000000000000, %fd1462;
	div.rn.f64 	%fd1464, %fd1463, 0d41EFFFF4D7600000;
	cvt.rmi.f64.f64 	%fd1465, %fd1464;
	mul.f64 	%fd1466, %fd1465, 0d41EFFFF4D7600000;
	sub.f64 	%fd1467, %fd1463, %fd1466;
	setp.lt.f64 	%p227, %fd1467, 0d0000000000000000;
	add.f64 	%fd1468, %fd1467, 0d41EFFFF4D7600000;
	selp.f64 	%fd1469, %fd1468, %fd1467, %p227;
	setp.lt.f64 	%p228, %fd1469, 0d0000000000000000;
	add.f64 	%fd1470, %fd1469, 0d41EFFFF4D7600000;
	selp.f64 	%fd1471, %fd1470, %fd1469, %p228;
	add.f64 	%fd1472, %fd1448, %fd1471;
	div.rn.f64 	%fd1473, %fd1472, 0d41EFFFF4D7600000;
	cvt.rmi.f64.f64 	%fd1474, %fd1473;
	mul.f64 	%fd1475, %fd1474, 0d41EFFFF4D7600000;
	sub.f64 	%fd1476, %fd1472, %fd1475;
	setp.lt.f64 	%p229, %fd1476, 0d0000000000000000;
	add.f64 	%fd1477, %fd1476, 0d41EFFFF4D7600000;
	selp.f64 	%fd1478, %fd1477, %fd1476, %p229;
	mul.f64 	%fd1479, %fd1312, %fd1230;
	div.rn.f64 	%fd1480, %fd1479, 0d41EFFFF4D7600000;
	cvt.rmi.f64.f64 	%fd1481, %fd1480;
	mul.f64 	%fd1482, %fd1481, 0d41EFFFF4D7600000;
	sub.f64 	%fd1483, %fd1479, %fd1482;
	setp.lt.f64 	%p230, %fd1483, 0d0000000000000000;
	add.f64 	%fd1484, %fd1483, 0d41EFFFF4D7600000;
	selp.f64 	%fd1485, %fd1484, %fd1483, %p230;
	mul.f64 	%fd1486, %fd1314, %fd1230;
	div.rn.f64 	%fd1487, %fd1486, 0d41EFFFF4D7600000;
	cvt.rmi.f64.f64 	%fd1488, %fd1487;
	mul.f64 	%fd1489, %fd1488, 0d41EFFFF4D7600000;
	sub.f64 	%fd1490, %fd1486, %fd1489;
	setp.lt.f64 	%p231, %fd1490, 0d0000000000000000;
	add.f64 	%fd1491, %fd1490, 0d41EFFFF4D7600000;
	selp.f64 	%fd1492, %fd1491, %fd1490, %p231;
	fma.rn.f64 	%fd1493, %fd1485, 0d4100000000000000, %fd1492;
	div.rn.f64 	%fd1494, %fd1493, 0d41EFFFF4D7600000;
	cvt.rmi.f64.f64 	%fd1495, %fd1494;
	mul.f64 	%fd1496, %fd1495, 0d41EFFFF4D7600000;
	sub.f64 	%fd1497, %fd1493, %fd1496;
	setp.lt.f64 	%p232, %fd1497, 0d0000000000000000;
	add.f64 	%fd1498, %fd1497, 0d41EFFFF4D7600000;
	selp.f64 	%fd1499, %fd1498, %fd1497, %p232;
	setp.lt.f64 	%p233, %fd1499, 0d0000000000000000;
	add.f64 	%fd1500, %fd1499, 0d41EFFFF4D7600000;
	selp.f64 	%fd1501, %fd1500, %fd1499, %p233;
	mul.f64 	%fd1502, %fd1317, %fd1254;
	div.rn.f64 	%fd1503, %fd1502, 0d41EFFFF4D7600000;
	cvt.rmi.f64.f64 	%fd1504, %fd1503;
	mul.f64 	%fd1505, %fd1504, 0d41EFFFF4D7600000;
	sub.f64 	%fd1506, %fd1502, %fd1505;
	setp.lt.f64 	%p234, %fd1506, 0d0000000000000000;
	add.f64 	%fd1507, %fd1506, 0d41EFFFF4D7600000;
	selp.f64 	%fd1508, %fd1507, %fd1506, %p234;
	mul.f64 	%fd1509, %fd1319, %fd1254;
	div.rn.f64 	%fd1510, %fd1509, 0d41EFFFF4D7600000;
	cvt.rmi.f64.f64 	%fd1511, %fd1510;
	mul.f64 	%fd1512, %fd1511, 0d41EFFFF4D7600000;
	sub.f64 	%fd1513, %fd1509, %fd1512;
	setp.lt.f64 	%p235, %fd1513, 0d0000000000000000;
	add.f64 	%fd1514, %fd1513, 0d41EFFFF4D7600000;
	selp.f64 	%fd1515, %fd1514, %fd1513, %p235;
	fma.rn.f64 	%fd1516, %fd1508, 0d4100000000000000, %fd1515;
	div.rn.f64 	%fd1517, %fd1516, 0d41EFFFF4D7600000;
	cvt.rmi.f64.f64 	%fd1518, %fd1517;
	mul.f64 	%fd1519, %fd1518, 0d41EFFFF4D7600000;
	sub.f64 	%fd1520, %fd1516, %fd1519;
	setp.lt.f64 	%p236, %fd1520, 0d0000000000000000;
	add.f64 	%fd1521, %fd1520, 0d41EFFFF4D7600000;
	selp.f64 	%fd1522, %fd1521, %fd1520, %p236;
	setp.lt.f64 	%p237, %fd1522, 0d0000000000000000;
	add.f64 	%fd1523, %fd1522, 0d41EFFFF4D7600000;
	selp.f64 	%fd1524, %fd1523, %fd1522, %p237;
	add.f64 	%fd1525, %fd1501, %fd1524;
	mul.f64 	%fd1526, %fd1322, %fd1279;
	div.rn.f64 	%fd1527, %fd1526, 0d41EFFFF4D7600000;
	cvt.rmi.f64.f64 	%fd1528, %fd1527;
	mul.f64 	%fd1529, %fd1528, 0d41EFFFF4D7600000;
	sub.f64 	%fd1530, %fd1526, %fd1529;
	setp.lt.f64 	%p238, %fd1530, 0d0000000000000000;
	add.f64 	%fd1531, %fd1530, 0d41EFFFF4D7600000;
	selp.f64 	%fd1532, %fd1531, %fd1530, %p238;
	mul.f64 	%fd1533, %fd1324, %fd1279;
	div.rn.f64 	%fd1534, %fd1533, 0d41EFFFF4D7600000;
	cvt.rmi.f64.f64 	%fd1535, %fd1534;
	mul.f64 	%fd1536, %fd1535, 0d41EFFFF4D7600000;
	sub.f64 	%fd1537, %fd1533, %fd1536;
	setp.lt.f64 	%p239, %fd1537, 0d0000000000000000;
	add.f64 	%fd1538, %fd1537, 0d41EFFFF4D7600000;
	selp.f64 	%fd1539, %fd1538, %fd1537, %p239;
	fma.rn.f64 	%fd1540, %fd1532, 0d4100000000000000, %fd1539;
	div.rn.f64 	%fd1541, %fd1540, 0d41EFFFF4D7600000;
	cvt.rmi.f64.f64 	%fd1542, %fd1541;
	mul.f64 	%fd1543, %fd1542, 0d41EFFFF4D7600000;
	sub.f64 	%fd1544, %fd1540, %fd1543;
	setp.lt.f64 	%p240, %fd1544, 0d0000000000000000;
	add.f64 	%fd1545, %fd1544, 0d41EFFFF4D7600000;
	selp.f64 	%fd1546, %fd1545, %fd1544, %p240;
	setp.lt.f64 	%p241, %fd1546, 0d0000000000000000;
	add.f64 	%fd1547, %fd1546, 0d41EFFFF4D7600000;
	selp.f64 	%fd1548, %fd1547, %fd1546, %p241;
	add.f64 	%fd1549, %fd1525, %fd1548;
	div.rn.f64 	%fd1550, %fd1549, 0d41EFFFF4D7600000;
	cvt.rmi.f64.f64 	%fd1551, %fd1550;
	mul.f64 	%fd1552, %fd1551, 0d41EFFFF4D7600000;
	sub.f64 	%fd1553, %fd1549, %fd1552;
	setp.lt.f64 	%p242, %fd1553, 0d0000000000000000;
	add.f64 	%fd1554, %fd1553, 0d41EFFFF4D7600000;
	selp.f64 	%fd1555, %fd1554, %fd1553, %p242;
	ld.global.u32 	%r92, [%rd21+24];
	cvt.rn.f64.u32 	%fd1556, %r92;
	mul.f64 	%fd1557, %fd1556, 0d3EE0000000000000;
	cvt.rmi.f64.f64 	%fd1558, %fd1557;
	mul.f64 	%fd1559, %fd1558, 0d4100000000000000;
	sub.f64 	%fd1560, %fd1556, %fd1559;
	ld.global.u32 	%r93, [%rd21+28];
	cvt.rn.f64.u32 	%fd1561, %r93;
	mul.f64 	%fd1562, %fd1561, 0d3EE0000000000000;
	cvt.rmi.f64.f64 	%fd1563, %fd1562;
	mul.f64 	%fd1564, %fd1563, 0d4100000000000000;
	sub.f64 	%fd1565, %fd1561, %fd1564;
	ld.global.u32 	%r94, [%rd21+32];
	cvt.rn.f64.u32 	%fd1566, %r94;
	mul.f64 	%fd1567, %fd1566, 0d3EE0000000000000;
	cvt.rmi.f64.f64 	%fd1568, %fd1567;
	mul.f64 	%fd1569, %fd1568, 0d4100000000000000;
	sub.f64 	%fd1570, %fd1566, %fd1569;
	mul.f64 	%fd1571, %fd1558, %fd1070;
	div.rn.f64 	%fd1572, %fd1571, 0d41EFFFF4D7600000;
	cvt.rmi.f64.f64 	%fd1573, %fd1572;
	mul.f64 	%fd1574, %fd1573, 0d41EFFFF4D7600000;
	sub.f64 	%fd1575, %fd1571, %fd1574;
	setp.lt.f64 	%p243, %fd1575, 0d0000000000000000;
	add.f64 	%fd1576, %fd1575, 0d41EFFFF4D7600000;
	selp.f64 	%fd1577, %fd1576, %fd1575, %p243;
	mul.f64 	%fd1578, %fd1560, %fd1070;
	div.rn.f64 	%fd1579, %fd1578, 0d41EFFFF4D7600000;
	cvt.rmi.f64.f64 	%fd1580, %fd1579;
	mul.f64 	%fd1581, %fd1580, 0d41EFFFF4D7600000;
	sub.f64 	%fd1582, %fd1578, %fd1581;
	setp.lt.f64 	%p244, %fd1582, 0d0000000000000000;
	add.f64 	%fd1583, %fd1582, 0d41EFFFF4D7600000;
	selp.f64 	%fd1584, %fd1583, %fd1582, %p244;
	fma.rn.f64 	%fd1585, %fd1577, 0d4100000000000000, %fd1584;
	div.rn.f64 	%fd1586, %fd1585, 0d41EFFFF4D7600000;
	cvt.rmi.f64.f64 	%fd1587, %fd1586;
	mul.f64 	%fd1588, %fd1587, 0d41EFFFF4D7600000;
	sub.f64 	%fd1589, %fd1585, %fd1588;
	setp.lt.f64 	%p245, %fd1589, 0d0000000000000000;
	add.f64 	%fd1590, %fd1589, 0d41EFFFF4D7600000;
	selp.f64 	%fd1591, %fd1590, %fd1589, %p245;
	setp.lt.f64 	%p246, %fd1591, 0d0000000000000000;
	add.f64 	%fd1592, %fd1591, 0d41EFFFF4D7600000;
	selp.f64 	%fd1593, %fd1592, %fd1591, %p246;
	mul.f64 	%fd1594, %fd1563, %fd1094;
	div.rn.f64 	%fd1595, %fd1594, 0d41EFFFF4D7600000;
	cvt.rmi.f64.f64 	%fd1596, %fd1595;
	mul.f64 	%fd1597, %fd1596, 0d41EFFFF4D7600000;
	sub.f64 	%fd1598, %fd1594, %fd1597;
	setp.lt.f64 	%p247, %fd1598, 0d0000000000000000;
	add.f64 	%fd1599, %fd1598, 0d41EFFFF4D7600000;
	selp.f64 	%fd1600, %fd1599, %fd1598, %p247;
	mul.f64 	%fd1601, %fd1565, %fd1094;
	div.rn.f64 	%fd1602, %fd1601, 0d41EFFFF4D7600000;
	cvt.rmi.f64.f64 	%fd1603, %fd1602;
	mul.f64 	%fd1604, %fd1603, 0d41EFFFF4D7600000;
	sub.f64 	%fd1605, %fd1601, %fd1604;
	setp.lt.f64 	%p248, %fd1605, 0d0000000000000000;
	add.f64 	%fd1606, %fd1605, 0d41EFFFF4D7600000;
	selp.f64 	%fd1607, %fd1606, %fd1605, %p248;
	fma.rn.f64 	%fd1608, %fd1600, 0d4100000000000000, %fd1607;
	div.rn.f64 	%fd1609, %fd1608, 0d41EFFFF4D7600000;
	cvt.rmi.f64.f64 	%fd1610, %fd1609;
	mul.f64 	%fd1611, %fd1610, 0d41EFFFF4D7600000;
	sub.f64 	%fd1612, %fd1608, %fd1611;
	setp.lt.f64 	%p249, %fd1612, 0d0000000000000000;
	add.f64 	%fd1613, %fd1612, 0d41EFFFF4D7600000;
	selp.f64 	%fd1614, %fd1613, %fd1612, %p249;
	setp.lt.f64 	%p250, %fd1614, 0d0000000000000000;
	add.f64 	%fd1615, %fd1614, 0d41EFFFF4D7600000;
	selp.f64 	%fd1616, %fd1615, %fd1614, %p250;
	add.f64 	%fd1617, %fd1593, %fd1616;
	mul.f64 	%fd1618, %fd1568, %fd1119;
	div.rn.f64 	%fd1619, %fd1618, 0d41EFFFF4D7600000;
	cvt.rmi.f64.f64 	%fd1620, %fd1619;
	mul.f64 	%fd1621, %fd1620, 0d41EFFFF4D7600000;
	sub.f64 	%fd1622, %fd1618, %fd1621;
	setp.lt.f64 	%p251, %fd1622, 0d0000000000000000;
	add.f64 	%fd1623, %fd1622, 0d41EFFFF4D7600000;
	selp.f64 	%fd1624, %fd1623, %fd1622, %p251;
	mul.f64 	%fd1625, %fd1570, %fd1119;
	div.rn.f64 	%fd1626, %fd1625, 0d41EFFFF4D7600000;
	cvt.rmi.f64.f64 	%fd1627, %fd1626;
	mul.f64 	%fd1628, %fd1627, 0d41EFFFF4D7600000;
	sub.f64 	%fd1629, %fd1625, %fd1628;
	setp.lt.f64 	%p252, %fd1629, 0d0000000000000000;
	add.f64 	%fd1630, %fd1629, 0d41EFFFF4D7600000;
	selp.f64 	%fd1631, %fd1630, %fd1629, %p252;
	fma.rn.f64 	%fd1632, %fd1624, 0d4100000000000000, %fd1631;
	div.rn.f64 	%fd1633, %fd1632, 0d41EFFFF4D7600000;
	cvt.rmi.f64.f64 	%fd1634, %fd1633;
	mul.f64 	%fd1635, %fd1634, 0d41EFFFF4D7600000;
	sub.f64 	%fd1636, %fd1632, %fd1635;
	setp.lt.f64 	%p253, %fd1636, 0d0000000000000000;
	add.f64 	%fd1637, %fd1636, 0d41EFFFF4D7600000;
	selp.f64 	%fd1638, %fd1637, %fd1636, %p253;
	setp.lt.f64 	%p254, %fd1638, 0d0000000000000000;
	add.f64 	%fd1639, %fd1638, 0d41EFFFF4D7600000;
	selp.f64 	%fd1640, %fd1639, %fd1638, %p254;
	add.f64 	%fd1641, %fd1617, %fd1640;
	div.rn.f64 	%fd1642, %fd1641, 0d41EFFFF4D7600000;
	cvt.rmi.f64.f64 	%fd1643, %fd1642;
	mul.f64 	%fd1644, %fd1643, 0d41EFFFF4D7600000;
	sub.f64 	%fd1645, %fd1641, %fd1644;
	setp.lt.f64 	%p255, %fd1645, 0d0000000000000000;
	add.f64 	%fd1646, %fd1645, 0d41EFFFF4D7600000;
	selp.f64 	%fd1647, %fd1646, %fd1645, %p255;
	mul.f64 	%fd1648, %fd1558, %fd1150;
	div.rn.f64 	%fd1649, %fd1648, 0d41EFFFF4D7600000;
	cvt.rmi.f64.f64 	%fd1650, %fd1649;
	mul.f64 	%fd1651, %fd1650, 0d41EFFFF4D7600000;
	sub.f64 	%fd1652, %fd1648, %fd1651;
	setp.lt.f64 	%p256, %fd1652, 0d0000000000000000;
	add.f64 	%fd1653, %fd1652, 0d41EFFFF4D7600000;
	selp.f64 	%fd1654, %fd1653, %fd1652, %p256;
	mul.f64 	%fd1655, %fd1560, %fd1150;
	div.rn.f64 	%fd1656, %fd1655, 0d41EFFFF4D7600000;
	cvt.rmi.f64.f64 	%fd1657, %fd1656;
	mul.f64 	%fd1658, %fd1657, 0d41EFFFF4D7600000;
	sub.f64 	%fd1659, %fd1655, %fd1658;
	setp.lt.f64 	%p257, %fd1659, 0d0000000000000000;
	add.f64 	%fd1660, %fd1659, 0d41EFFFF4D7600000;
	selp.f64 	%fd1661, %fd1660, %fd1659, %p257;
	fma.rn.f64 	%fd1662, %fd1654, 0d4100000000000000, %fd1661;
	div.rn.f64 	%fd1663, %fd1662, 0d41EFFFF4D7600000;
	cvt.rmi.f64.f64 	%fd1664, %fd1663;
	mul.f64 	%fd1665, %fd1664, 0d41EFFFF4D7600000;
	sub.f64 	%fd1666, %fd1662, %fd1665;
	setp.lt.f64 	%p258, %fd1666, 0d0000000000000000;
	add.f64 	%fd1667, %fd1666, 0d41EFFFF4D7600000;
	selp.f64 	%fd1668, %fd1667, %fd1666, %p258;
	setp.lt.f64 	%p259, %fd1668, 0d0000000000000000;
	add.f64 	%fd1669, %fd1668, 0d41EFFFF4D7600000;
	selp.f64 	%fd1670, %fd1669, %fd1668, %p259;
	mul.f64 	%fd1671, %fd1563, %fd1174;
	div.rn.f64 	%fd1672, %fd1671, 0d41EFFFF4D7600000;
	cvt.rmi.f64.f64 	%fd1673, %fd1672;
	mul.f64 	%fd1674, %fd1673, 0d41EFFFF4D7600000;
	sub.f64 	%fd1675, %fd1671, %fd1674;
	setp.lt.f64 	%p260, %fd1675, 0d0000000000000000;
	add.f64 	%fd1676, %fd1675, 0d41EFFFF4D7600000;
	selp.f64 	%fd1677, %fd1676, %fd1675, %p260;
	mul.f64 	%fd1678, %fd1565, %fd1174;
	div.rn.f64 	%fd1679, %fd1678, 0d41EFFFF4D7600000;
	cvt.rmi.f64.f64 	%fd1680, %fd1679;
	mul.f64 	%fd1681, %fd1680, 0d41EFFFF4D7600000;
	sub.f64 	%fd1682, %fd1678, %fd1681;
	setp.lt.f64 	%p261, %fd1682, 0d0000000000000000;
	add.f64 	%fd1683, %fd1682, 0d41EFFFF4D7600000;
	selp.f64 	%fd1684, %fd1683, %fd1682, %p261;
	fma.rn.f64 	%fd1685, %fd1677, 0d4100000000000000, %fd1684;
	div.rn.f64 	%fd1686, %fd1685, 0d41EFFFF4D7600000;
	cvt.rmi.f64.f64 	%fd1687, %fd1686;
	mul.f64 	%fd1688, %fd1687, 0d41EFFFF4D7600000;
	sub.f64 	%fd1689, %fd1685, %fd1688;
	setp.lt.f64 	%p262, %fd1689, 0d0000000000000000;
	add.f64 	%fd1690, %fd1689, 0d41EFFFF4D7600000;
	selp.f64 	%fd1691, %fd1690, %fd1689, %p262;
	setp.lt.f64 	%p263, %fd1691, 0d0000000000000000;
	add.f64 	%fd1692, %fd1691, 0d41EFFFF4D7600000;
	selp.f64 	%fd1693, %fd1692, %fd1691, %p263;
	add.f64 	%fd1694, %fd1670, %fd1693;
	mul.f64 	%fd1695, %fd1568, %fd1199;
	div.rn.f64 	%fd1696, %fd1695, 0d41EFFFF4D7600000;
	cvt.rmi.f64.f64 	%fd1697, %fd1696;
	mul.f64 	%fd1698, %fd1697, 0d41EFFFF4D7600000;
	sub.f64 	%fd1699, %fd1695, %fd1698;
	setp.lt.f64 	%p264, %fd1699, 0d0000000000000000;
	add.f64 	%fd1700, %fd1699, 0d41EFFFF4D7600000;
	selp.f64 	%fd1701, %fd1700, %fd1699, %p264;
	mul.f64 	%fd1702, %fd1570, %fd1199;
	div.rn.f64 	%fd1703, %fd1702, 0d41EFFFF4D7600000;
	cvt.rmi.f64.f64 	%fd1704, %fd1703;
	mul.f64 	%fd1705, %fd1704, 0d41EFFFF4D7600000;
	sub.f64 	%fd1706, %fd1702, %fd1705;
	setp.lt.f64 	%p265, %fd1706, 0d0000000000000000;
	add.f64 	%fd1707, %fd1706, 0d41EFFFF4D7600000;
	selp.f64 	%fd1708, %fd1707, %fd1706, %p265;
	fma.rn.f64 	%fd1709, %fd1701, 0d4100000000000000, %fd1708;
	div.rn.f64 	%fd1710, %fd1709, 0d41EFFFF4D7600000;
	cvt.rmi.f64.f64 	%fd1711, %fd1710;
	mul.f64 	%fd1712, %fd1711, 0d41EFFFF4D7600000;
	sub.f64 	%fd1713, %fd1709, %fd1712;
	setp.lt.f64 	%p266, %fd1713, 0d0000000000000000;
	add.f64 	%fd1714, %fd1713, 0d41EFFFF4D7600000;
	selp.f64 	%fd1715, %fd1714, %fd1713, %p266;
	setp.lt.f64 	%p267, %fd1715, 0d0000000000000000;
	add.f64 	%fd1716, %fd1715, 0d41EFFFF4D7600000;
	selp.f64 	%fd1717, %fd1716, %fd1715, %p267;
	add.f64 	%fd1718, %fd1694, %fd1717;
	div.rn.f64 	%fd1719, %fd1718, 0d41EFFFF4D7600000;
	cvt.rmi.f64.f64 	%fd1720, %fd1719;
	mul.f64 	%fd1721, %fd1720, 0d41EFFFF4D7600000;
	sub.f64 	%fd1722, %fd1718, %fd1721;
	setp.lt.f64 	%p268, %fd1722, 0d0000000000000000;
	add.f64 	%fd1723, %fd1722, 0d41EFFFF4D7600000;
	selp.f64 	%fd1724, %fd1723, %fd1722, %p268;
	mul.f64 	%fd1725, %fd1558, %fd1230;
	div.rn.f64 	%fd1726, %fd1725, 0d41EFFFF4D7600000;
	cvt.rmi.f64.f64 	%fd1727, %fd1726;
	mul.f64 	%fd1728, %fd1727, 0d41EFFFF4D7600000;
	sub.f64 	%fd1729, %fd1725, %fd1728;
	setp.lt.f64 	%p269, %fd1729, 0d0000000000000000;
	add.f64 	%fd1730, %fd1729, 0d41EFFFF4D7600000;
	selp.f64 	%fd1731, %fd1730, %fd1729, %p269;
	mul.f64 	%fd1732, %fd1560, %fd1230;
	div.rn.f64 	%fd1733, %fd1732, 0d41EFFFF4D7600000;
	cvt.rmi.f64.f64 	%fd1734, %fd1733;
	mul.f64 	%fd1735, %fd1734, 0d41EFFFF4D7600000;
	sub.f64 	%fd1736, %fd1732, %fd1735;
	setp.lt.f64 	%p270, %fd1736, 0d0000000000000000;
	add.f64 	%fd1737, %fd1736, 0d41EFFFF4D7600000;
	selp.f64 	%fd1738, %fd1737, %fd1736, %p270;
	fma.rn.f64 	%fd1739, %fd1731, 0d4100000000000000, %fd1738;
	div.rn.f64 	%fd1740, %fd1739, 0d41EFFFF4D7600000;
	cvt.rmi.f64.f64 	%fd1741, %fd1740;
	mul.f64 	%fd1742, %fd1741, 0d41EFFFF4D7600000;
	sub.f64 	%fd1743, %fd1739, %fd1742;
	setp.lt.f64 	%p271, %fd1743, 0d0000000000000000;
	add.f64 	%fd1744, %fd1743, 0d41EFFFF4D7600000;
	selp.f64 	%fd1745, %fd1744, %fd1743, %p271;
	setp.lt.f64 	%p272, %fd1745, 0d0000000000000000;
	add.f64 	%fd1746, %fd1745, 0d41EFFFF4D7600000;
	selp.f64 	%fd1747, %fd1746, %fd1745, %p272;
	mul.f64 	%fd1748, %fd1563, %fd1254;
	div.rn.f64 	%fd1749, %fd1748, 0d41EFFFF4D7600000;
	cvt.rmi.f64.f64 	%fd1750, %fd1749;
	mul.f64 	%fd1751, %fd1750, 0d41EFFFF4D7600000;
	sub.f64 	%fd1752, %fd1748, %fd1751;
	setp.lt.f64 	%p273, %fd1752, 0d0000000000000000;
	add.f64 	%fd1753, %fd1752, 0d41EFFFF4D7600000;
	selp.f64 	%fd1754, %fd1753, %fd1752, %p273;
	mul.f64 	%fd1755, %fd1565, %fd1254;
	div.rn.f64 	%fd1756, %fd1755, 0d41EFFFF4D7600000;
	cvt.rmi.f64.f64 	%fd1757, %fd1756;
	mul.f64 	%fd1758, %fd1757, 0d41EFFFF4D7600000;
	sub.f64 	%fd1759, %fd1755, %fd1758;
	setp.lt.f64 	%p274, %fd1759, 0d0000000000000000;
	add.f64 	%fd1760, %fd1759, 0d41EFFFF4D7600000;
	selp.f64 	%fd1761, %fd1760, %fd1759, %p274;
	fma.rn.f64 	%fd1762, %fd1754, 0d4100000000000000, %fd1761;
	div.rn.f64 	%fd1763, %fd1762, 0d41EFFFF4D7600000;
	cvt.rmi.f64.f64 	%fd1764, %fd1763;
	mul.f64 	%fd1765, %fd1764, 0d41EFFFF4D7600000;
	sub.f64 	%fd1766, %fd1762, %fd1765;
	setp.lt.f64 	%p275, %fd1766, 0d0000000000000000;
	add.f64 	%fd1767, %fd1766, 0d41EFFFF4D7600000;
	selp.f64 	%fd1768, %fd1767, %fd1766, %p275;
	setp.lt.f64 	%p276, %fd1768, 0d0000000000000000;
	add.f64 	%fd1769, %fd1768, 0d41EFFFF4D7600000;
	selp.f64 	%fd1770, %fd1769, %fd1768, %p276;
	add.f64 	%fd1771, %fd1747, %fd1770;
	mul.f64 	%fd1772, %fd1568, %fd1279;
	div.rn.f64 	%fd1773, %fd1772, 0d41EFFFF4D7600000;
	cvt.rmi.f64.f64 	%fd1774, %fd1773;
	mul.f64 	%fd1775, %fd1774, 0d41EFFFF4D7600000;
	sub.f64 	%fd1776, %fd1772, %fd1775;
	setp.lt.f64 	%p277, %fd1776, 0d0000000000000000;
	add.f64 	%fd1777, %fd1776, 0d41EFFFF4D7600000;
	selp.f64 	%fd1778, %fd1777, %fd1776, %p277;
	mul.f64 	%fd1779, %fd1570, %fd1279;
	div.rn.f64 	%fd1780, %fd1779, 0d41EFFFF4D7600000;
	cvt.rmi.f64.f64 	%fd1781, %fd1780;
	mul.f64 	%fd1782, %fd1781, 0d41EFFFF4D7600000;
	sub.f64 	%fd1783, %fd1779, %fd1782;
	setp.lt.f64 	%p278, %fd1783, 0d0000000000000000;
	add.f64 	%fd1784, %fd1783, 0d41EFFFF4D7600000;
	selp.f64 	%fd1785, %fd1784, %fd1783, %p278;
	fma.rn.f64 	%fd1786, %fd1778, 0d4100000000000000, %fd1785;
	div.rn.f64 	%fd1787, %fd1786, 0d41EFFFF4D7600000;
	cvt.rmi.f64.f64 	%fd1788, %fd1787;
	mul.f64 	%fd1789, %fd1788, 0d41EFFFF4D7600000;
	sub.f64 	%fd1790, %fd1786, %fd1789;
	setp.lt.f64 	%p279, %fd1790, 0d0000000000000000;
	add.f64 	%fd1791, %fd1790, 0d41EFFFF4D7600000;
	selp.f64 	%fd1792, %fd1791, %fd1790, %p279;
	setp.lt.f64 	%p280, %fd1792, 0d0000000000000000;
	add.f64 	%fd1793, %fd1792, 0d41EFFFF4D7600000;
	selp.f64 	%fd1794, %fd1793, %fd1792, %p280;
	add.f64 	%fd1795, %fd1771, %fd1794;
	div.rn.f64 	%fd1796, %fd1795, 0d41EFFFF4D7600000;
	cvt.rmi.f64.f64 	%fd1797, %fd1796;
	mul.f64 	%fd1798, %fd1797, 0d41EFFFF4D7600000;
	sub.f64 	%fd1799, %fd1795, %fd1798;
	setp.lt.f64 	%p281, %fd1799, 0d0000000000000000;
	add.f64 	%fd1800, %fd1799, 0d41EFFFF4D7600000;
	selp.f64 	%fd1801, %fd1800, %fd1799, %p281;
	cvt.rzi.u32.f64 	%r144, %fd1149;
	cvt.rzi.u32.f64 	%r143, %fd1229;
	cvt.rzi.u32.f64 	%r142, %fd1309;
	cvt.rzi.u32.f64 	%r141, %fd1401;
	cvt.rzi.u32.f64 	%r140, %fd1478;
	cvt.rzi.u32.f64 	%r139, %fd1555;
	cvt.rzi.u32.f64 	%r138, %fd1647;
	cvt.rzi.u32.f64 	%r137, %fd1724;
	cvt.rzi.u32.f64 	%r136, %fd1801;
$L__BB1_11:
	add.s32 	%r135, %r135, 1;
	shr.u64 	%rd6, %rd30, 1;
	setp.gt.u64 	%p282, %rd30, 1;
	mov.u64 	%rd30, %rd6;
	@%p282 bra 	$L__BB1_9;
	cvt.rn.f64.u32 	%fd2212, %r144;
	cvt.rn.f64.u32 	%fd2211, %r143;
	cvt.rn.f64.u32 	%fd2210, %r142;
	cvt.rn.f64.u32 	%fd2209, %r141;
	cvt.rn.f64.u32 	%fd2208, %r140;
	cvt.rn.f64.u32 	%fd2207, %r139;
	cvt.rn.f64.u32 	%fd2206, %r138;
	cvt.rn.f64.u32 	%fd2205, %r137;
	cvt.rn.f64.u32 	%fd2204, %r136;
$L__BB1_13:
	ld.param.u64 	%rd28, [_Z12simple_setupP19curandStateMRG32k3ai_param_0];
	mul.f64 	%fd1802, %fd2212, 0d3EE0000000000000;
	cvt.rmi.f64.f64 	%fd1803, %fd1802;
	mul.f64 	%fd1804, %fd1803, 0d4100000000000000;
	sub.f64 	%fd1805, %fd2212, %fd1804;
	mul.f64 	%fd1806, %fd1803, 0d41A66B8030000000;
	div.rn.f64 	%fd1807, %fd1806, 0d41EFFFF4D7600000;
	cvt.rmi.f64.f64 	%fd1808, %fd1807;
	mul.f64 	%fd1809, %fd1808, 0d41EFFFF4D7600000;
	sub.f64 	%fd1810, %fd1806, %fd1809;
	setp.lt.f64 	%p283, %fd1810, 0d0000000000000000;
	add.f64 	%fd1811, %fd1810, 0d41EFFFF4D7600000;
	selp.f64 	%fd1812, %fd1811, %fd1810, %p283;
	mul.f64 	%fd1813, %fd1805, 0d41A66B8030000000;
	div.rn.f64 	%fd1814, %fd1813, 0d41EFFFF4D7600000;
	cvt.rmi.f64.f64 	%fd1815, %fd1814;
	mul.f64 	%fd1816, %fd1815, 0d41EFFFF4D7600000;
	sub.f64 	%fd1817, %fd1813, %fd1816;
	setp.lt.f64 	%p284, %fd1817, 0d0000000000000000;
	add.f64 	%fd1818, %fd1817, 0d41EFFFF4D7600000;
	selp.f64 	%fd1819, %fd1818, %fd1817, %p284;
	fma.rn.f64 	%fd1820, %fd1812, 0d4100000000000000, %fd1819;
	div.rn.f64 	%fd1821, %fd1820, 0d41EFFFF4D7600000;
	cvt.rmi.f64.f64 	%fd1822, %fd1821;
	mul.f64 	%fd1823, %fd1822, 0d41EFFFF4D7600000;
	sub.f64 	%fd1824, %fd1820, %fd1823;
	setp.lt.f64 	%p285, %fd1824, 0d0000000000000000;
	add.f64 	%fd1825, %fd1824, 0d41EFFFF4D7600000;
	selp.f64 	%fd1826, %fd1825, %fd1824, %p285;
	setp.lt.f64 	%p286, %fd1826, 0d0000000000000000;
	add.f64 	%fd1827, %fd1826, 0d41EFFFF4D7600000;
	selp.f64 	%fd1828, %fd1827, %fd1826, %p286;
	mul.f64 	%fd1829, %fd2211, 0d3EE0000000000000;
	cvt.rmi.f64.f64 	%fd1830, %fd1829;
	mul.f64 	%fd1831, %fd1830, 0d4100000000000000;
	sub.f64 	%fd1832, %fd2211, %fd1831;
	mul.f64 	%fd1833, %fd1830, 0d41947C770C000000;
	div.rn.f64 	%fd1834, %fd1833, 0d41EFFFF4D7600000;
	cvt.rmi.f64.f64 	%fd1835, %fd1834;
	mul.f64 	%fd1836, %fd1835, 0d41EFFFF4D7600000;
	sub.f64 	%fd1837, %fd1833, %fd1836;
	setp.lt.f64 	%p287, %fd1837, 0d0000000000000000;
	add.f64 	%fd1838, %fd1837, 0d41EFFFF4D7600000;
	selp.f64 	%fd1839, %fd1838, %fd1837, %p287;
	mul.f64 	%fd1840, %fd1832, 0d41947C770C000000;
	div.rn.f64 	%fd1841, %fd1840, 0d41EFFFF4D7600000;
	cvt.rmi.f64.f64 	%fd1842, %fd1841;
	mul.f64 	%fd1843, %fd1842, 0d41EFFFF4D7600000;
	sub.f64 	%fd1844, %fd1840, %fd1843;
	setp.lt.f64 	%p288, %fd1844, 0d0000000000000000;
	add.f64 	%fd1845, %fd1844, 0d41EFFFF4D7600000;
	selp.f64 	%fd1846, %fd1845, %fd1844, %p288;
	fma.rn.f64 	%fd1847, %fd1839, 0d4100000000000000, %fd1846;
	div.rn.f64 	%fd1848, %fd1847, 0d41EFFFF4D7600000;
	cvt.rmi.f64.f64 	%fd1849, %fd1848;
	mul.f64 	%fd1850, %fd1849, 0d41EFFFF4D7600000;
	sub.f64 	%fd1851, %fd1847, %fd1850;
	setp.lt.f64 	%p289, %fd1851, 0d0000000000000000;
	add.f64 	%fd1852, %fd1851, 0d41EFFFF4D7600000;
	selp.f64 	%fd1853, %fd1852, %fd1851, %p289;
	setp.lt.f64 	%p290, %fd1853, 0d0000000000000000;
	add.f64 	%fd1854, %fd1853, 0d41EFFFF4D7600000;
	selp.f64 	%fd1855, %fd1854, %fd1853, %p290;
	add.f64 	%fd1856, %fd1828, %fd1855;
	mul.f64 	%fd1857, %fd2210, 0d3EE0000000000000;
	cvt.rmi.f64.f64 	%fd1858, %fd1857;
	mul.f64 	%fd1859, %fd1858, 0d4100000000000000;
	sub.f64 	%fd1860, %fd2210, %fd1859;
	mul.f64 	%fd1861, %fd1858, 0d41A66B8030000000;
	div.rn.f64 	%fd1862, %fd1861, 0d41EFFFF4D7600000;
	cvt.rmi.f64.f64 	%fd1863, %fd1862;
	mul.f64 	%fd1864, %fd1863, 0d41EFFFF4D7600000;
	sub.f64 	%fd1865, %fd1861, %fd1864;
	setp.lt.f64 	%p291, %fd1865, 0d0000000000000000;
	add.f64 	%fd1866, %fd1865, 0d41EFFFF4D7600000;
	selp.f64 	%fd1867, %fd1866, %fd1865, %p291;
	mul.f64 	%fd1868, %fd1860, 0d41A66B8030000000;
	div.rn.f64 	%fd1869, %fd1868, 0d41EFFFF4D7600000;
	cvt.rmi.f64.f64 	%fd1870, %fd1869;
	mul.f64 	%fd1871, %fd1870, 0d41EFFFF4D7600000;
	sub.f64 	%fd1872, %fd1868, %fd1871;
	setp.lt.f64 	%p292, %fd1872, 0d0000000000000000;
	add.f64 	%fd1873, %fd1872, 0d41EFFFF4D7600000;
	selp.f64 	%fd1874, %fd1873, %fd1872, %p292;
	fma.rn.f64 	%fd1875, %fd1867, 0d4100000000000000, %fd1874;
	div.rn.f64 	%fd1876, %fd1875, 0d41EFFFF4D7600000;
	cvt.rmi.f64.f64 	%fd1877, %fd1876;
	mul.f64 	%fd1878, %fd1877, 0d41EFFFF4D7600000;
	sub.f64 	%fd1879, %fd1875, %fd1878;
	setp.lt.f64 	%p293, %fd1879, 0d0000000000000000;
	add.f64 	%fd1880, %fd1879, 0d41EFFFF4D7600000;
	selp.f64 	%fd1881, %fd1880, %fd1879, %p293;
	setp.lt.f64 	%p294, %fd1881, 0d0000000000000000;
	add.f64 	%fd1882, %fd1881, 0d41EFFFF4D7600000;
	selp.f64 	%fd1883, %fd1882, %fd1881, %p294;
	add.f64 	%fd1884, %fd1856, %fd1883;
	div.rn.f64 	%fd1885, %fd1884, 0d41EFFFF4D7600000;
	cvt.rmi.f64.f64 	%fd1886, %fd1885;
	mul.f64 	%fd1887, %fd1886, 0d41EFFFF4D7600000;
	sub.f64 	%fd1888, %fd1884, %fd1887;
	setp.lt.f64 	%p295, %fd1888, 0d0000000000000000;
	add.f64 	%fd1889, %fd1888, 0d41EFFFF4D7600000;
	selp.f64 	%fd1890, %fd1889, %fd1888, %p295;
	mul.f64 	%fd1891, %fd2209, 0d3EE0000000000000;
	cvt.rmi.f64.f64 	%fd1892, %fd1891;
	mul.f64 	%fd1893, %fd1892, 0d4100000000000000;
	sub.f64 	%fd1894, %fd2209, %fd1893;
	mul.f64 	%fd1895, %fd1892, 0d41A66B8030000000;
	div.rn.f64 	%fd1896, %fd1895, 0d41EFFFF4D7600000;
	cvt.rmi.f64.f64 	%fd1897, %fd1896;
	mul.f64 	%fd1898, %fd1897, 0d41EFFFF4D7600000;
	sub.f64 	%fd1899, %fd1895, %fd1898;
	setp.lt.f64 	%p296, %fd1899, 0d0000000000000000;
	add.f64 	%fd1900, %fd1899, 0d41EFFFF4D7600000;
	selp.f64 	%fd1901, %fd1900, %fd1899, %p296;
	mul.f64 	%fd1902, %fd1894, 0d41A66B8030000000;
	div.rn.f64 	%fd1903, %fd1902, 0d41EFFFF4D7600000;
	cvt.rmi.f64.f64 	%fd1904, %fd1903;
	mul.f64 	%fd1905, %fd1904, 0d41EFFFF4D7600000;
	sub.f64 	%fd1906, %fd1902, %fd1905;
	setp.lt.f64 	%p297, %fd1906, 0d0000000000000000;
	add.f64 	%fd1907, %fd1906, 0d41EFFFF4D7600000;
	selp.f64 	%fd1908, %fd1907, %fd1906, %p297;
	fma.rn.f64 	%fd1909, %fd1901, 0d4100000000000000, %fd1908;
	div.rn.f64 	%fd1910, %fd1909, 0d41EFFFF4D7600000;
	cvt.rmi.f64.f64 	%fd1911, %fd1910;
	mul.f64 	%fd1912, %fd1911, 0d41EFFFF4D7600000;
	sub.f64 	%fd1913, %fd1909, %fd1912;
	setp.lt.f64 	%p298, %fd1913, 0d0000000000000000;
	add.f64 	%fd1914, %fd1913, 0d41EFFFF4D7600000;
	selp.f64 	%fd1915, %fd1914, %fd1913, %p298;
	setp.lt.f64 	%p299, %fd1915, 0d0000000000000000;
	add.f64 	%fd1916, %fd1915, 0d41EFFFF4D7600000;
	selp.f64 	%fd1917, %fd1916, %fd1915, %p299;
	mul.f64 	%fd1918, %fd2208, 0d3EE0000000000000;
	cvt.rmi.f64.f64 	%fd1919, %fd1918;
	mul.f64 	%fd1920, %fd1919, 0d4100000000000000;
	sub.f64 	%fd1921, %fd2208, %fd1920;
	mul.f64 	%fd1922, %fd1919, 0d41947C770C000000;
	div.rn.f64 	%fd1923, %fd1922, 0d41EFFFF4D7600000;
	cvt.rmi.f64.f64 	%fd1924, %fd1923;
	mul.f64 	%fd1925, %fd1924, 0d41EFFFF4D7600000;
	sub.f64 	%fd1926, %fd1922, %fd1925;
	setp.lt.f64 	%p300, %fd1926, 0d0000000000000000;
	add.f64 	%fd1927, %fd1926, 0d41EFFFF4D7600000;
	selp.f64 	%fd1928, %fd1927, %fd1926, %p300;
	mul.f64 	%fd1929, %fd1921, 0d41947C770C000000;
	div.rn.f64 	%fd1930, %fd1929, 0d41EFFFF4D7600000;
	cvt.rmi.f64.f64 	%fd1931, %fd1930;
	mul.f64 	%fd1932, %fd1931, 0d41EFFFF4D7600000;
	sub.f64 	%fd1933, %fd1929, %fd1932;
	setp.lt.f64 	%p301, %fd1933, 0d0000000000000000;
	add.f64 	%fd1934, %fd1933, 0d41EFFFF4D7600000;
	selp.f64 	%fd1935, %fd1934, %fd1933, %p301;
	fma.rn.f64 	%fd1936, %fd1928, 0d4100000000000000, %fd1935;
	div.rn.f64 	%fd1937, %fd1936, 0d41EFFFF4D7600000;
	cvt.rmi.f64.f64 	%fd1938, %fd1937;
	mul.f64 	%fd1939, %fd1938, 0d41EFFFF4D7600000;
	sub.f64 	%fd1940, %fd1936, %fd1939;
	setp.lt.f64 	%p302, %fd1940, 0d0000000000000000;
	add.f64 	%fd1941, %fd1940, 0d41EFFFF4D7600000;
	selp.f64 	%fd1942, %fd1941, %fd1940, %p302;
	setp.lt.f64 	%p303, %fd1942, 0d0000000000000000;
	add.f64 	%fd1943, %fd1942, 0d41EFFFF4D7600000;
	selp.f64 	%fd1944, %fd1943, %fd1942, %p303;
	add.f64 	%fd1945, %fd1917, %fd1944;
	mul.f64 	%fd1946, %fd2207, 0d3EE0000000000000;
	cvt.rmi.f64.f64 	%fd1947, %fd1946;
	mul.f64 	%fd1948, %fd1947, 0d4100000000000000;
	sub.f64 	%fd1949, %fd2207, %fd1948;
	mul.f64 	%fd1950, %fd1947, 0d41A66B8030000000;
	div.rn.f64 	%fd1951, %fd1950, 0d41EFFFF4D7600000;
	cvt.rmi.f64.f64 	%fd1952, %fd1951;
	mul.f64 	%fd1953, %fd1952, 0d41EFFFF4D7600000;
	sub.f64 	%fd1954, %fd1950, %fd1953;
	setp.lt.f64 	%p304, %fd1954, 0d0000000000000000;
	add.f64 	%fd1955, %fd1954, 0d41EFFFF4D7600000;
	selp.f64 	%fd1956, %fd1955, %fd1954, %p304;
	mul.f64 	%fd1957, %fd1949, 0d41A66B8030000000;
	div.rn.f64 	%fd1958, %fd1957, 0d41EFFFF4D7600000;
	cvt.rmi.f64.f64 	%fd1959, %fd1958;
	mul.f64 	%fd1960, %fd1959, 0d41EFFFF4D7600000;
	sub.f64 	%fd1961, %fd1957, %fd1960;
	setp.lt.f64 	%p305, %fd1961, 0d0000000000000000;
	add.f64 	%fd1962, %fd1961, 0d41EFFFF4D7600000;
	selp.f64 	%fd1963, %fd1962, %fd1961, %p305;
	fma.rn.f64 	%fd1964, %fd1956, 0d4100000000000000, %fd1963;
	div.rn.f64 	%fd1965, %fd1964, 0d41EFFFF4D7600000;
	cvt.rmi.f64.f64 	%fd1966, %fd1965;
	mul.f64 	%fd1967, %fd1966, 0d41EFFFF4D7600000;
	sub.f64 	%fd1968, %fd1964, %fd1967;
	setp.lt.f64 	%p306, %fd1968, 0d0000000000000000;
	add.f64 	%fd1969, %fd1968, 0d41EFFFF4D7600000;
	selp.f64 	%fd1970, %fd1969, %fd1968, %p306;
	setp.lt.f64 	%p307, %fd1970, 0d0000000000000000;
	add.f64 	%fd1971, %fd1970, 0d41EFFFF4D7600000;
	selp.f64 	%fd1972, %fd1971, %fd1970, %p307;
	add.f64 	%fd1973, %fd1945, %fd1972;
	div.rn.f64 	%fd1974, %fd1973, 0d41EFFFF4D7600000;
	cvt.rmi.f64.f64 	%fd1975, %fd1974;
	mul.f64 	%fd1976, %fd1975, 0d41EFFFF4D7600000;
	sub.f64 	%fd1977, %fd1973, %fd1976;
	setp.lt.f64 	%p308, %fd1977, 0d0000000000000000;
	add.f64 	%fd1978, %fd1977, 0d41EFFFF4D7600000;
	selp.f64 	%fd1979, %fd1978, %fd1977, %p308;
	mul.f64 	%fd1980, %fd2206, 0d3EE0000000000000;
	cvt.rmi.f64.f64 	%fd1981, %fd1980;
	mul.f64 	%fd1982, %fd1981, 0d4100000000000000;
	sub.f64 	%fd1983, %fd2206, %fd1982;
	mul.f64 	%fd1984, %fd1981, 0d41A66B8030000000;
	div.rn.f64 	%fd1985, %fd1984, 0d41EFFFF4D7600000;
	cvt.rmi.f64.f64 	%fd1986, %fd1985;
	mul.f64 	%fd1987, %fd1986, 0d41EFFFF4D7600000;
	sub.f64 	%fd1988, %fd1984, %fd1987;
	setp.lt.f64 	%p309, %fd1988, 0d0000000000000000;
	add.f64 	%fd1989, %fd1988, 0d41EFFFF4D7600000;
	selp.f64 	%fd1990, %fd1989, %fd1988, %p309;
	mul.f64 	%fd1991, %fd1983, 0d41A66B8030000000;
	div.rn.f64 	%fd1992, %fd1991, 0d41EFFFF4D7600000;
	cvt.rmi.f64.f64 	%fd1993, %fd1992;
	mul.f64 	%fd1994, %fd1993, 0d41EFFFF4D7600000;
	sub.f64 	%fd1995, %fd1991, %fd1994;
	setp.lt.f64 	%p310, %fd1995, 0d0000000000000000;
	add.f64 	%fd1996, %fd1995, 0d41EFFFF4D7600000;
	selp.f64 	%fd1997, %fd1996, %fd1995, %p310;
	fma.rn.f64 	%fd1998, %fd1990, 0d4100000000000000, %fd1997;
	div.rn.f64 	%fd1999, %fd1998, 0d41EFFFF4D7600000;
	cvt.rmi.f64.f64 	%fd2000, %fd1999;
	mul.f64 	%fd2001, %fd2000, 0d41EFFFF4D7600000;
	sub.f64 	%fd2002, %fd1998, %fd2001;
	setp.lt.f64 	%p311, %fd2002, 0d0000000000000000;
	add.f64 	%fd2003, %fd2002, 0d41EFFFF4D7600000;
	selp.f64 	%fd2004, %fd2003, %fd2002, %p311;
	setp.lt.f64 	%p312, %fd2004, 0d0000000000000000;
	add.f64 	%fd2005, %fd2004, 0d41EFFFF4D7600000;
	selp.f64 	%fd2006, %fd2005, %fd2004, %p312;
	mul.f64 	%fd2007, %fd2205, 0d3EE0000000000000;
	cvt.rmi.f64.f64 	%fd2008, %fd2007;
	mul.f64 	%fd2009, %fd2008, 0d4100000000000000;
	sub.f64 	%fd2010, %fd2205, %fd2009;
	mul.f64 	%fd2011, %fd2008, 0d41947C770C000000;
	div.rn.f64 	%fd2012, %fd2011, 0d41EFFFF4D7600000;
	cvt.rmi.f64.f64 	%fd2013, %fd2012;
	mul.f64 	%fd2014, %fd2013, 0d41EFFFF4D7600000;
	sub.f64 	%fd2015, %fd2011, %fd2014;
	setp.lt.f64 	%p313, %fd2015, 0d0000000000000000;
	add.f64 	%fd2016, %fd2015, 0d41EFFFF4D7600000;
	selp.f64 	%fd2017, %fd2016, %fd2015, %p313;
	mul.f64 	%fd2018, %fd2010, 0d41947C770C000000;
	div.rn.f64 	%fd2019, %fd2018, 0d41EFFFF4D7600000;
	cvt.rmi.f64.f64 	%fd2020, %fd2019;
	mul.f64 	%fd2021, %fd2020, 0d41EFFFF4D7600000;
	sub.f64 	%fd2022, %fd2018, %fd2021;
	setp.lt.f64 	%p314, %fd2022, 0d0000000000000000;
	add.f64 	%fd2023, %fd2022, 0d41EFFFF4D7600000;
	selp.f64 	%fd2024, %fd2023, %fd2022, %p314;
	fma.rn.f64 	%fd2025, %fd2017, 0d4100000000000000, %fd2024;
	div.rn.f64 	%fd2026, %fd2025, 0d41EFFFF4D7600000;
	cvt.rmi.f64.f64 	%fd2027, %fd2026;
	mul.f64 	%fd2028, %fd2027, 0d41EFFFF4D7600000;
	sub.f64 	%fd2029, %fd2025, %fd2028;
	setp.lt.f64 	%p315, %fd2029, 0d0000000000000000;
	add.f64 	%fd2030, %fd2029, 0d41EFFFF4D7600000;
	selp.f64 	%fd2031, %fd2030, %fd2029, %p315;
	setp.lt.f64 	%p316, %fd2031, 0d0000000000000000;
	add.f64 	%fd2032, %fd2031, 0d41EFFFF4D7600000;
	selp.f64 	%fd2033, %fd2032, %fd2031, %p316;
	add.f64 	%fd2034, %fd2006, %fd2033;
	mul.f64 	%fd2035, %fd2204, 0d3EE0000000000000;
	cvt.rmi.f64.f64 	%fd2036, %fd2035;
	mul.f64 	%fd2037, %fd2036, 0d4100000000000000;
	sub.f64 	%fd2038, %fd2204, %fd2037;
	mul.f64 	%fd2039, %fd2036, 0d41A66B8030000000;
	div.rn.f64 	%fd2040, %fd2039, 0d41EFFFF4D7600000;
	cvt.rmi.f64.f64 	%fd2041, %fd2040;
	mul.f64 	%fd2042, %fd2041, 0d41EFFFF4D7600000;
	sub.f64 	%fd2043, %fd2039, %fd2042;
	setp.lt.f64 	%p317, %fd2043, 0d0000000000000000;
	add.f64 	%fd2044, %fd2043, 0d41EFFFF4D7600000;
	selp.f64 	%fd2045, %fd2044, %fd2043, %p317;
	mul.f64 	%fd2046, %fd2038, 0d41A66B8030000000;
	div.rn.f64 	%fd2047, %fd2046, 0d41EFFFF4D7600000;
	cvt.rmi.f64.f64 	%fd2048, %fd2047;
	mul.f64 	%fd2049, %fd2048, 0d41EFFFF4D7600000;
	sub.f64 	%fd2050, %fd2046, %fd2049;
	setp.lt.f64 	%p318, %fd2050, 0d0000000000000000;
	add.f64 	%fd2051, %fd2050, 0d41EFFFF4D7600000;
	selp.f64 	%fd2052, %fd2051, %fd2050, %p318;
	fma.rn.f64 	%fd2053, %fd2045, 0d4100000000000000, %fd2052;
	div.rn.f64 	%fd2054, %fd2053, 0d41EFFFF4D7600000;
	cvt.rmi.f64.f64 	%fd2055, %fd2054;
	mul.f64 	%fd2056, %fd2055, 0d41EFFFF4D7600000;
	sub.f64 	%fd2057, %fd2053, %fd2056;
	setp.lt.f64 	%p319, %fd2057, 0d0000000000000000;
	add.f64 	%fd2058, %fd2057, 0d41EFFFF4D7600000;
	selp.f64 	%fd2059, %fd2058, %fd2057, %p319;
	setp.lt.f64 	%p320, %fd2059, 0d0000000000000000;
	add.f64 	%fd2060, %fd2059, 0d41EFFFF4D7600000;
	selp.f64 	%fd2061, %fd2060, %fd2059, %p320;
	add.f64 	%fd2062, %fd2034, %fd2061;
	div.rn.f64 	%fd2063, %fd2062, 0d41EFFFF4D7600000;
	cvt.rmi.f64.f64 	%fd2064, %fd2063;
	mul.f64 	%fd2065, %fd2064, 0d41EFFFF4D7600000;
	sub.f64 	%fd2066, %fd2062, %fd2065;
	setp.lt.f64 	%p321, %fd2066, 0d0000000000000000;
	add.f64 	%fd2067, %fd2066, 0d41EFFFF4D7600000;
	selp.f64 	%fd2068, %fd2067, %fd2066, %p321;
	cvt.rzi.u32.f64 	%r95, %fd1890;
	cvt.rzi.u32.f64 	%r96, %fd1979;
	cvt.rzi.u32.f64 	%r97, %fd2068;
	cvt.rn.f64.u32 	%fd2069, %r33;
	cvt.rn.f64.u32 	%fd2070, %r32;
	cvt.rn.f64.u32 	%fd2071, %r31;
	div.rn.f64 	%fd2072, %fd2071, 0d41EFFFFFE5E00000;
	cvt.rmi.f64.f64 	%fd2073, %fd2072;
	mul.f64 	%fd2074, %fd2073, 0d41EFFFFFE5E00000;
	sub.f64 	%fd2075, %fd2071, %fd2074;
	setp.lt.f64 	%p322, %fd2075, 0d0000000000000000;
	add.f64 	%fd2076, %fd2075, 0d41EFFFFFE5E00000;
	selp.f64 	%fd2077, %fd2076, %fd2075, %p322;
	div.rn.f64 	%fd2078, %fd2077, 0d41EFFFFFE5E00000;
	cvt.rmi.f64.f64 	%fd2079, %fd2078;
	mul.f64 	%fd2080, %fd2079, 0d41EFFFFFE5E00000;
	sub.f64 	%fd2081, %fd2077, %fd2080;
	setp.lt.f64 	%p323, %fd2081, 0d0000000000000000;
	add.f64 	%fd2082, %fd2081, 0d41EFFFFFE5E00000;
	selp.f64 	%fd2083, %fd2082, %fd2081, %p323;
	setp.lt.f64 	%p324, %fd2083, 0d0000000000000000;
	add.f64 	%fd2084, %fd2083, 0d41EFFFFFE5E00000;
	selp.f64 	%fd2085, %fd2084, %fd2083, %p324;
	div.rn.f64 	%fd2086, %fd2085, 0d41EFFFFFE5E00000;
	cvt.rmi.f64.f64 	%fd2087, %fd2086;
	mul.f64 	%fd2088, %fd2087, 0d41EFFFFFE5E00000;
	sub.f64 	%fd2089, %fd2085, %fd2088;
	setp.lt.f64 	%p325, %fd2089, 0d0000000000000000;
	add.f64 	%fd2090, %fd2089, 0d41EFFFFFE5E00000;
	selp.f64 	%fd2091, %fd2090, %fd2089, %p325;
	div.rn.f64 	%fd2092, %fd2070, 0d41EFFFFFE5E00000;
	cvt.rmi.f64.f64 	%fd2093, %fd2092;
	mul.f64 	%fd2094, %fd2093, 0d41EFFFFFE5E00000;
	sub.f64 	%fd2095, %fd2070, %fd2094;
	setp.lt.f64 	%p326, %fd2095, 0d0000000000000000;
	add.f64 	%fd2096, %fd2095, 0d41EFFFFFE5E00000;
	selp.f64 	%fd2097, %fd2096, %fd2095, %p326;
	div.rn.f64 	%fd2098, %fd2097, 0d41EFFFFFE5E00000;
	cvt.rmi.f64.f64 	%fd2099, %fd2098;
	mul.f64 	%fd2100, %fd2099, 0d41EFFFFFE5E00000;
	sub.f64 	%fd2101, %fd2097, %fd2100;
	setp.lt.f64 	%p327, %fd2101, 0d0000000000000000;
	add.f64 	%fd2102, %fd2101, 0d41EFFFFFE5E00000;
	selp.f64 	%fd2103, %fd2102, %fd2101, %p327;
	setp.lt.f64 	%p328, %fd2103, 0d0000000000000000;
	add.f64 	%fd2104, %fd2103, 0d41EFFFFFE5E00000;
	selp.f64 	%fd2105, %fd2104, %fd2103, %p328;
	div.rn.f64 	%fd2106, %fd2105, 0d41EFFFFFE5E00000;
	cvt.rmi.f64.f64 	%fd2107, %fd2106;
	mul.f64 	%fd2108, %fd2107, 0d41EFFFFFE5E00000;
	sub.f64 	%fd2109, %fd2105, %fd2108;
	setp.lt.f64 	%p329, %fd2109, 0d0000000000000000;
	add.f64 	%fd2110, %fd2109, 0d41EFFFFFE5E00000;
	selp.f64 	%fd2111, %fd2110, %fd2109, %p329;
	div.rn.f64 	%fd2112, %fd2069, 0d41EFFFFFE5E00000;
	cvt.rmi.f64.f64 	%fd2113, %fd2112;
	mul.f64 	%fd2114, %fd2113, 0d41EFFFFFE5E00000;
	sub.f64 	%fd2115, %fd2069, %fd2114;
	setp.lt.f64 	%p330, %fd2115, 0d0000000000000000;
	add.f64 	%fd2116, %fd2115, 0d41EFFFFFE5E00000;
	selp.f64 	%fd2117, %fd2116, %fd2115, %p330;
	div.rn.f64 	%fd2118, %fd2117, 0d41EFFFFFE5E00000;
	cvt.rmi.f64.f64 	%fd2119, %fd2118;
	mul.f64 	%fd2120, %fd2119, 0d41EFFFFFE5E00000;
	sub.f64 	%fd2121, %fd2117, %fd2120;
	setp.lt.f64 	%p331, %fd2121, 0d0000000000000000;
	add.f64 	%fd2122, %fd2121, 0d41EFFFFFE5E00000;
	selp.f64 	%fd2123, %fd2122, %fd2121, %p331;
	setp.lt.f64 	%p332, %fd2123, 0d0000000000000000;
	add.f64 	%fd2124, %fd2123, 0d41EFFFFFE5E00000;
	selp.f64 	%fd2125, %fd2124, %fd2123, %p332;
	div.rn.f64 	%fd2126, %fd2125, 0d41EFFFFFE5E00000;
	cvt.rmi.f64.f64 	%fd2127, %fd2126;
	mul.f64 	%fd2128, %fd2127, 0d41EFFFFFE5E00000;
	sub.f64 	%fd2129, %fd2125, %fd2128;
	setp.lt.f64 	%p333, %fd2129, 0d0000000000000000;
	add.f64 	%fd2130, %fd2129, 0d41EFFFFFE5E00000;
	selp.f64 	%fd2131, %fd2130, %fd2129, %p333;
	cvt.rzi.u32.f64 	%r98, %fd2091;
	cvta.to.global.u64 	%rd22, %rd28;
	mov.u32 	%r99, %tid.x;
	and.b32  	%r100, %r99, 255;
	mul.wide.u32 	%rd23, %r100, 48;
	add.s64 	%rd24, %rd22, %rd23;
	st.global.u32 	[%rd24], %r98;
	cvt.rzi.u32.f64 	%r101, %fd2111;
	st.global.u32 	[%rd24+4], %r101;
	cvt.rzi.u32.f64 	%r102, %fd2131;
	st.global.u32 	[%rd24+8], %r102;
	cvt.rn.f64.u32 	%fd2132, %r97;
	cvt.rn.f64.u32 	%fd2133, %r96;
	cvt.rn.f64.u32 	%fd2134, %r95;
	div.rn.f64 	%fd2135, %fd2134, 0d41EFFFF4D7600000;
	cvt.rmi.f64.f64 	%fd2136, %fd2135;
	mul.f64 	%fd2137, %fd2136, 0d41EFFFF4D7600000;
	sub.f64 	%fd2138, %fd2134, %fd2137;
	setp.lt.f64 	%p334, %fd2138, 0d0000000000000000;
	add.f64 	%fd2139, %fd2138, 0d41EFFFF4D7600000;
	selp.f64 	%fd2140, %fd2139, %fd2138, %p334;
	div.rn.f64 	%fd2141, %fd2140, 0d41EFFFF4D7600000;
	cvt.rmi.f64.f64 	%fd2142, %fd2141;
	mul.f64 	%fd2143, %fd2142, 0d41EFFFF4D7600000;
	sub.f64 	%fd2144, %fd2140, %fd2143;
	setp.lt.f64 	%p335, %fd2144, 0d0000000000000000;
	add.f64 	%fd2145, %fd2144, 0d41EFFFF4D7600000;
	selp.f64 	%fd2146, %fd2145, %fd2144, %p335;
	setp.lt.f64 	%p336, %fd2146, 0d0000000000000000;
	add.f64 	%fd2147, %fd2146, 0d41EFFFF4D7600000;
	selp.f64 	%fd2148, %fd2147, %fd2146, %p336;
	div.rn.f64 	%fd2149, %fd2148, 0d41EFFFF4D7600000;
	cvt.rmi.f64.f64 	%fd2150, %fd2149;
	mul.f64 	%fd2151, %fd2150, 0d41EFFFF4D7600000;
	sub.f64 	%fd2152, %fd2148, %fd2151;
	setp.lt.f64 	%p337, %fd2152, 0d0000000000000000;
	add.f64 	%fd2153, %fd2152, 0d41EFFFF4D7600000;
	selp.f64 	%fd2154, %fd2153, %fd2152, %p337;
	div.rn.f64 	%fd2155, %fd2133, 0d41EFFFF4D7600000;
	cvt.rmi.f64.f64 	%fd2156, %fd2155;
	mul.f64 	%fd2157, %fd2156, 0d41EFFFF4D7600000;
	sub.f64 	%fd2158, %fd2133, %fd2157;
	setp.lt.f64 	%p338, %fd2158, 0d0000000000000000;
	add.f64 	%fd2159, %fd2158, 0d41EFFFF4D7600000;
	selp.f64 	%fd2160, %fd2159, %fd2158, %p338;
	div.rn.f64 	%fd2161, %fd2160, 0d41EFFFF4D7600000;
	cvt.rmi.f64.f64 	%fd2162, %fd2161;
	mul.f64 	%fd2163, %fd2162, 0d41EFFFF4D7600000;
	sub.f64 	%fd2164, %fd2160, %fd2163;
	setp.lt.f64 	%p339, %fd2164, 0d0000000000000000;
	add.f64 	%fd2165, %fd2164, 0d41EFFFF4D7600000;
	selp.f64 	%fd2166, %fd2165, %fd2164, %p339;
	setp.lt.f64 	%p340, %fd2166, 0d0000000000000000;
	add.f64 	%fd2167, %fd2166, 0d41EFFFF4D7600000;
	selp.f64 	%fd2168, %fd2167, %fd2166, %p340;
	div.rn.f64 	%fd2169, %fd2168, 0d41EFFFF4D7600000;
	cvt.rmi.f64.f64 	%fd2170, %fd2169;
	mul.f64 	%fd2171, %fd2170, 0d41EFFFF4D7600000;
	sub.f64 	%fd2172, %fd2168, %fd2171;
	setp.lt.f64 	%p341, %fd2172, 0d0000000000000000;
	add.f64 	%fd2173, %fd2172, 0d41EFFFF4D7600000;
	selp.f64 	%fd2174, %fd2173, %fd2172, %p341;
	div.rn.f64 	%fd2175, %fd2132, 0d41EFFFF4D7600000;
	cvt.rmi.f64.f64 	%fd2176, %fd2175;
	mul.f64 	%fd2177, %fd2176, 0d41EFFFF4D7600000;
	sub.f64 	%fd2178, %fd2132, %fd2177;
	setp.lt.f64 	%p342, %fd2178, 0d0000000000000000;
	add.f64 	%fd2179, %fd2178, 0d41EFFFF4D7600000;
	selp.f64 	%fd2180, %fd2179, %fd2178, %p342;
	div.rn.f64 	%fd2181, %fd2180, 0d41EFFFF4D7600000;
	cvt.rmi.f64.f64 	%fd2182, %fd2181;
	mul.f64 	%fd2183, %fd2182, 0d41EFFFF4D7600000;
	sub.f64 	%fd2184, %fd2180, %fd2183;
	setp.lt.f64 	%p343, %fd2184, 0d0000000000000000;
	add.f64 	%fd2185, %fd2184, 0d41EFFFF4D7600000;
	selp.f64 	%fd2186, %fd2185, %fd2184, %p343;
	setp.lt.f64 	%p344, %fd2186, 0d0000000000000000;
	add.f64 	%fd2187, %fd2186, 0d41EFFFF4D7600000;
	selp.f64 	%fd2188, %fd2187, %fd2186, %p344;
	div.rn.f64 	%fd2189, %fd2188, 0d41EFFFF4D7600000;
	cvt.rmi.f64.f64 	%fd2190, %fd2189;
	mul.f64 	%fd2191, %fd2190, 0d41EFFFF4D7600000;
	sub.f64 	%fd2192, %fd2188, %fd2191;
	setp.lt.f64 	%p345, %fd2192, 0d0000000000000000;
	add.f64 	%fd2193, %fd2192, 0d41EFFFF4D7600000;
	selp.f64 	%fd2194, %fd2193, %fd2192, %p345;
	cvt.rzi.u32.f64 	%r103, %fd2154;
	st.global.u32 	[%rd24+12], %r103;
	cvt.rzi.u32.f64 	%r104, %fd2174;
	st.global.u32 	[%rd24+16], %r104;
	cvt.rzi.u32.f64 	%r105, %fd2194;
	st.global.u32 	[%rd24+20], %r105;
	mov.b32 	%r106, 0;
	st.global.v2.u32 	[%rd24+24], {%r106, %r106};
	st.global.u32 	[%rd24+32], %r106;
	mov.b64 	%rd25, 0;
	st.global.u64 	[%rd24+40], %rd25;
$L__BB1_14:
	ret;

}
	// .globl	_Z8generatePfP19curandStateMRG32k3ai
.visible .entry _Z8generatePfP19curandStateMRG32k3ai(
	.param .u64 .ptr .align 1 _Z8generatePfP19curandStateMRG32k3ai_param_0,
	.param .u64 .ptr .align 1 _Z8generatePfP19curandStateMRG32k3ai_param_1,
	.param .u32 _Z8generatePfP19curandStateMRG32k3ai_param_2
)
{
	.reg .pred 	%p<5>;
	.reg .b32 	%r<31>;
	.reg .b32 	%f<2>;
	.reg .b64 	%rd<28>;
	.reg .b64 	%fd<3>;

	ld.param.u64 	%rd1, [_Z8generatePfP19curandStateMRG32k3ai_param_0];
	ld.param.u64 	%rd2, [_Z8generatePfP19curandStateMRG32k3ai_param_1];
	ld.param.u32 	%r4, [_Z8generatePfP19curandStateMRG32k3ai_param_2];
	mov.u32 	%r1, %tid.x;
	mov.u32 	%r2, %ctaid.x;
	mov.u32 	%r5, %ntid.x;
	mad.lo.s32 	%r3, %r2, %r5, %r1;
	setp.ge.s32 	%p1, %r3, %r4;
	@%p1 bra 	$L__BB2_2;
	cvta.to.global.u64 	%rd12, %rd2;
	cvta.to.global.u64 	%rd13, %rd1;
	mul.lo.s32 	%r20, %r2, %r1;
	mul.lo.s32 	%r21, %r20, 11;
	mov.u32 	%r22, %nctaid.x;
	rem.u32 	%r23, %r21, %r22;
	mul.wide.u32 	%rd14, %r23, 48;
	add.s64 	%rd15, %rd12, %rd14;
	ld.global.v2.u32 	{%r24, %r9}, [%rd15];
	ld.global.u32 	%r25, [%rd15+12];
	ld.global.u32 	%r15, [%rd15+20];
	sub.s32 	%r7, -209, %r24;
	mov.b32 	%r6, 810728;
	// begin inline asm
	mul.wide.u32 %rd3, %r6, %r7;
	// end inline asm
	mov.b32 	%r8, 1403580;
	// begin inline asm
	mad.wide.u32 %rd4, %r8, %r9, %rd3;
	// end inline asm
	{ .reg .b32 tmp; mov.b64 {tmp, %r10}, %rd4; }
	mov.b32 	%r11, 209;
	// begin inline asm
	mul.wide.u32 %rd6, %r10, %r11;
	// end inline asm
	and.b64  	%rd16, %rd4, 4294967295;
	add.s64 	%rd17, %rd6, %rd16;
	setp.gt.u64 	%p2, %rd17, 4294967086;
	add.s64 	%rd18, %rd17, -4294967087;
	selp.b64 	%rd19, %rd18, %rd17, %p2;
	sub.s32 	%r13, -22853, %r25;
	mov.b32 	%r12, 1370589;
	// begin inline asm
	mul.wide.u32 %rd7, %r12, %r13;
	// end inline asm
	mov.b32 	%r14, 527612;
	// begin inline asm
	mad.wide.u32 %rd8, %r14, %r15, %rd7;
	// end inline asm
	{ .reg .b32 tmp; mov.b64 {tmp, %r16}, %rd8; }
	mov.b32 	%r19, 22853;
	// begin inline asm
	mul.wide.u32 %rd10, %r16, %r19;
	// end inline asm
	and.b64  	%rd20, %rd8, 4294967295;
	add.s64 	%rd21, %rd10, %rd20;
	{ .reg .b32 tmp; mov.b64 {tmp, %r18}, %rd21; }
	// begin inline asm
	mul.wide.u32 %rd11, %r18, %r19;
	// end inline asm
	and.b64  	%rd22, %rd21, 4294967295;
	add.s64 	%rd23, %rd22, %rd11;
	setp.gt.u64 	%p3, %rd23, 4294944442;
	add.s64 	%rd24, %rd23, -4294944443;
	selp.b64 	%rd25, %rd24, %rd23, %p3;
	cvt.u32.u64 	%r26, %rd19;
	cvt.u32.u64 	%r27, %rd25;
	sub.s32 	%r28, %r26, %r27;
	setp.gt.u64 	%p4, %rd19, %rd25;
	add.s32 	%r29, %r28, -209;
	selp.b32 	%r30, %r28, %r29, %p4;
	cvt.rn.f64.u32 	%fd1, %r30;
	mul.f64 	%fd2, %fd1, 0d3DF000000D10000B;
	cvt.rn.f32.f64 	%f1, %fd2;
	mul.wide.s32 	%rd26, %r3, 4;
	add.s64 	%rd27, %rd13, %rd26;
	st.global.f32 	[%rd27], %f1;
$L__BB2_2:
	ret;

}
	// .globl	_Z10generateHQPfP19curandStateMRG32k3ai
.visible .entry _Z10generateHQPfP19curandStateMRG32k3ai(
	.param .u64 .ptr .align 1 _Z10generateHQPfP19curandStateMRG32k3ai_param_0,
	.param .u64 .ptr .align 1 _Z10generateHQPfP19curandStateMRG32k3ai_param_1,
	.param .u32 _Z10generateHQPfP19curandStateMRG32k3ai_param_2
)
{
	.reg .pred 	%p<5>;
	.reg .b32 	%r<33>;
	.reg .b32 	%f<3>;
	.reg .b64 	%rd<29>;
	.reg .b64 	%fd<4>;

	ld.param.u64 	%rd2, [_Z10generateHQPfP19curandStateMRG32k3ai_param_1];
	ld.param.u32 	%r2, [_Z10generateHQPfP19curandStateMRG32k3ai_param_2];
	mov.u32 	%r3, %tid.x;
	mov.u32 	%r4, %ctaid.x;
	mov.u32 	%r5, %ntid.x;
	mad.lo.s32 	%r1, %r4, %r5, %r3;
	setp.ge.s32 	%p1, %r1, %r2;
	@%p1 bra 	$L__BB3_2;
	ld.param.u64 	%rd28, [_Z10generateHQPfP19curandStateMRG32k3ai_param_0];
	cvta.to.global.u64 	%rd12, %rd2;
	cvta.to.global.u64 	%rd13, %rd28;
	mul.wide.s32 	%rd14, %r1, 48;
	add.s64 	%rd15, %rd12, %rd14;
	ld.global.v2.u32 	{%r20, %r9}, [%rd15];
	ld.global.v2.u32 	{%r21, %r22}, [%rd15+8];
	ld.global.v2.u32 	{%r23, %r15}, [%rd15+16];
	ld.global.v2.u32 	{%r24, %r25}, [%rd15+24];
	ld.global.f32 	%f1, [%rd15+32];
	ld.global.f64 	%fd1, [%rd15+40];
	sub.s32 	%r7, -209, %r20;
	mov.b32 	%r6, 810728;
	// begin inline asm
	mul.wide.u32 %rd3, %r6, %r7;
	// end inline asm
	mov.b32 	%r8, 1403580;
	// begin inline asm
	mad.wide.u32 %rd4, %r8, %r9, %rd3;
	// end inline asm
	{ .reg .b32 tmp; mov.b64 {tmp, %r10}, %rd4; }
	mov.b32 	%r11, 209;
	// begin inline asm
	mul.wide.u32 %rd6, %r10, %r11;
	// end inline asm
	and.b64  	%rd16, %rd4, 4294967295;
	add.s64 	%rd17, %rd6, %rd16;
	setp.gt.u64 	%p2, %rd17, 4294967086;
	add.s64 	%rd18, %rd17, -4294967087;
	selp.b64 	%rd19, %rd18, %rd17, %p2;
	mov.b64 	{%r26, %r27}, %rd19;
	cvt.u32.u64 	%r28, %rd19;
	sub.s32 	%r13, -22853, %r22;
	mov.b32 	%r12, 1370589;
	// begin inline asm
	mul.wide.u32 %rd7, %r12, %r13;
	// end inline asm
	mov.b32 	%r14, 527612;
	// begin inline asm
	mad.wide.u32 %rd8, %r14, %r15, %rd7;
	// end inline asm
	{ .reg .b32 tmp; mov.b64 {tmp, %r16}, %rd8; }
	mov.b32 	%r19, 22853;
	// begin inline asm
	mul.wide.u32 %rd10, %r16, %r19;
	// end inline asm
	and.b64  	%rd20, %rd8, 4294967295;
	add.s64 	%rd21, %rd10, %rd20;
	{ .reg .b32 tmp; mov.b64 {tmp, %r18}, %rd21; }
	// begin inline asm
	mul.wide.u32 %rd11, %r18, %r19;
	// end inline asm
	and.b64  	%rd22, %rd21, 4294967295;
	add.s64 	%rd23, %rd22, %rd11;
	setp.gt.u64 	%p3, %rd23, 4294944442;
	add.s64 	%rd24, %rd23, -4294944443;
	selp.b64 	%rd25, %rd24, %rd23, %p3;
	cvt.u32.u64 	%r29, %rd25;
	sub.s32 	%r30, %r28, %r29;
	setp.gt.u64 	%p4, %rd19, %rd25;
	add.s32 	%r31, %r30, -209;
	selp.b32 	%r32, %r30, %r31, %p4;
	cvt.rn.f64.u32 	%fd2, %r32;
	mul.f64 	%fd3, %fd2, 0d3DF000000D10000B;
	cvt.rn.f32.f64 	%f2, %fd3;
	mul.wide.s32 	%rd26, %r1, 4;
	add.s64 	%rd27, %rd13, %rd26;
	st.global.f32 	[%rd27], %f2;
	st.global.v2.u32 	[%rd15], {%r9, %r21};
	st.global.v2.u32 	[%rd15+8], {%r26, %r23};
	st.global.v2.u32 	[%rd15+16], {%r15, %r29};
	st.global.v2.u32 	[%rd15+24], {%r24, %r25};
	st.global.f32 	[%rd15+32], %f1;
	st.global.f64 	[%rd15+40], %fd1;
$L__BB3_2:
	ret;

}


// ===== COMPILED SASS (sm_100) =====

	.target	sm_100

	.elftype	@"ET_EXEC"


//--------------------- .note.nv.tkinfo           --------------------------
	.section	.note.nv.tkinfo,"",@"SHT_NOTE"
	.sectionflags	@"SHF_NOTE_NV_TKINFO"
	.tkinfo
        /*0018*/ 	.word	0x00000002
        /*0030*/ 	.string	""
        /*0030*/ 	.string	"ptxas"
        /*0030*/ 	.string	"Cuda compilation tools, release 13.0, V13.0.88"
        /*0030*/ 	.string	"Build cuda_13.0.r13.0/compiler.36424714_0"
        /*0030*/ 	.string	"-arch sm_100 -m 64 "



//--------------------- .note.nv.cuinfo           --------------------------
	.section	.note.nv.cuinfo,"",@"SHT_NOTE"
	.sectionflags	@"SHF_NOTE_NV_CUINFO"
        /*0018*/ 	.short	0x0002
        /*001a*/ 	.short	0x0064
        /*001c*/ 	.short	0x0082
	.zero		2


//--------------------- .nv.info                  --------------------------
	.section	.nv.info,"",@"SHT_CUDA_INFO"
	.align	4


	//----- nvinfo : EIATTR_REGCOUNT
	.align		4
        /*0000*/ 	.byte	0x04, 0x2f
        /*0002*/ 	.short	(.L_10 - .L_9)
	.align		4
.L_9:
        /*0004*/ 	.word	index@(_Z12setup_kernelP19curandStateMRG32k3am)
        /*0008*/ 	.word	0x00000054


	//----- nvinfo : EIATTR_FRAME_SIZE
	.align		4
.L_10:
        /*000c*/ 	.byte	0x04, 0x11
        /*000e*/ 	.short	(.L_12 - .L_11)
	.align		4
.L_11:
        /*0010*/ 	.word	index@($__internal_1_$__cuda_sm20_div_rn_f64_full)
        /*0014*/ 	.word	0x00000000


	//----- nvinfo : EIATTR_FRAME_SIZE
	.align		4
.L_12:
        /*0018*/ 	.byte	0x04, 0x11
        /*001a*/ 	.short	(.L_14 - .L_13)
	.align		4
.L_13:
        /*001c*/ 	.word	index@(_Z12setup_kernelP19curandStateMRG32k3am)
        /*0020*/ 	.word	0x00000000


	//----- nvinfo : EIATTR_REGCOUNT
	.align		4
.L_14:
        /*0024*/ 	.byte	0x04, 0x2f
        /*0026*/ 	.short	(.L_16 - .L_15)
	.align		4
.L_15:
        /*0028*/ 	.word	index@(_Z12simple_setupP19curandStateMRG32k3ai)
        /*002c*/ 	.word	0x0000004c


	//----- nvinfo : EIATTR_FRAME_SIZE
	.align		4
.L_16:
        /*0030*/ 	.byte	0x04, 0x11
        /*0032*/ 	.short	(.L_18 - .L_17)
	.align		4
.L_17:
        /*0034*/ 	.word	index@($__internal_0_$__cuda_sm20_div_rn_f64_full)
        /*0038*/ 	.word	0x00000000


	//----- nvinfo : EIATTR_FRAME_SIZE
	.align		4
.L_18:
        /*003c*/ 	.byte	0x04, 0x11
        /*003e*/ 	.short	(.L_20 - .L_19)
	.align		4
.L_19:
        /*0040*/ 	.word	index@(_Z12simple_setupP19curandStateMRG32k3ai)
        /*0044*/ 	.word	0x00000000


	//----- nvinfo : EIATTR_REGCOUNT
	.align		4
.L_20:
        /*0048*/ 	.byte	0x04, 0x2f
        /*004a*/ 	.short	(.L_22 - .L_21)
	.align		4
.L_21:
        /*004c*/ 	.word	index@(_Z8generatePfP19curandStateMRG32k3ai)
        /*0050*/ 	.word	0x00000010


	//----- nvinfo : EIATTR_FRAME_SIZE
	.align		4
.L_22:
        /*0054*/ 	.byte	0x04, 0x11
        /*0056*/ 	.short	(.L_24 - .L_23)
	.align		4
.L_23:
        /*0058*/ 	.word	index@(_Z8generatePfP19curandStateMRG32k3ai)
        /*005c*/ 	.word	0x00000000


	//----- nvinfo : EIATTR_REGCOUNT
	.align		4
.L_24:
        /*0060*/ 	.byte	0x04, 0x2f
        /*0062*/ 	.short	(.L_26 - .L_25)
	.align		4
.L_25:
        /*0064*/ 	.word	index@(_Z10generateHQPfP19curandStateMRG32k3ai)
        /*0068*/ 	.word	0x0000001a


	//----- nvinfo : EIATTR_FRAME_SIZE
	.align		4
.L_26:
        /*006c*/ 	.byte	0x04, 0x11
        /*006e*/ 	.short	(.L_28 - .L_27)
	.align		4
.L_27:
        /*0070*/ 	.word	index@(_Z10generateHQPfP19curandStateMRG32k3ai)
        /*0074*/ 	.word	0x00000000


	//----- nvinfo : EIATTR_MIN_STACK_SIZE
	.align		4
.L_28:
        /*0078*/ 	.byte	0x04, 0x12
        /*007a*/ 	.short	(.L_30 - .L_29)
	.align		4
.L_29:
        /*007c*/ 	.word	index@(_Z10generateHQPfP19curandStateMRG32k3ai)
        /*0080*/ 	.word	0x00000000


	//----- nvinfo : EIATTR_MIN_STACK_SIZE
	.align		4
.L_30:
        /*0084*/ 	.byte	0x04, 0x12
        /*0086*/ 	.short	(.L_32 - .L_31)
	.align		4
.L_31:
        /*0088*/ 	.word	index@(_Z8generatePfP19curandStateMRG32k3ai)
        /*008c*/ 	.word	0x00000000


	//----- nvinfo : EIATTR_MIN_STACK_SIZE
	.align		4
.L_32:
        /*0090*/ 	.byte	0x04, 0x12
        /*0092*/ 	.short	(.L_34 - .L_33)
	.align		4
.L_33:
        /*0094*/ 	.word	index@(_Z12simple_setupP19curandStateMRG32k3ai)
        /*0098*/ 	.word	0x00000000


	//----- nvinfo : EIATTR_MIN_STACK_SIZE
	.align		4
.L_34:
        /*009c*/ 	.byte	0x04, 0x12
        /*009e*/ 	.short	(.L_36 - .L_35)
	.align		4
.L_35:
        /*00a0*/ 	.word	index@(_Z12setup_kernelP19curandStateMRG32k3am)
        /*00a4*/ 	.word	0x00000000
.L_36:


//--------------------- .nv.compat                --------------------------
	.section	.nv.compat,"",@"SHT_CUDA_COMPAT_INFO"
	.align	4
        /*0000*/ 	.byte	0x02, 0x09, 0x00, 0x00, 0x02, 0x02, 0x01, 0x00, 0x02, 0x05, 0x05, 0x00, 0x03, 0x07, 0x01, 0x01
        /*0010*/ 	.byte	0x02, 0x03, 0x00, 0x00, 0x02, 0x06, 0x01, 0x00, 0x04, 0x0b, 0x08, 0x00, 0x01, 0x00, 0x00, 0x00
        /*0020*/ 	.byte	0x00, 0x00, 0x00, 0x00


//--------------------- .nv.info._Z10generateHQPfP19curandStateMRG32k3ai --------------------------
	.section	.nv.info._Z10generateHQPfP19curandStateMRG32k3ai,"",@"SHT_CUDA_INFO"
	.sectionflags	@""
	.align	4


	//----- nvinfo : EIATTR_CUDA_API_VERSION
	.align		4
        /*0000*/ 	.byte	0x04, 0x37
        /*0002*/ 	.short	(.L_38 - .L_37)
.L_37:
        /*0004*/ 	.word	0x00000082


	//----- nvinfo : EIATTR_KPARAM_INFO
	.align		4
.L_38:
        /*0008*/ 	.byte	0x04, 0x17
        /*000a*/ 	.short	(.L_40 - .L_39)
.L_39:
        /*000c*/ 	.word	0x00000000
        /*0010*/ 	.short	0x0002
        /*0012*/ 	.short	0x0010
        /*0014*/ 	.byte	0x00, 0xf0, 0x11, 0x00


	//----- nvinfo : EIATTR_KPARAM_INFO
	.align		4
.L_40:
        /*0018*/ 	.byte	0x04, 0x17
        /*001a*/ 	.short	(.L_42 - .L_41)
.L_41:
        /*001c*/ 	.word	0x00000000
        /*0020*/ 	.short	0x0001
        /*0022*/ 	.short	0x0008
        /*0024*/ 	.byte	0x00, 0xf5, 0x21, 0x00


	//----- nvinfo : EIATTR_KPARAM_INFO
	.align		4
.L_42:
        /*0028*/ 	.byte	0x04, 0x17
        /*002a*/ 	.short	(.L_44 - .L_43)
.L_43:
        /*002c*/ 	.word	0x00000000
        /*0030*/ 	.short	0x0000
        /*0032*/ 	.short	0x0000
        /*0034*/ 	.byte	0x00, 0xf5, 0x21, 0x00


	//----- nvinfo : EIATTR_SPARSE_MMA_MASK
	.align		4
.L_44:
        /*0038*/ 	.byte	0x03, 0x50
        /*003a*/ 	.short	0x0000


	//----- nvinfo : EIATTR_MAXREG_COUNT
	.align		4
        /*003c*/ 	.byte	0x03, 0x1b
        /*003e*/ 	.short	0x00ff


	//----- nvinfo : EIATTR_MERCURY_ISA_VERSION
	.align		4
        /*0040*/ 	.byte	0x03, 0x5f
        /*0042*/ 	.short	0x0101


	//----- nvinfo : EIATTR_VRC_CTA_INIT_COUNT
	.align		4
        /*0044*/ 	.byte	0x02, 0x4a
	.zero		1
	.zero		1


	//----- nvinfo : EIATTR_EXIT_INSTR_OFFSETS
	.align		4
        /*0048*/ 	.byte	0x04, 0x1c
        /*004a*/ 	.short	(.L_46 - .L_45)


	//   ....[0]....
.L_45:
        /*004c*/ 	.word	0x00000070


	//   ....[1]....
        /*0050*/ 	.word	0x00000400


	//----- nvinfo : EIATTR_CBANK_PARAM_SIZE
	.align		4
.L_46:
        /*0054*/ 	.byte	0x03, 0x19
        /*0056*/ 	.short	0x0014


	//----- nvinfo : EIATTR_PARAM_CBANK
	.align		4
        /*0058*/ 	.byte	0x04, 0x0a
        /*005a*/ 	.short	(.L_48 - .L_47)
	.align		4
.L_47:
        /*005c*/ 	.word	index@(.nv.constant0._Z10generateHQPfP19curandStateMRG32k3ai)
        /*0060*/ 	.short	0x0380
        /*0062*/ 	.short	0x0014


	//----- nvinfo : EIATTR_SW_WAR
	.align		4
.L_48:
        /*0064*/ 	.byte	0x04, 0x36
        /*0066*/ 	.short	(.L_50 - .L_49)
.L_49:
        /*0068*/ 	.word	0x00000008
.L_50:


//--------------------- .nv.info._Z8generatePfP19curandStateMRG32k3ai --------------------------
	.section	.nv.info._Z8generatePfP19curandStateMRG32k3ai,"",@"SHT_CUDA_INFO"
	.sectionflags	@""
	.align	4


	//----- nvinfo : EIATTR_CUDA_API_VERSION
	.align		4
        /*0000*/ 	.byte	0x04, 0x37
        /*0002*/ 	.short	(.L_52 - .L_51)
.L_51:
        /*0004*/ 	.word	0x00000082


	//----- nvinfo : EIATTR_KPARAM_INFO
	.align		4
.L_52:
        /*0008*/ 	.byte	0x04, 0x17
        /*000a*/ 	.short	(.L_54 - .L_53)
.L_53:
        /*000c*/ 	.word	0x00000000
        /*0010*/ 	.short	0x0002
        /*0012*/ 	.short	0x0010
        /*0014*/ 	.byte	0x00, 0xf0, 0x11, 0x00


	//----- nvinfo : EIATTR_KPARAM_INFO
	.align		4
.L_54:
        /*0018*/ 	.byte	0x04, 0x17
        /*001a*/ 	.short	(.L_56 - .L_55)
.L_55:
        /*001c*/ 	.word	0x00000000
        /*0020*/ 	.short	0x0001
        /*0022*/ 	.short	0x0008
        /*0024*/ 	.byte	0x00, 0xf5, 0x21, 0x00


	//----- nvinfo : EIATTR_KPARAM_INFO
	.align		4
.L_56:
        /*0028*/ 	.byte	0x04, 0x17
        /*002a*/ 	.short	(.L_58 - .L_57)
.L_57:
        /*002c*/ 	.word	0x00000000
        /*0030*/ 	.short	0x0000
        /*0032*/ 	.short	0x0000
        /*0034*/ 	.byte	0x00, 0xf5, 0x21, 0x00


	//----- nvinfo : EIATTR_SPARSE_MMA_MASK
	.align		4
.L_58:
        /*0038*/ 	.byte	0x03, 0x50
        /*003a*/ 	.short	0x0000


	//----- nvinfo : EIATTR_MAXREG_COUNT
	.align		4
        /*003c*/ 	.byte	0x03, 0x1b
        /*003e*/ 	.short	0x00ff


	//----- nvinfo : EIATTR_MERCURY_ISA_VERSION
	.align		4
        /*0040*/ 	.byte	0x03, 0x5f
        /*0042*/ 	.short	0x0101


	//----- nvinfo : EIATTR_VRC_CTA_INIT_COUNT
	.align		4
        /*0044*/ 	.byte	0x02, 0x4a
	.zero		1
	.zero		1


	//----- nvinfo : EIATTR_EXIT_INSTR_OFFSETS
	.align		4
        /*0048*/ 	.byte	0x04, 0x1c
        /*004a*/ 	.short	(.L_60 - .L_59)


	//   ....[0]....
.L_59:
        /*004c*/ 	.word	0x00000070


	//   ....[1]....
        /*0050*/ 	.word	0x00000470


	//----- nvinfo : EIATTR_CBANK_PARAM_SIZE
	.align		4
.L_60:
        /*0054*/ 	.byte	0x03, 0x19
        /*0056*/ 	.short	0x0014


	//----- nvinfo : EIATTR_PARAM_CBANK
	.align		4
        /*0058*/ 	.byte	0x04, 0x0a
        /*005a*/ 	.short	(.L_62 - .L_61)
	.align		4
.L_61:
        /*005c*/ 	.word	index@(.nv.constant0._Z8generatePfP19curandStateMRG32k3ai)
        /*0060*/ 	.short	0x0380
        /*0062*/ 	.short	0x0014


	//----- nvinfo : EIATTR_SW_WAR
	.align		4
.L_62:
        /*0064*/ 	.byte	0x04, 0x36
        /*0066*/ 	.short	(.L_64 - .L_63)
.L_63:
        /*0068*/ 	.word	0x00000008
.L_64:


//--------------------- .nv.info._Z12simple_setupP19curandStateMRG32k3ai --------------------------
	.section	.nv.info._Z12simple_setupP19curandStateMRG32k3ai,"",@"SHT_CUDA_INFO"
	.sectionflags	@""
	.align	4


	//----- nvinfo : EIATTR_CUDA_API_VERSION
	.align		4
        /*0000*/ 	.byte	0x04, 0x37
        /*0002*/ 	.short	(.L_66 - .L_65)
.L_65:
        /*0004*/ 	.word	0x00000082


	//----- nvinfo : EIATTR_KPARAM_INFO
	.align		4
.L_66:
        /*0008*/ 	.byte	0x04, 0x17
        /*000a*/ 	.short	(.L_68 - .L_67)
.L_67:
        /*000c*/ 	.word	0x00000000
        /*0010*/ 	.short	0x0001
        /*0012*/ 	.short	0x0008
        /*0014*/ 	.byte	0x00, 0xf0, 0x11, 0x00


	//----- nvinfo : EIATTR_KPARAM_INFO
	.align		4
.L_68:
        /*0018*/ 	.byte	0x04, 0x17
        /*001a*/ 	.short	(.L_70 - .L_69)
.L_69:
        /*001c*/ 	.word	0x00000000
        /*0020*/ 	.short	0x0000
        /*0022*/ 	.short	0x0000
        /*0024*/ 	.byte	0x00, 0xf5, 0x21, 0x00


	//----- nvinfo : EIATTR_SPARSE_MMA_MASK
	.align		4
.L_70:
        /*0028*/ 	.byte	0x03, 0x50
        /*002a*/ 	.short	0x0000


	//----- nvinfo : EIATTR_MAXREG_COUNT
	.align		4
        /*002c*/ 	.byte	0x03, 0x1b
        /*002e*/ 	.short	0x00ff


	//----- nvinfo : EIATTR_MERCURY_ISA_VERSION
	.align		4
        /*0030*/ 	.byte	0x03, 0x5f
        /*0032*/ 	.short	0x0101


	//----- nvinfo : EIATTR_VRC_CTA_INIT_COUNT
	.align		4
        /*0034*/ 	.byte	0x02, 0x4a
	.zero		1
	.zero		1


	//----- nvinfo : EIATTR_EXIT_INSTR_OFFSETS
	.align		4
        /*0038*/ 	.byte	0x04, 0x1c
        /*003a*/ 	.short	(.L_72 - .L_71)


	//   ....[0]....
.L_71:
        /*003c*/ 	.word	0x00000050


	//   ....[1]....
        /*0040*/ 	.word	0x00025230


	//----- nvinfo : EIATTR_CRS_STACK_SIZE
	.align		4
.L_72:
        /*0044*/ 	.byte	0x04, 0x1e
        /*0046*/ 	.short	(.L_74 - .L_73)
.L_73:
        /*0048*/ 	.word	0x00000000


	//----- nvinfo : EIATTR_CBANK_PARAM_SIZE
	.align		4
.L_74:
        /*004c*/ 	.byte	0x03, 0x19
        /*004e*/ 	.short	0x000c


	//----- nvinfo : EIATTR_PARAM_CBANK
	.align		4
        /*0050*/ 	.byte	0x04, 0x0a
        /*0052*/ 	.short	(.L_76 - .L_75)
	.align		4
.L_75:
        /*0054*/ 	.word	index@(.nv.constant0._Z12simple_setupP19curandStateMRG32k3ai)
        /*0058*/ 	.short	0x0380
        /*005a*/ 	.short	0x000c


	//----- nvinfo : EIATTR_SW_WAR
	.align		4
.L_76:
        /*005c*/ 	.byte	0x04, 0x36
        /*005e*/ 	.short	(.L_78 - .L_77)
.L_77:
        /*0060*/ 	.word	0x00000008
.L_78:


//--------------------- .nv.info._Z12setup_kernelP19curandStateMRG32k3am --------------------------
	.section	.nv.info._Z12setup_kernelP19curandStateMRG32k3am,"",@"SHT_CUDA_INFO"
	.sectionflags	@""
	.align	4


	//----- nvinfo : EIATTR_CUDA_API_VERSION
	.align		4
        /*0000*/ 	.byte	0x04, 0x37
        /*0002*/ 	.short	(.L_80 - .L_79)
.L_79:
        /*0004*/ 	.word	0x00000082


	//----- nvinfo : EIATTR_KPARAM_INFO
	.align		4
.L_80:
        /*0008*/ 	.byte	0x04, 0x17
        /*000a*/ 	.short	(.L_82 - .L_81)
.L_81:
        /*000c*/ 	.word	0x00000000
        /*0010*/ 	.short	0x0001
        /*0012*/ 	.short	0x0008
        /*0014*/ 	.byte	0x00, 0xf0, 0x21, 0x00


	//----- nvinfo : EIATTR_KPARAM_INFO
	.align		4
.L_82:
        /*0018*/ 	.byte	0x04, 0x17
        /*001a*/ 	.short	(.L_84 - .L_83)
.L_83:
        /*001c*/ 	.word	0x00000000
        /*0020*/ 	.short	0x0000
        /*0022*/ 	.short	0x0000
        /*0024*/ 	.byte	0x00, 0xf5, 0x21, 0x00


	//----- nvinfo : EIATTR_SPARSE_MMA_MASK
	.align		4
.L_84:
        /*0028*/ 	.byte	0x03, 0x50
        /*002a*/ 	.short	0x0000


	//----- nvinfo : EIATTR_MAXREG_COUNT
	.align		4
        /*002c*/ 	.byte	0x03, 0x1b
        /*002e*/ 	.short	0x00ff


	//----- nvinfo : EIATTR_MERCURY_ISA_VERSION
	.align		4
        /*0030*/ 	.byte	0x03, 0x5f
        /*0032*/ 	.short	0x0101


	//----- nvinfo : EIATTR_VRC_CTA_INIT_COUNT
	.align		4
        /*0034*/ 	.byte	0x02, 0x4a
	.zero		1
	.zero		1


	//----- nvinfo : EIATTR_EXIT_INSTR_OFFSETS
	.align		4
        /*0038*/ 	.byte	0x04, 0x1c
        /*003a*/ 	.short	(.L_86 - .L_85)


	//   ....[0]....
.L_85:
        /*003c*/ 	.word	0x00025890


	//----- nvinfo : EIATTR_CRS_STACK_SIZE
	.align		4
.L_86:
        /*0040*/ 	.byte	0x04, 0x1e
        /*0042*/ 	.short	(.L_88 - .L_87)
.L_87:
        /*0044*/ 	.word	0x00000000


	//----- nvinfo : EIATTR_CBANK_PARAM_SIZE
	.align		4
.L_88:
        /*0048*/ 	.byte	0x03, 0x19
        /*004a*/ 	.short	0x0010


	//----- nvinfo : EIATTR_PARAM_CBANK
	.align		4
        /*004c*/ 	.byte	0x04, 0x0a
        /*004e*/ 	.short	(.L_90 - .L_89)
	.align		4
.L_89:
        /*0050*/ 	.word	index@(.nv.constant0._Z12setup_kernelP19curandStateMRG32k3am)
        /*0054*/ 	.short	0x0380
        /*0056*/ 	.short	0x0010


	//----- nvinfo : EIATTR_SW_WAR
	.align		4
.L_90:
        /*0058*/ 	.byte	0x04, 0x36
        /*005a*/ 	.short	(.L_92 - .L_91)
.L_91:
        /*005c*/ 	.word	0x00000008
.L_92:


//--------------------- .nv.callgraph             --------------------------
	.section	.nv.callgraph,"",@"SHT_CUDA_CALLGRAPH"
	.align	4
	.sectionentsize	8
	.align		4
        /*0000*/ 	.word	0x00000000
	.align		4
        /*0004*/ 	.word	0xffffffff
	.align		4
        /*0008*/ 	.word	0x00000000
	.align		4
        /*000c*/ 	.word	0xfffffffe
	.align		4
        /*0010*/ 	.word	0x00000000
	.align		4
        /*0014*/ 	.word	0xfffffffd
	.align		4
        /*0018*/ 	.word	0x00000000
	.align		4
        /*001c*/ 	.word	0xfffffffc


//--------------------- .nv.constant4             --------------------------
	.section	.nv.constant4,"a",@progbits
	.align	8
	.align		8
.nv.constant4:
        /*0000*/ 	.dword	precalc_xorwow_matrix
	.align		8
        /*0008*/ 	.dword	precalc_xorwow_offset_matrix
	.align		8
        /*0010*/ 	.dword	mrg32k3aM1
	.align		8
        /*0018*/ 	.dword	mrg32k3aM2
	.align		8
        /*0020*/ 	.dword	mrg32k3aM1SubSeq
	.align		8
        /*0028*/ 	.dword	mrg32k3aM2SubSeq
	.align		8
        /*0030*/ 	.dword	mrg32k3aM1Seq
	.align		8
        /*0038*/ 	.dword	mrg32k3aM2Seq


//--------------------- .nv.constant3             --------------------------
	.section	.nv.constant3,"a",@progbits
	.align	8
.nv.constant3:
	.type		__cr_lgamma_table,@object
	.size		__cr_lgamma_table,(.L_8 - __cr_lgamma_table)
__cr_lgamma_table:
        /*0000*/ 	.byte	0x00, 0x00, 0x00, 0x00, 0x00, 0x00, 0x00, 0x00, 0x00, 0x00, 0x00, 0x00, 0x00, 0x00, 0x00, 0x00
        /*0010*/ 	.byte	0xef, 0x39, 0xfa, 0xfe, 0x42, 0x2e, 0xe6, 0x3f, 0x02, 0x20, 0x2a, 0xfa, 0x0b, 0xab, 0xfc, 0x3f
        /*0020*/ 	.byte	0xf9, 0x2c, 0x92, 0x7c, 0xa7, 0x6c, 0x09, 0x40, 0xc9, 0x79, 0x44, 0x3c, 0x64, 0x26, 0x13, 0x40
        /*0030*/ 	.byte	0xca, 0x01, 0xcf, 0x3a, 0x27, 0x51, 0x1a, 0x40, 0x30, 0xcc, 0x2d, 0xf3, 0xe1, 0x0c, 0x21, 0x40
        /*0040*/ 	.byte	0x0d, 0xb7, 0xfc, 0x82, 0x8e, 0x35, 0x25, 0x40
.L_8:


//--------------------- .text._Z10generateHQPfP19curandStateMRG32k3ai --------------------------
	.section	.text._Z10generateHQPfP19curandStateMRG32k3ai,"ax",@progbits
	.align	128
        .global         _Z10generateHQPfP19curandStateMRG32k3ai
        .type           _Z10generateHQPfP19curandStateMRG32k3ai,@function
        .size           _Z10generateHQPfP19curandStateMRG32k3ai,(.L_x_1089 - _Z10generateHQPfP19curandStateMRG32k3ai)
        .other          _Z10generateHQPfP19curandStateMRG32k3ai,@"STO_CUDA_ENTRY STV_DEFAULT"
_Z10generateHQPfP19curandStateMRG32k3ai:
.text._Z10generateHQPfP19curandStateMRG32k3ai:
[----:B------:R-:W-:Y:S01]  /*0000*/  LDC R1, c[0x0][0x37c] ;  /* 0x0000df00ff017b82 */ /* 0x000fe20000000800 */
[----:B------:R-:W0:Y:S07]  /*0010*/  S2R R0, SR_TID.X ;  /* 0x0000000000007919 */ /* 0x000e2e0000002100 */
[----:B------:R-:W0:Y:S01]  /*0020*/  S2UR UR4, SR_CTAID.X ;  /* 0x00000000000479c3 */ /* 0x000e220000002500 */
[----:B------:R-:W1:Y:S07]  /*0030*/  LDCU UR5, c[0x0][0x390] ;  /* 0x00007200ff0577ac */ /* 0x000e6e0008000800 */
[----:B------:R-:W0:Y:S02]  /*0040*/  LDC R3, c[0x0][0x360] ;  /* 0x0000d800ff037b82 */ /* 0x000e240000000800 */
[----:B0-----:R-:W-:-:S05]  /*0050*/  IMAD R0, R3, UR4, R0 ;  /* 0x0000000403007c24 */ /* 0x001fca000f8e0200 */
[----:B-1----:R-:W-:-:S13]  /*0060*/  ISETP.GE.AND P0, PT, R0, UR5, PT ;  /* 0x0000000500007c0c */ /* 0x002fda000bf06270 */
[----:B------:R-:W-:Y:S05]  /*0070*/  @P0 EXIT ;  /* 0x000000000000094d */ /* 0x000fea0003800000 */
[----:B------:R-:W0:Y:S01]  /*0080*/  LDC.64 R2, c[0x0][0x388] ;  /* 0x0000e200ff027b82 */ /* 0x000e220000000a00 */
[----:B------:R-:W1:Y:S01]  /*0090*/  LDCU.64 UR4, c[0x0][0x358] ;  /* 0x00006b00ff0477ac */ /* 0x000e620008000a00 */
[----:B0-----:R-:W-:-:S05]  /*00a0*/  IMAD.WIDE R2, R0, 0x30, R2 ;  /* 0x0000003000027825 */ /* 0x001fca00078e0202 */
[----:B-1----:R-:W2:Y:S04]  /*00b0*/  LDG.E.64 R8, desc[UR4][R2.64+0x10] ;  /* 0x0000100402087981 */ /* 0x002ea8000c1e1b00 */
[----:B------:R-:W3:Y:S04]  /*00c0*/  LDG.E.64 R14, desc[UR4][R2.64+0x8] ;  /* 0x00000804020e7981 */ /* 0x000ee8000c1e1b00 */
[----:B------:R-:W4:Y:S04]  /*00d0*/  LDG.E.64 R12, desc[UR4][R2.64] ;  /* 0x00000004020c7981 */ /* 0x000f28000c1e1b00 */
[----:B------:R-:W5:Y:S04]  /*00e0*/  LDG.E.64 R6, desc[UR4][R2.64+0x18] ;  /* 0x0000180402067981 */ /* 0x000f68000c1e1b00 */
[----:B------:R-:W5:Y:S04]  /*00f0*/  LDG.E.64 R4, desc[UR4][R2.64+0x28] ;  /* 0x0000280402047981 */ /* 0x000f68000c1e1b00 */
[----:B------:R-:W5:Y:S01]  /*0100*/  LDG.E R11, desc[UR4][R2.64+0x20] ;  /* 0x00002004020b7981 */ /* 0x000f62000c1e1900 */
[----:B------:R-:W-:Y:S01]  /*0110*/  UMOV UR6, 0xd10000b ;  /* 0x0d10000b00067882 */ /* 0x000fe20000000000 */
[----:B------:R-:W-:Y:S01]  /*0120*/  UMOV UR7, 0x3df00000 ;  /* 0x3df0000000077882 */ /* 0x000fe20000000000 */
[----:B--2---:R-:W-:Y:S01]  /*0130*/  IMAD.WIDE.U32 R18, R9, 0x80cfc, RZ ;  /* 0x00080cfc09127825 */ /* 0x004fe200078e00ff */
[----:B---3--:R-:W-:-:S03]  /*0140*/  IADD3 R21, PT, PT, -R15, -0x5945, RZ ;  /* 0xffffa6bb0f157810 */ /* 0x008fc60007ffe1ff */
[----:B----4-:R-:W-:Y:S01]  /*0150*/  IMAD.WIDE.U32 R16, R13, 0x156abc, RZ ;  /* 0x00156abc0d107825 */ /* 0x010fe200078e00ff */
[----:B------:R-:W-:-:S03]  /*0160*/  IADD3 R15, PT, PT, -R12, -0xd1, RZ ;  /* 0xffffff2f0c0f7810 */ /* 0x000fc60007ffe1ff */
[----:B------:R-:W-:-:S04]  /*0170*/  IMAD.WIDE.U32 R18, R21, 0x14e9dd, R18 ;  /* 0x0014e9dd15127825 */ /* 0x000fc800078e0012 */
[----:B------:R-:W-:Y:S02]  /*0180*/  IMAD.MOV.U32 R20, RZ, RZ, R18 ;  /* 0x000000ffff147224 */ /* 0x000fe400078e0012 */
[----:B------:R-:W-:Y:S02]  /*0190*/  IMAD.MOV.U32 R21, RZ, RZ, RZ ;  /* 0x000000ffff157224 */ /* 0x000fe400078e00ff */
[----:B------:R-:W-:-:S04]  /*01a0*/  IMAD.WIDE.U32 R16, R15, 0xc5ee8, R16 ;  /* 0x000c5ee80f107825 */ /* 0x000fc800078e0010 */
[----:B------:R-:W-:-:S04]  /*01b0*/  IMAD.WIDE.U32 R18, R19, 0x5945, R20 ;  /* 0x0000594513127825 */ /* 0x000fc800078e0014 */
[----:B------:R-:W-:-:S04]  /*01c0*/  IMAD.MOV.U32 R20, RZ, RZ, R16 ;  /* 0x000000ffff147224 */ /* 0x000fc800078e0010 */
[----:B------:R-:W-:Y:S01]  /*01d0*/  IMAD.WIDE.U32 R16, R17, 0xd1, R20 ;  /* 0x000000d111107825 */ /* 0x000fe200078e0014 */
[----:B------:R-:W-:Y:S02]  /*01e0*/  MOV R20, R18 ;  /* 0x0000001200147202 */ /* 0x000fe40000000f00 */
[----:B------:R-:W-:-:S03]  /*01f0*/  ISETP.GT.U32.AND P0, PT, R16, -0xd2, PT ;  /* 0xffffff2e1000780c */ /* 0x000fc60003f04070 */
[----:B------:R-:W-:Y:S01]  /*0200*/  IMAD.WIDE.U32 R18, R19, 0x5945, R20 ;  /* 0x0000594513127825 */ /* 0x000fe200078e0014 */
[----:B------:R-:W-:Y:S02]  /*0210*/  IADD3 R21, P3, PT, R16, 0xd1, RZ ;  /* 0x000000d110157810 */ /* 0x000fe40007f7e0ff */
[----:B------:R-:W-:Y:S02]  /*0220*/  ISETP.GT.U32.AND.EX P0, PT, R17, RZ, PT, P0 ;  /* 0x000000ff1100720c */ /* 0x000fe40003f04100 */
[C---:B------:R-:W-:Y:S02]  /*0230*/  ISETP.GT.U32.AND P1, PT, R18.reuse, -0x5946, PT ;  /* 0xffffa6ba1200780c */ /* 0x040fe40003f24070 */
[----:B------:R-:W-:Y:S02]  /*0240*/  IADD3 R15, P2, PT, R18, 0x5945, RZ ;  /* 0x00005945120f7810 */ /* 0x000fe40007f5e0ff */
[----:B------:R-:W-:Y:S02]  /*0250*/  ISETP.GT.U32.AND.EX P1, PT, R19, RZ, PT, P1 ;  /* 0x000000ff1300720c */ /* 0x000fe40003f24110 */
[----:B------:R-:W-:-:S02]  /*0260*/  IADD3.X R23, PT, PT, R17, -0x1, RZ, P3, !PT ;  /* 0xffffffff11177810 */ /* 0x000fc40001ffe4ff */
[----:B------:R-:W-:Y:S02]  /*0270*/  SEL R12, R21, R16, P0 ;  /* 0x00000010150c7207 */ /* 0x000fe40000000000 */
[----:B------:R-:W-:Y:S02]  /*0280*/  IADD3.X R21, PT, PT, R19, -0x1, RZ, P2, !PT ;  /* 0xffffffff13157810 */ /* 0x000fe400017fe4ff */
[----:B------:R-:W-:Y:S02]  /*0290*/  SEL R15, R15, R18, P1 ;  /* 0x000000120f0f7207 */ /* 0x000fe40000800000 */
[----:B------:R-:W-:Y:S02]  /*02a0*/  SEL R17, R23, R17, P0 ;  /* 0x0000001117117207 */ /* 0x000fe40000000000 */
[----:B------:R-:W-:Y:S01]  /*02b0*/  SEL R18, R21, R19, P1 ;  /* 0x0000001315127207 */ /* 0x000fe20000800000 */
[C---:B------:R-:W-:Y:S01]  /*02c0*/  IMAD.IADD R10, R12.reuse, 0x1, -R15 ;  /* 0x000000010c0a7824 */ /* 0x040fe200078e0a0f */
[----:B------:R-:W-:Y:S01]  /*02d0*/  ISETP.GT.U32.AND P0, PT, R12, R15, PT ;  /* 0x0000000f0c00720c */ /* 0x000fe20003f04070 */
[----:B------:R-:W-:Y:S01]  /*02e0*/  IMAD.MOV.U32 R21, RZ, RZ, R14 ;  /* 0x000000ffff157224 */ /* 0x000fe200078e000e */
[----:B------:R-:W-:Y:S01]  /*02f0*/  MOV R20, R13 ;  /* 0x0000000d00147202 */ /* 0x000fe20000000f00 */
[----:B------:R-:W-:Y:S01]  /*0300*/  IMAD.MOV.U32 R13, RZ, RZ, R8 ;  /* 0x000000ffff0d7224 */ /* 0x000fe200078e0008 */
[----:B------:R-:W-:-:S02]  /*0310*/  ISETP.GT.U32.AND.EX P0, PT, R17, R18, PT, P0 ;  /* 0x000000121100720c */ /* 0x000fc40003f04100 */
[----:B------:R-:W0:Y:S01]  /*0320*/  LDC.64 R18, c[0x0][0x380] ;  /* 0x0000e000ff127b82 */ /* 0x000e220000000a00 */
[----:B------:R-:W-:-:S10]  /*0330*/  MOV R14, R9 ;  /* 0x00000009000e7202 */ /* 0x000fd40000000f00 */
[----:B------:R-:W-:-:S04]  /*0340*/  @!P0 VIADD R10, R10, 0xffffff2f ;  /* 0xffffff2f0a0a8836 */ /* 0x000fc80000000000 */
[----:B------:R-:W1:Y:S01]  /*0350*/  I2F.F64.U32 R16, R10 ;  /* 0x0000000a00107312 */ /* 0x000e620000201800 */
[----:B0-----:R-:W-:Y:S01]  /*0360*/  IMAD.WIDE R18, R0, 0x4, R18 ;  /* 0x0000000400127825 */ /* 0x001fe200078e0212 */
[----:B-1----:R-:W-:-:S10]  /*0370*/  DMUL R16, R16, UR6 ;  /* 0x0000000610107c28 */ /* 0x002fd40008000000 */
[----:B------:R-:W0:Y:S02]  /*0380*/  F2F.F32.F64 R17, R16 ;  /* 0x0000001000117310 */ /* 0x000e240000301000 */
[----:B0-----:R-:W-:Y:S04]  /*0390*/  STG.E desc[UR4][R18.64], R17 ;  /* 0x0000001112007986 */ /* 0x001fe8000c101904 */
[----:B------:R-:W-:Y:S04]  /*03a0*/  STG.E.64 desc[UR4][R2.64], R20 ;  /* 0x0000001402007986 */ /* 0x000fe8000c101b04 */
[----:B------:R-:W-:Y:S04]  /*03b0*/  STG.E.64 desc[UR4][R2.64+0x8], R12 ;  /* 0x0000080c02007986 */ /* 0x000fe8000c101b04 */
[----:B------:R-:W-:Y:S04]  /*03c0*/  STG.E.64 desc[UR4][R2.64+0x10], R14 ;  /* 0x0000100e02007986 */ /* 0x000fe8000c101b04 */
[----:B-----5:R-:W-:Y:S04]  /*03d0*/  STG.E.64 desc[UR4][R2.64+0x18], R6 ;  /* 0x0000180602007986 */ /* 0x020fe8000c101b04 */
[----:B------:R-:W-:Y:S04]  /*03e0*/  STG.E.64 desc[UR4][R2.64+0x28], R4 ;  /* 0x0000280402007986 */ /* 0x000fe8000c101b04 */
[----:B------:R-:W-:Y:S01]  /*03f0*/  STG.E desc[UR4][R2.64+0x20], R11 ;  /* 0x0000200b02007986 */ /* 0x000fe2000c101904 */
[----:B------:R-:W-:Y:S05]  /*0400*/  EXIT ;  /* 0x000000000000794d */ /* 0x000fea0003800000 */
.L_x_0:
[----:B------:R-:W-:-:S00]  /*0410*/  BRA `(.L_x_0) ;  /* 0xfffffffc00fc7947 */ /* 0x000fc0000383ffff */
[----:B------:R-:W-:-:S00]  /*0420*/  NOP ;  /* 0x0000000000007918 */ /* 0x000fc00000000000 */
        /* <DEDUP_REMOVED lines=13> */
.L_x_1089:


//--------------------- .text._Z8generatePfP19curandStateMRG32k3ai --------------------------
	.section	.text._Z8generatePfP19curandStateMRG32k3ai,"ax",@progbits
	.align	128
        .global         _Z8generatePfP19curandStateMRG32k3ai
        .type           _Z8generatePfP19curandStateMRG32k3ai,@function
        .size           _Z8generatePfP19curandStateMRG32k3ai,(.L_x_1090 - _Z8generatePfP19curandStateMRG32k3ai)
        .other          _Z8generatePfP19curandStateMRG32k3ai,@"STO_CUDA_ENTRY STV_DEFAULT"
_Z8generatePfP19curandStateMRG32k3ai:
.text._Z8generatePfP19curandStateMRG32k3ai:
        /* <DEDUP_REMOVED lines=8> */
[----:B------:R-:W0:Y:S01]  /*0080*/  LDCU UR7, c[0x0][0x370] ;  /* 0x00006e00ff0777ac */ /* 0x000e220008000800 */
[----:B------:R-:W-:Y:S01]  /*0090*/  IMAD R4, R4, UR6, RZ ;  /* 0x0000000604047c24 */ /* 0x000fe2000f8e02ff */
[----:B------:R-:W1:Y:S03]  /*00a0*/  LDCU.64 UR4, c[0x0][0x358] ;  /* 0x00006b00ff0477ac */ /* 0x000e660008000a00 */
[----:B------:R-:W-:Y:S01]  /*00b0*/  IMAD R4, R4, 0xb, RZ ;  /* 0x0000000b04047824 */ /* 0x000fe200078e02ff */
[----:B0-----:R-:W0:Y:S01]  /*00c0*/  I2F.U32.RP R5, UR7 ;  /* 0x0000000700057d06 */ /* 0x001e220008209000 */
[----:B------:R-:W-:-:S07]  /*00d0*/  ISETP.NE.U32.AND P1, PT, RZ, UR7, PT ;  /* 0x00000007ff007c0c */ /* 0x000fce000bf25070 */
[----:B0-----:R-:W0:Y:S02]  /*00e0*/  MUFU.RCP R5, R5 ;  /* 0x0000000500057308 */ /* 0x001e240000001000 */
[----:B0-----:R-:W-:-:S06]  /*00f0*/  VIADD R2, R5, 0xffffffe ;  /* 0x0ffffffe05027836 */ /* 0x001fcc0000000000 */
[----:B------:R0:W2:Y:S02]  /*0100*/  F2I.FTZ.U32.TRUNC.NTZ R3, R2 ;  /* 0x0000000200037305 */ /* 0x0000a4000021f000 */
[----:B0-----:R-:W-:Y:S02]  /*0110*/  HFMA2 R2, -RZ, RZ, 0, 0 ;  /* 0x00000000ff027431 */ /* 0x001fe400000001ff */
[----:B--2---:R-:W-:-:S04]  /*0120*/  IMAD.MOV R7, RZ, RZ, -R3 ;  /* 0x000000ffff077224 */ /* 0x004fc800078e0a03 */
[----:B------:R-:W-:-:S04]  /*0130*/  IMAD R7, R7, UR7, RZ ;  /* 0x0000000707077c24 */ /* 0x000fc8000f8e02ff */
[----:B------:R-:W-:-:S06]  /*0140*/  IMAD.HI.U32 R3, R3, R7, R2 ;  /* 0x0000000703037227 */ /* 0x000fcc00078e0002 */
[----:B------:R-:W-:-:S04]  /*0150*/  IMAD.HI.U32 R3, R3, R4, RZ ;  /* 0x0000000403037227 */ /* 0x000fc800078e00ff */
[----:B------:R-:W-:-:S04]  /*0160*/  IMAD.MOV R3, RZ, RZ, -R3 ;  /* 0x000000ffff037224 */ /* 0x000fc800078e0a03 */
[----:B------:R-:W-:Y:S02]  /*0170*/  IMAD R5, R3, UR7, R4 ;  /* 0x0000000703057c24 */ /* 0x000fe4000f8e0204 */
[----:B------:R-:W0:Y:S03]  /*0180*/  LDC.64 R2, c[0x0][0x388] ;  /* 0x0000e200ff027b82 */ /* 0x000e260000000a00 */
[----:B------:R-:W-:-:S13]  /*0190*/  ISETP.GE.U32.AND P0, PT, R5, UR7, PT ;  /* 0x0000000705007c0c */ /* 0x000fda000bf06070 */
[----:B------:R-:W-:-:S05]  /*01a0*/  @P0 VIADD R5, R5, -UR7 ;  /* 0x8000000705050c36 */ /* 0x000fca0008000000 */
[----:B------:R-:W-:-:S13]  /*01b0*/  ISETP.GE.U32.AND P0, PT, R5, UR7, PT ;  /* 0x0000000705007c0c */ /* 0x000fda000bf06070 */
[----:B------:R-:W-:Y:S02]  /*01c0*/  @P0 IADD3 R5, PT, PT, R5, -UR7, RZ ;  /* 0x8000000705050c10 */ /* 0x000fe4000fffe0ff */
[----:B------:R-:W-:-:S05]  /*01d0*/  @!P1 LOP3.LUT R5, RZ, UR7, RZ, 0x33, !PT ;  /* 0x00000007ff059c12 */ /* 0x000fca000f8e33ff */
[----:B0-----:R-:W-:-:S05]  /*01e0*/  IMAD.WIDE.U32 R2, R5, 0x30, R2 ;  /* 0x0000003005027825 */ /* 0x001fca00078e0002 */
[----:B-1----:R-:W2:Y:S04]  /*01f0*/  LDG.E R6, desc[UR4][R2.64+0x14] ;  /* 0x0000140402067981 */ /* 0x002ea8000c1e1900 */
[----:B------:R-:W3:Y:S04]  /*0200*/  LDG.E R4, desc[UR4][R2.64+0xc] ;  /* 0x00000c0402047981 */ /* 0x000ee8000c1e1900 */
[----:B------:R0:W4:Y:S01]  /*0210*/  LDG.E.64 R8, desc[UR4][R2.64] ;  /* 0x0000000402087981 */ /* 0x000122000c1e1b00 */
[----:B------:R-:W-:Y:S01]  /*0220*/  UMOV UR8, 0xd10000b ;  /* 0x0d10000b00087882 */ /* 0x000fe20000000000 */
[----:B------:R-:W-:Y:S01]  /*0230*/  UMOV UR9, 0x3df00000 ;  /* 0x3df0000000097882 */ /* 0x000fe20000000000 */
[----:B0-----:R-:W-:Y:S01]  /*0240*/  MOV R3, RZ ;  /* 0x000000ff00037202 */ /* 0x001fe20000000f00 */
[----:B--2---:R-:W-:Y:S01]  /*0250*/  IMAD.WIDE.U32 R6, R6, 0x80cfc, RZ ;  /* 0x00080cfc06067825 */ /* 0x004fe200078e00ff */
[----:B---3--:R-:W-:-:S03]  /*0260*/  IADD3 R11, PT, PT, -R4, -0x5945, RZ ;  /* 0xffffa6bb040b7810 */ /* 0x008fc60007ffe1ff */
[----:B----4-:R-:W-:Y:S01]  /*0270*/  IMAD.WIDE.U32 R4, R9, 0x156abc, RZ ;  /* 0x00156abc09047825 */ /* 0x010fe200078e00ff */
[----:B------:R-:W-:-:S03]  /*0280*/  IADD3 R9, PT, PT, -R8, -0xd1, RZ ;  /* 0xffffff2f08097810 */ /* 0x000fc60007ffe1ff */
[----:B------:R-:W-:-:S04]  /*0290*/  IMAD.WIDE.U32 R6, R11, 0x14e9dd, R6 ;  /* 0x0014e9dd0b067825 */ /* 0x000fc800078e0006 */
[----:B------:R-:W-:Y:S02]  /*02a0*/  IMAD.MOV.U32 R2, RZ, RZ, R6 ;  /* 0x000000ffff027224 */ /* 0x000fe400078e0006 */
        /* <DEDUP_REMOVED lines=17> */
[----:B------:R-:W-:Y:S02]  /*03c0*/  SEL R7, R9, R7, P1 ;  /* 0x0000000709077207 */ /* 0x000fe40000800000 */
[C---:B------:R-:W-:Y:S01]  /*03d0*/  ISETP.GT.U32.AND P0, PT, R11.reuse, R6, PT ;  /* 0x000000060b00720c */ /* 0x040fe20003f04070 */
[----:B------:R-:W-:-:S03]  /*03e0*/  IMAD.IADD R6, R11, 0x1, -R6 ;  /* 0x000000010b067824 */ /* 0x000fc600078e0a06 */
[----:B------:R-:W-:Y:S02]  /*03f0*/  ISETP.GT.U32.AND.EX P0, PT, R4, R7, PT, P0 ;  /* 0x000000070400720c */ /* 0x000fe40003f04100 */
[----:B------:R-:W0:Y:S11]  /*0400*/  LDC.64 R4, c[0x0][0x380] ;  /* 0x0000e000ff047b82 */ /* 0x000e360000000a00 */
[----:B------:R-:W-:-:S04]  /*0410*/  @!P0 IADD3 R6, PT, PT, R6, -0xd1, RZ ;  /* 0xffffff2f06068810 */ /* 0x000fc80007ffe0ff */
[----:B------:R-:W1:Y:S01]  /*0420*/  I2F.F64.U32 R2, R6 ;  /* 0x0000000600027312 */ /* 0x000e620000201800 */
[----:B0-----:R-:W-:Y:S01]  /*0430*/  IMAD.WIDE R4, R0, 0x4, R4 ;  /* 0x0000000400047825 */ /* 0x001fe200078e0204 */
[----:B-1----:R-:W-:-:S10]  /*0440*/  DMUL R2, R2, UR8 ;  /* 0x0000000802027c28 */ /* 0x002fd40008000000 */
[----:B------:R-:W0:Y:S02]  /*0450*/  F2F.F32.F64 R3, R2 ;  /* 0x0000000200037310 */ /* 0x000e240000301000 */
[----:B0-----:R-:W-:Y:S01]  /*0460*/  STG.E desc[UR4][R4.64], R3 ;  /* 0x0000000304007986 */ /* 0x001fe2000c101904 */
[----:B------:R-:W-:Y:S05]  /*0470*/  EXIT ;  /* 0x000000000000794d */ /* 0x000fea0003800000 */
.L_x_1:
        /* <DEDUP_REMOVED lines=16> */
.L_x_1090:


//--------------------- .text._Z12simple_setupP19curandStateMRG32k3ai --------------------------
	.section	.text._Z12simple_setupP19curandStateMRG32k3ai,"ax",@progbits
	.align	128
        .global         _Z12simple_setupP19curandStateMRG32k3ai
        .type           _Z12simple_setupP19curandStateMRG32k3ai,@function
        .size           _Z12simple_setupP19curandStateMRG32k3ai,(.L_x_1087 - _Z12simple_setupP19curandStateMRG32k3ai)
        .other          _Z12simple_setupP19curandStateMRG32k3ai,@"STO_CUDA_ENTRY STV_DEFAULT"
_Z12simple_setupP19curandStateMRG32k3ai:
.text._Z12simple_setupP19curandStateMRG32k3ai:
[----:B------:R-:W-:Y:S01]  /*0000*/  LDC R1, c[0x0][0x37c] ;  /* 0x0000df00ff017b82 */ /* 0x000fe20000000800 */
[----:B------:R-:W0:Y:S01]  /*0010*/  S2R R0, SR_TID.X ;  /* 0x0000000000007919 */ /* 0x000e220000002100 */
[----:B------:R-:W1:Y:S01]  /*0020*/  LDCU UR4, c[0x0][0x388] ;  /* 0x00007100ff0477ac */ /* 0x000e620008000800 */
[----:B0-----:R-:W-:-:S04]  /*0030*/  LOP3.LUT R0, R0, 0xff, RZ, 0xc0, !PT ;  /* 0x000000ff00007812 */ /* 0x001fc800078ec0ff */
[----:B-1----:R-:W-:-:S13]  /*0040*/  ISETP.GE.AND P0, PT, R0, UR4, PT ;  /* 0x0000000400007c0c */ /* 0x002fda000bf06270 */
[----:B------:R-:W-:Y:S05]  /*0050*/  @P0 EXIT ;  /* 0x000000000000094d */ /* 0x000fea0003800000 */
[----:B------:R-:W0:Y:S01]  /*0060*/  LDC.64 R2, c[0x0][0x380] ;  /* 0x0000e000ff027b82 */ /* 0x000e220000000a00 */
[----:B------:R-:W1:Y:S01]  /*0070*/  LDCU.64 UR4, c[0x0][0x358] ;  /* 0x00006b00ff0477ac */ /* 0x000e620008000a00 */
[----:B------:R-:W-:Y:S02]  /*0080*/  HFMA2 R6, -RZ, RZ, 7.8141689300537109375e-05, 0.005626678466796875 ;  /* 0x051f1dc3ff067431 */ /* 0x000fe400000001ff */
[----:B------:R-:W-:Y:S01]  /*0090*/  IMAD.MOV.U32 R4, RZ, RZ, -0x6eb3aa ;  /* 0xff914c56ff047424 */ /* 0x000fe200078e00ff */
[----:B------:R-:W-:Y:S01]  /*00a0*/  ISETP.NE.AND P0, PT, R0, RZ, PT ;  /* 0x000000ff0000720c */ /* 0x000fe20003f05270 */
[----:B------:R-:W-:Y:S01]  /*00b0*/  IMAD.MOV.U32 R5, RZ, RZ, 0x1a1ee0 ;  /* 0x001a1ee0ff057424 */ /* 0x000fe200078e00ff */
[----:B------:R-:W-:Y:S01]  /*00c0*/  BSSY.RECONVERGENT B3, `(.L_x_2) ;  /* 0x0000ce1000037945 */ /* 0x000fe20003800200 */
[----:B------:R-:W-:Y:S01]  /*00d0*/  IMAD.MOV.U32 R9, RZ, RZ, 0xb35c018 ;  /* 0x0b35c018ff097424 */ /* 0x000fe200078e00ff */
[----:B------:R-:W-:Y:S01]  /*00e0*/  CS2R R30, SRZ ;  /* 0x00000000001e7805 */ /* 0x000fe2000001ff00 */
[----:B------:R-:W-:Y:S01]  /*00f0*/  IMAD.MOV.U32 R8, RZ, RZ, -0x6eb3aa ;  /* 0xff914c56ff087424 */ /* 0x000fe200078e00ff */
[----:B------:R-:W-:Y:S01]  /*0100*/  CS2R R28, SRZ ;  /* 0x00000000001c7805 */ /* 0x000fe2000001ff00 */
[----:B------:R-:W-:Y:S01]  /*0110*/  IMAD.MOV.U32 R7, RZ, RZ, 0xb35c018 ;  /* 0x0b35c018ff077424 */ /* 0x000fe200078e00ff */
[----:B------:R-:W-:Y:S01]  /*0120*/  CS2R R26, SRZ ;  /* 0x00000000001a7805 */ /* 0x000fe2000001ff00 */
[----:B------:R-:W-:Y:S01]  /*0130*/  IMAD.MOV.U32 R32, RZ, RZ, 0x0 ;  /* 0x00000000ff207424 */ /* 0x000fe200078e00ff */
[----:B------:R-:W-:Y:S01]  /*0140*/  MOV R25, 0x3ff00000 ;  /* 0x3ff0000000197802 */ /* 0x000fe20000000f00 */
[----:B------:R-:W-:Y:S01]  /*0150*/  IMAD.MOV.U32 R33, RZ, RZ, 0x3ff00000 ;  /* 0x3ff00000ff217424 */ /* 0x000fe200078e00ff */
[----:B------:R-:W-:Y:S01]  /*0160*/  CS2R R22, SRZ ;  /* 0x0000000000167805 */ /* 0x000fe2000001ff00 */
[----:B------:R-:W-:Y:S01]  /*0170*/  IMAD.MOV.U32 R24, RZ, RZ, 0x0 ;  /* 0x00000000ff187424 */ /* 0x000fe200078e00ff */
[----:B------:R-:W-:-:S02]  /*0180*/  CS2R R20, SRZ ;  /* 0x0000000000147805 */ /* 0x000fc4000001ff00 */
[----:B------:R-:W-:Y:S01]  /*0190*/  CS2R R18, SRZ ;  /* 0x0000000000127805 */ /* 0x000fe2000001ff00 */
[----:B------:R-:W-:Y:S02]  /*01a0*/  IMAD.MOV.U32 R10, RZ, RZ, 0x0 ;  /* 0x00000000ff0a7424 */ /* 0x000fe400078e00ff */
[----:B------:R-:W-:Y:S02]  /*01b0*/  IMAD.MOV.U32 R11, RZ, RZ, 0x3ff00000 ;  /* 0x3ff00000ff0b7424 */ /* 0x000fe400078e00ff */
[----:B0-----:R-:W-:-:S05]  /*01c0*/  IMAD.WIDE.U32 R2, R0, 0x30, R2 ;  /* 0x0000003000027825 */ /* 0x001fca00078e0002 */
[----:B-1----:R0:W-:Y:S04]  /*01d0*/  STG.E.64 desc[UR4][R2.64], R4 ;  /* 0x0000000402007986 */ /* 0x0021e8000c101b04 */
[----:B------:R0:W-:Y:S04]  /*01e0*/  STG.E.64 desc[UR4][R2.64+0x8], R8 ;  /* 0x0000080802007986 */ /* 0x0001e8000c101b04 */
[----:B------:R0:W-:Y:S01]  /*01f0*/  STG.E.64 desc[UR4][R2.64+0x10], R6 ;  /* 0x0000100602007986 */ /* 0x0001e2000c101b04 */
[----:B------:R-:W-:Y:S05]  /*0200*/  @!P0 BRA `(.L_x_3) ;  /* 0x000000cc00308947 */ /* 0x000fea0003800000 */
[----:B------:R-:W-:Y:S01]  /*0210*/  BSSY.RECONVERGENT B2, `(.L_x_4) ;  /* 0x0000cc2000027945 */ /* 0x000fe20003800200 */
[----:B0-----:R-:W-:Y:S01]  /*0220*/  CS2R R2, SRZ ;  /* 0x0000000000027805 */ /* 0x001fe2000001ff00 */
[----:B------:R-:W-:Y:S01]  /*0230*/  IMAD.MOV.U32 R4, RZ, RZ, 0x1 ;  /* 0x00000001ff047424 */ /* 0x000fe200078e00ff */
[----:B------:R-:W-:Y:S01]  /*0240*/  MOV R6, RZ ;  /* 0x000000ff00067202 */ /* 0x000fe20000000f00 */
[----:B------:R-:W-:Y:S01]  /*0250*/  IMAD.MOV.U32 R5, RZ, RZ, RZ ;  /* 0x000000ffff057224 */ /* 0x000fe200078e00ff */
[----:B------:R-:W-:Y:S01]  /*0260*/  CS2R R16, SRZ ;  /* 0x0000000000107805 */ /* 0x000fe2000001ff00 */
[----:B------:R-:W-:Y:S02]  /*0270*/  IMAD.MOV.U32 R14, RZ, RZ, 0x1 ;  /* 0x00000001ff0e7424 */ /* 0x000fe400078e00ff */
[----:B------:R-:W-:Y:S02]  /*0280*/  IMAD.MOV.U32 R15, RZ, RZ, RZ ;  /* 0x000000ffff0f7224 */ /* 0x000fe400078e00ff */
[----:B------:R-:W-:-:S02]  /*0290*/  IMAD.MOV.U32 R7, RZ, RZ, 0x1 ;  /* 0x00000001ff077424 */ /* 0x000fc400078e00ff */
[----:B------:R-:W-:-:S07]  /*02a0*/  IMAD.MOV.U32 R18, RZ, RZ, RZ ;  /* 0x000000ffff127224 */ /* 0x000fce00078e00ff */
.L_x_187:
[----:B-1----:R-:W-:Y:S01]  /*02b0*/  LOP3.LUT R8, R0, 0x1, RZ, 0xc0, !PT ;  /* 0x0000000100087812 */ /* 0x002fe200078ec0ff */
[----:B------:R-:W-:Y:S03]  /*02c0*/  BSSY.RECONVERGENT B1, `(.L_x_5) ;  /* 0x0000cb0000017945 */ /* 0x000fe60003800200 */
[----:B------:R-:W-:-:S04]  /*02d0*/  ISETP.NE.U32.AND P0, PT, R8, 0x1, PT ;  /* 0x000000010800780c */ /* 0x000fc80003f05070 */
[----:B------:R-:W-:-:S13]  /*02e0*/  ISETP.NE.U32.AND.EX P0, PT, RZ, RZ, PT, P0 ;  /* 0x000000ffff00720c */ /* 0x000fda0003f05100 */
[----:B0-----:R-:W-:Y:S05]  /*02f0*/  @P0 BRA `(.L_x_6) ;  /* 0x000000c800b00947 */ /* 0x001fea0003800000 */
[----:B------:R-:W0:Y:S02]  /*0300*/  LDC.64 R22, c[0x4][0x20] ;  /* 0x01000800ff167b82 */ /* 0x000e240000000a00 */
[----:B0-----:R-:W-:-:S05]  /*0310*/  IMAD.WIDE.U32 R22, R18, 0x24, R22 ;  /* 0x0000002412167825 */ /* 0x001fca00078e0016 */
[----:B------:R-:W2:Y:S04]  /*0320*/  LDG.E R38, desc[UR4][R22.64] ;  /* 0x0000000416267981 */ /* 0x000ea8000c1e1900 */
[----:B------:R-:W3:Y:S04]  /*0330*/  LDG.E R42, desc[UR4][R22.64+0x4] ;  /* 0x00000404162a7981 */ /* 0x000ee8000c1e1900 */
[----:B------:R-:W4:Y:S01]  /*0340*/  LDG.E R34, desc[UR4][R22.64+0x8] ;  /* 0x0000080416227981 */ /* 0x000f22000c1e1900 */
[----:B------:R-:W0:Y:S01]  /*0350*/  MUFU.RCP64H R9, 4.29496524800000000000e+09 ;  /* 0x41efffff00097908 */ /* 0x000e220000001800 */
[----:B------:R-:W-:-:S02]  /*0360*/  HFMA2 R12, -RZ, RZ, -1504, 0 ;  /* 0xe5e00000ff0c7431 */ /* 0x000fc400000001ff */
[----:B------:R-:W-:Y:S01]  /*0370*/  IMAD.MOV.U32 R13, RZ, RZ, 0x41efffff ;  /* 0x41efffffff0d7424 */ /* 0x000fe200078e00ff */
[----:B------:R-:W-:Y:S01]  /*0380*/  UMOV UR6, 0x0 ;  /* 0x0000000000067882 */ /* 0x000fe20000000000 */
[----:B------:R-:W-:Y:S01]  /*0390*/  IMAD.MOV.U32 R8, RZ, RZ, 0x1 ;  /* 0x00000001ff087424 */ /* 0x000fe200078e00ff */
[----:B------:R-:W-:Y:S01]  /*03a0*/  UMOV UR7, 0x3ff00000 ;  /* 0x3ff0000000077882 */ /* 0x000fe20000000000 */
[----:B------:R-:W-:Y:S01]  /*03b0*/  BSSY.RECONVERGENT B4, `(.L_x_7) ;  /* 0x0000022000047945 */ /* 0x000fe20003800200 */
[----:B------:R-:W-:Y:S03]  /*03c0*/  I2F.F64.U32 R20, R7 ;  /* 0x0000000700147312 */ /* 0x000fe60000201800 */
[----:B0-----:R-:W-:-:S08]  /*03d0*/  DFMA R10, R8, -R12, UR6 ;  /* 0x00000006080a7e2b */ /* 0x001fd0000800080c */
[----:B------:R-:W-:-:S08]  /*03e0*/  DFMA R10, R10, R10, R10 ;  /* 0x0000000a0a0a722b */ /* 0x000fd0000000000a */
[----:B------:R-:W-:-:S08]  /*03f0*/  DFMA R10, R8, R10, R8 ;  /* 0x0000000a080a722b */ /* 0x000fd00000000008 */
[----:B------:R-:W-:-:S08]  /*0400*/  DFMA R8, R10, -R12, 1 ;  /* 0x3ff000000a08742b */ /* 0x000fd0000000080c */
[----:B------:R-:W-:Y:S01]  /*0410*/  DFMA R8, R10, R8, R10 ;  /* 0x000000080a08722b */ /* 0x000fe2000000000a */
[----:B--2---:R-:W0:Y:S08]  /*0420*/  I2F.F64.U32 R38, R38 ;  /* 0x0000002600267312 */ /* 0x004e300000201800 */
[----:B---3--:R-:W1:Y:S01]  /*0430*/  I2F.F64.U32 R42, R42 ;  /* 0x0000002a002a7312 */ /* 0x008e620000201800 */
[----:B0-----:R-:W-:-:S07]  /*0440*/  DMUL R36, R38, 7.62939453125e-06 ;  /* 0x3ee0000026247828 */ /* 0x001fce0000000000 */
[----:B----4-:R-:W0:Y:S01]  /*0450*/  I2F.F64.U32 R34, R34 ;  /* 0x0000002200227312 */ /* 0x010e220000201800 */
[----:B-1----:R-:W-:-:S07]  /*0460*/  DMUL R44, R42, 7.62939453125e-06 ;  /* 0x3ee000002a2c7828 */ /* 0x002fce0000000000 */
[----:B------:R-:W1:Y:S01]  /*0470*/  FRND.F64.FLOOR R36, R36 ;  /* 0x0000002400247313 */ /* 0x000e620000305800 */
[----:B0-----:R-:W-:-:S07]  /*0480*/  DMUL R40, R34, 7.62939453125e-06 ;  /* 0x3ee0000022287828 */ /* 0x001fce0000000000 */
[----:B------:R-:W0:Y:S01]  /*0490*/  FRND.F64.FLOOR R44, R44 ;  /* 0x0000002c002c7313 */ /* 0x000e220000305800 */
[----:B-1----:R-:W-:-:S07]  /*04a0*/  DMUL R26, R36, R20 ;  /* 0x00000014241a7228 */ /* 0x002fce0000000000 */
[----:B------:R-:W1:Y:S01]  /*04b0*/  FRND.F64.FLOOR R40, R40 ;  /* 0x0000002800287313 */ /* 0x000e620000305800 */
[----:B------:R-:W-:Y:S02]  /*04c0*/  DFMA R38, R36, -131072, R38 ;  /* 0xc10000002426782b */ /* 0x000fe40000000026 */
[----:B------:R-:W-:Y:S01]  /*04d0*/  DMUL R10, R26, R8 ;  /* 0x000000081a0a7228 */ /* 0x000fe20000000000 */
[----:B------:R-:W-:Y:S01]  /*04e0*/  FSETP.GEU.AND P1, PT, |R27|, 6.5827683646048100446e-37, PT ;  /* 0x036000001b00780b */ /* 0x000fe20003f2e200 */
[----:B0-----:R-:W-:-:S06]  /*04f0*/  DFMA R42, R44, -131072, R42 ;  /* 0xc10000002c2a782b */ /* 0x001fcc000000002a */
[----:B------:R-:W-:Y:S02]  /*0500*/  DFMA R12, R10, -R12, R26 ;  /* 0x8000000c0a0c722b */ /* 0x000fe4000000001a */
[----:B-1----:R-:W-:-:S06]  /*0510*/  DFMA R34, R40, -131072, R34 ;  /* 0xc10000002822782b */ /* 0x002fcc0000000022 */
[----:B------:R-:W-:-:S10]  /*0520*/  DFMA R8, R8, R12, R10 ;  /* 0x0000000c0808722b */ /* 0x000fd4000000000a */
[----:B------:R-:W-:-:S05]  /*0530*/  FFMA R7, RZ, 29.999998092651367188, R9 ;  /* 0x41efffffff077823 */ /* 0x000fca0000000009 */
[----:B------:R-:W-:-:S13]  /*0540*/  FSETP.GT.AND P0, PT, |R7|, 1.469367938527859385e-39, PT ;  /* 0x001000000700780b */ /* 0x000fda0003f04200 */
[----:B------:R-:W-:Y:S05]  /*0550*/  @P0 BRA P1, `(.L_x_8) ;  /* 0x00000000001c0947 */ /* 0x000fea0000800000 */
[----:B------:R-:W-:Y:S01]  /*0560*/  IMAD.MOV.U32 R12, RZ, RZ, R26 ;  /* 0x000000ffff0c7224 */ /* 0x000fe200078e001a */
[----:B------:R-:W-:Y:S01]  /*0570*/  MOV R8, 0xe5e00000 ;  /* 0xe5e0000000087802 */ /* 0x000fe20000000f00 */
[----:B------:R-:W-:Y:S01]  /*0580*/  IMAD.MOV.U32 R7, RZ, RZ, R27 ;  /* 0x000000ffff077224 */ /* 0x000fe200078e001b */
[----:B------:R-:W-:Y:S01]  /*0590*/  MOV R10, 0x5c0 ;  /* 0x000005c0000a7802 */ /* 0x000fe20000000f00 */
[----:B------:R-:W-:-:S07]  /*05a0*/  IMAD.MOV.U32 R57, RZ, RZ, 0x41efffff ;  /* 0x41efffffff397424 */ /* 0x000fce00078e00ff */
[----:B------:R-:W-:Y:S05]  /*05b0*/  CALL.REL.NOINC `($__internal_0_$__cuda_sm20_div_rn_f64_full) ;  /* 0x0000024c00207944 */ /* 0x000fea0003c00000 */
[----:B------:R-:W-:-:S07]  /*05c0*/  IMAD.MOV.U32 R9, RZ, RZ, R7 ;  /* 0x000000ffff097224 */ /* 0x000fce00078e0007 */
.L_x_8:
[----:B------:R-:W-:Y:S05]  /*05d0*/  BSYNC.RECONVERGENT B4 ;  /* 0x0000000000047941 */ /* 0x000fea0003800200 */
.L_x_7:
[----:B------:R-:W0:Y:S01]  /*05e0*/  MUFU.RCP64H R13, 4.29496524800000000000e+09 ;  /* 0x41efffff000d7908 */ /* 0x000e220000001800 */
[----:B------:R-:W-:Y:S01]  /*05f0*/  IMAD.MOV.U32 R32, RZ, RZ, -0x1a200000 ;  /* 0xe5e00000ff207424 */ /* 0x000fe200078e00ff */
[----:B------:R-:W-:Y:S01]  /*0600*/  MOV R12, 0x1 ;  /* 0x00000001000c7802 */ /* 0x000fe20000000f00 */
[----:B------:R-:W-:Y:S01]  /*0610*/  IMAD.MOV.U32 R33, RZ, RZ, 0x41efffff ;  /* 0x41efffffff217424 */ /* 0x000fe200078e00ff */
[----:B------:R-:W-:Y:S01]  /*0620*/  DMUL R24, R38, R20 ;  /* 0x0000001426187228 */ /* 0x000fe20000000000 */
[----:B------:R-:W-:Y:S01]  /*0630*/  UMOV UR6, 0xe5e00000 ;  /* 0xe5e0000000067882 */ /* 0x000fe20000000000 */
[----:B------:R-:W-:Y:S01]  /*0640*/  UMOV UR7, 0x41efffff ;  /* 0x41efffff00077882 */ /* 0x000fe20000000000 */
[----:B------:R-:W-:Y:S07]  /*0650*/  BSSY.RECONVERGENT B4, `(.L_x_9) ;  /* 0x000001a000047945 */ /* 0x000fee0003800200 */
[----:B------:R-:W-:Y:S01]  /*0660*/  FSETP.GEU.AND P2, PT, |R25|, 6.5827683646048100446e-37, PT ;  /* 0x036000001900780b */ /* 0x000fe20003f4e200 */
[----:B0-----:R-:W-:-:S08]  /*0670*/  DFMA R10, R12, -R32, 1 ;  /* 0x3ff000000c0a742b */ /* 0x001fd00000000820 */
[----:B------:R-:W-:-:S08]  /*0680*/  DFMA R10, R10, R10, R10 ;  /* 0x0000000a0a0a722b */ /* 0x000fd0000000000a */
[----:B------:R-:W-:-:S08]  /*0690*/  DFMA R10, R12, R10, R12 ;  /* 0x0000000a0c0a722b */ /* 0x000fd0000000000c */
[----:B------:R-:W-:-:S08]  /*06a0*/  DFMA R12, R10, -R32, 1 ;  /* 0x3ff000000a0c742b */ /* 0x000fd00000000820 */
[----:B------:R-:W-:Y:S01]  /*06b0*/  DFMA R12, R10, R12, R10 ;  /* 0x0000000c0a0c722b */ /* 0x000fe2000000000a */
[----:B------:R-:W0:Y:S07]  /*06c0*/  FRND.F64.FLOOR R10, R8 ;  /* 0x00000008000a7313 */ /* 0x000e2e0000305800 */
[----:B------:R-:W-:-:S08]  /*06d0*/  DMUL R28, R24, R12 ;  /* 0x0000000c181c7228 */ /* 0x000fd00000000000 */
[-C--:B------:R-:W-:Y:S02]  /*06e0*/  DFMA R30, R28, -R32.reuse, R24 ;  /* 0x800000201c1e722b */ /* 0x080fe40000000018 */
[----:B0-----:R-:W-:-:S06]  /*06f0*/  DFMA R10, R10, -R32, R26 ;  /* 0x800000200a0a722b */ /* 0x001fcc000000001a */
[----:B------:R-:W-:Y:S02]  /*0700*/  DFMA R8, R12, R30, R28 ;  /* 0x0000001e0c08722b */ /* 0x000fe4000000001c */
[C---:B------:R-:W-:Y:S02]  /*0710*/  DADD R12, R10.reuse, UR6 ;  /* 0x000000060a0c7e29 */ /* 0x040fe40008000000 */
[----:B------:R-:W-:-:S06]  /*0720*/  DSETP.GEU.AND P0, PT, R10, RZ, PT ;  /* 0x000000ff0a00722a */ /* 0x000fcc0003f0e000 */
[----:B------:R-:W-:Y:S02]  /*0730*/  FFMA R7, RZ, 29.999998092651367188, R9 ;  /* 0x41efffffff077823 */ /* 0x000fe40000000009 */
[----:B------:R-:W-:Y:S02]  /*0740*/  FSEL R26, R12, R10, !P0 ;  /* 0x0000000a0c1a7208 */ /* 0x000fe40004000000 */
[----:B------:R-:W-:Y:S02]  /*0750*/  FSEL R27, R13, R11, !P0 ;  /* 0x0000000b0d1b7208 */ /* 0x000fe40004000000 */
[----:B------:R-:W-:-:S13]  /*0760*/  FSETP.GT.AND P1, PT, |R7|, 1.469367938527859385e-39, PT ;  /* 0x001000000700780b */ /* 0x000fda0003f24200 */
[----:B------:R-:W-:Y:S05]  /*0770*/  @P1 BRA P2, `(.L_x_10) ;  /* 0x00000000001c1947 */ /* 0x000fea0001000000 */
[----:B------:R-:W-:Y:S01]  /*0780*/  IMAD.MOV.U32 R12, RZ, RZ, R24 ;  /* 0x000000ffff0c7224 */ /* 0x000fe200078e0018 */
[----:B------:R-:W-:Y:S01]  /*0790*/  MOV R10, 0x7e0 ;  /* 0x000007e0000a7802 */ /* 0x000fe20000000f00 */
[----:B------:R-:W-:Y:S02]  /*07a0*/  IMAD.MOV.U32 R7, RZ, RZ, R25 ;  /* 0x000000ffff077224 */ /* 0x000fe400078e0019 */
[----:B------:R-:W-:Y:S02]  /*07b0*/  IMAD.MOV.U32 R8, RZ, RZ, -0x1a200000 ;  /* 0xe5e00000ff087424 */ /* 0x000fe400078e00ff */
[----:B------:R-:W-:-:S07]  /*07c0*/  IMAD.MOV.U32 R57, RZ, RZ, 0x41efffff ;  /* 0x41efffffff397424 */ /* 0x000fce00078e00ff */
[----:B------:R-:W-:Y:S05]  /*07d0*/  CALL.REL.NOINC `($__internal_0_$__cuda_sm20_div_rn_f64_full) ;  /* 0x0000024800987944 */ /* 0x000fea0003c00000 */
[----:B------:R-:W-:-:S07]  /*07e0*/  MOV R9, R7 ;  /* 0x0000000700097202 */ /* 0x000fce0000000f00 */
.L_x_10:
[----:B------:R-:W-:Y:S05]  /*07f0*/  BSYNC.RECONVERGENT B4 ;  /* 0x0000000000047941 */ /* 0x000fea0003800200 */
.L_x_9:
[----:B------:R-:W0:Y:S01]  /*0800*/  MUFU.RCP64H R29, 4.29496524800000000000e+09 ;  /* 0x41efffff001d7908 */ /* 0x000e220000001800 */
[----:B------:R-:W-:Y:S01]  /*0810*/  IMAD.MOV.U32 R12, RZ, RZ, -0x1a200000 ;  /* 0xe5e00000ff0c7424 */ /* 0x000fe200078e00ff */
[----:B------:R-:W-:Y:S01]  /*0820*/  UMOV UR6, 0xe5e00000 ;  /* 0xe5e0000000067882 */ /* 0x000fe20000000000 */
[----:B------:R-:W-:Y:S01]  /*0830*/  IMAD.MOV.U32 R13, RZ, RZ, 0x41efffff ;  /* 0x41efffffff0d7424 */ /* 0x000fe200078e00ff */
[----:B------:R-:W-:Y:S01]  /*0840*/  UMOV UR7, 0x41efffff ;  /* 0x41efffff00077882 */ /* 0x000fe20000000000 */
[----:B------:R-:W-:Y:S01]  /*0850*/  IMAD.MOV.U32 R28, RZ, RZ, 0x1 ;  /* 0x00000001ff1c7424 */ /* 0x000fe200078e00ff */
[----:B------:R-:W-:Y:S02]  /*0860*/  BSSY.RECONVERGENT B4, `(.L_x_11) ;  /* 0x000001b000047945 */ /* 0x000fe40003800200 */
[----:B------:R-:W1:Y:S03]  /*0870*/  FRND.F64.FLOOR R8, R8 ;  /* 0x0000000800087313 */ /* 0x000e660000305800 */
[----:B0-----:R-:W-:-:S02]  /*0880*/  DFMA R10, R28, -R12, 1 ;  /* 0x3ff000001c0a742b */ /* 0x001fc4000000080c */
[----:B-1----:R-:W-:-:S06]  /*0890*/  DFMA R24, R8, -R12, R24 ;  /* 0x8000000c0818722b */ /* 0x002fcc0000000018 */
[----:B------:R-:W-:Y:S02]  /*08a0*/  DFMA R30, R10, R10, R10 ;  /* 0x0000000a0a1e722b */ /* 0x000fe4000000000a */
[----:B------:R-:W-:-:S06]  /*08b0*/  DADD R10, R24, UR6 ;  /* 0x00000006180a7e29 */ /* 0x000fcc0008000000 */
[----:B------:R-:W-:Y:S02]  /*08c0*/  DFMA R30, R28, R30, R28 ;  /* 0x0000001e1c1e722b */ /* 0x000fe4000000001c */
[----:B------:R-:W-:-:S06]  /*08d0*/  DSETP.GEU.AND P0, PT, R24, RZ, PT ;  /* 0x000000ff1800722a */ /* 0x000fcc0003f0e000 */
[----:B------:R-:W-:Y:S01]  /*08e0*/  DFMA R8, R30, -R12, 1 ;  /* 0x3ff000001e08742b */ /* 0x000fe2000000080c */
[----:B------:R-:W-:Y:S02]  /*08f0*/  FSEL R10, R10, R24, !P0 ;  /* 0x000000180a0a7208 */ /* 0x000fe40004000000 */
[----:B------:R-:W-:-:S05]  /*0900*/  FSEL R11, R11, R25, !P0 ;  /* 0x000000190b0b7208 */ /* 0x000fca0004000000 */
[----:B------:R-:W-:Y:S02]  /*0910*/  DFMA R30, R30, R8, R30 ;  /* 0x000000081e1e722b */ /* 0x000fe4000000001e */
[----:B------:R-:W-:-:S08]  /*0920*/  DFMA R26, R26, 131072, R10 ;  /* 0x410000001a1a782b */ /* 0x000fd0000000000a */
[----:B------:R-:W-:Y:S02]  /*0930*/  DMUL R8, R30, R26 ;  /* 0x0000001a1e087228 */ /* 0x000fe40000000000 */
[----:B------:R-:W-:-:S06]  /*0940*/  FSETP.GEU.AND P1, PT, |R27|, 6.5827683646048100446e-37, PT ;  /* 0x036000001b00780b */ /* 0x000fcc0003f2e200 */
[----:B------:R-:W-:-:S08]  /*0950*/  DFMA R10, R8, -R12, R26 ;  /* 0x8000000c080a722b */ /* 0x000fd0000000001a */
[----:B------:R-:W-:-:S10]  /*0960*/  DFMA R8, R30, R10, R8 ;  /* 0x0000000a1e08722b */ /* 0x000fd40000000008 */
[----:B------:R-:W-:-:S05]  /*0970*/  FFMA R7, RZ, 29.999998092651367188, R9 ;  /* 0x41efffffff077823 */ /* 0x000fca0000000009 */
[----:B------:R-:W-:-:S13]  /*0980*/  FSETP.GT.AND P0, PT, |R7|, 1.469367938527859385e-39, PT ;  /* 0x001000000700780b */ /* 0x000fda0003f04200 */
[----:B------:R-:W-:Y:S05]  /*0990*/  @P0 BRA P1, `(.L_x_12) ;  /* 0x00000000001c0947 */ /* 0x000fea0000800000 */
[----:B------:R-:W-:Y:S01]  /*09a0*/  IMAD.MOV.U32 R12, RZ, RZ, R26 ;  /* 0x000000ffff0c7224 */ /* 0x000fe200078e001a */
[----:B------:R-:W-:Y:S01]  /*09b0*/  MOV R7, R27 ;  /* 0x0000001b00077202 */ /* 0x000fe20000000f00 */
[----:B------:R-:W-:Y:S01]  /*09c0*/  IMAD.MOV.U32 R8, RZ, RZ, -0x1a200000 ;  /* 0xe5e00000ff087424 */ /* 0x000fe200078e00ff */
[----:B------:R-:W-:Y:S01]  /*09d0*/  MOV R10, 0xa00 ;  /* 0x00000a00000a7802 */ /* 0x000fe20000000f00 */
[----:B------:R-:W-:-:S07]  /*09e0*/  IMAD.MOV.U32 R57, RZ, RZ, 0x41efffff ;  /* 0x41efffffff397424 */ /* 0x000fce00078e00ff */
[----:B------:R-:W-:Y:S05]  /*09f0*/  CALL.REL.NOINC `($__internal_0_$__cuda_sm20_div_rn_f64_full) ;  /* 0x0000024800107944 */ /* 0x000fea0003c00000 */
[----:B------:R-:W-:-:S07]  /*0a00*/  IMAD.MOV.U32 R9, RZ, RZ, R7 ;  /* 0x000000ffff097224 */ /* 0x000fce00078e0007 */
.L_x_12:
[----:B------:R-:W-:Y:S05]  /*0a10*/  BSYNC.RECONVERGENT B4 ;  /* 0x0000000000047941 */ /* 0x000fea0003800200 */
.L_x_11:
[----:B------:R-:W0:Y:S01]  /*0a20*/  MUFU.RCP64H R11, 4.29496524800000000000e+09 ;  /* 0x41efffff000b7908 */ /* 0x000e220000001800 */
[----:B------:R-:W-:Y:S01]  /*0a30*/  IMAD.MOV.U32 R30, RZ, RZ, -0x1a200000 ;  /* 0xe5e00000ff1e7424 */ /* 0x000fe200078e00ff */
[----:B------:R-:W-:Y:S01]  /*0a40*/  MOV R31, 0x41efffff ;  /* 0x41efffff001f7802 */ /* 0x000fe20000000f00 */
[----:B------:R-:W-:Y:S01]  /*0a50*/  IMAD.MOV.U32 R10, RZ, RZ, 0x1 ;  /* 0x00000001ff0a7424 */ /* 0x000fe200078e00ff */
[----:B------:R-:W-:Y:S01]  /*0a60*/  UMOV UR6, 0xe5e00000 ;  /* 0xe5e0000000067882 */ /* 0x000fe20000000000 */
[----:B------:R-:W-:Y:S01]  /*0a70*/  UMOV UR7, 0x41efffff ;  /* 0x41efffff00077882 */ /* 0x000fe20000000000 */
[----:B------:R-:W-:Y:S02]  /*0a80*/  BSSY.RECONVERGENT B4, `(.L_x_13) ;  /* 0x0000020000047945 */ /* 0x000fe40003800200 */
[----:B------:R-:W1:Y:S08]  /*0a90*/  I2F.F64.U32 R24, R15 ;  /* 0x0000000f00187312 */ /* 0x000e700000201800 */
[----:B------:R-:W2:Y:S01]  /*0aa0*/  FRND.F64.FLOOR R8, R8 ;  /* 0x0000000800087313 */ /* 0x000ea20000305800 */
[----:B0-----:R-:W-:-:S02]  /*0ab0*/  DFMA R12, R10, -R30, 1 ;  /* 0x3ff000000a0c742b */ /* 0x001fc4000000081e */
[----:B-1----:R-:W-:-:S06]  /*0ac0*/  DMUL R28, R44, R24 ;  /* 0x000000182c1c7228 */ /* 0x002fcc0000000000 */
[----:B------:R-:W-:Y:S02]  /*0ad0*/  DFMA R12, R12, R12, R12 ;  /* 0x0000000c0c0c722b */ /* 0x000fe4000000000c */
[----:B--2---:R-:W-:-:S06]  /*0ae0*/  DFMA R26, R8, -R30, R26 ;  /* 0x8000001e081a722b */ /* 0x004fcc000000001a */
[----:B------:R-:W-:Y:S01]  /*0af0*/  DFMA R12, R10, R12, R10 ;  /* 0x0000000c0a0c722b */ /* 0x000fe2000000000a */
[----:B------:R-:W-:Y:S01]  /*0b00*/  FSETP.GEU.AND P2, PT, |R29|, 6.5827683646048100446e-37, PT ;  /* 0x036000001d00780b */ /* 0x000fe20003f4e200 */
[----:B------:R-:W-:-:S06]  /*0b10*/  DSETP.GEU.AND P0, PT, R26, RZ, PT ;  /* 0x000000ff1a00722a */ /* 0x000fcc0003f0e000 */
[----:B------:R-:W-:-:S08]  /*0b20*/  DFMA R10, R12, -R30, 1 ;  /* 0x3ff000000c0a742b */ /* 0x000fd0000000081e */
[----:B------:R-:W-:Y:S02]  /*0b30*/  DFMA R32, R12, R10, R12 ;  /* 0x0000000a0c20722b */ /* 0x000fe4000000000c */
[----:B------:R-:W-:-:S06]  /*0b40*/  DADD R10, R26, UR6 ;  /* 0x000000061a0a7e29 */ /* 0x000fcc0008000000 */
[----:B------:R-:W-:-:S08]  /*0b50*/  DMUL R12, R32, R28 ;  /* 0x0000001c200c7228 */ /* 0x000fd00000000000 */
[----:B------:R-:W-:-:S08]  /*0b60*/  DFMA R30, R12, -R30, R28 ;  /* 0x8000001e0c1e722b */ /* 0x000fd0000000001c */
[----:B------:R-:W-:Y:S01]  /*0b70*/  DFMA R8, R32, R30, R12 ;  /* 0x0000001e2008722b */ /* 0x000fe2000000000c */
[----:B------:R-:W-:Y:S02]  /*0b80*/  FSEL R12, R10, R26, !P0 ;  /* 0x0000001a0a0c7208 */ /* 0x000fe40004000000 */
[----:B------:R-:W-:-:S07]  /*0b90*/  FSEL R13, R11, R27, !P0 ;  /* 0x0000001b0b0d7208 */ /* 0x000fce0004000000 */
[----:B------:R-:W-:Y:S01]  /*0ba0*/  FFMA R7, RZ, 29.999998092651367188, R9 ;  /* 0x41efffffff077823 */ /* 0x000fe20000000009 */
[C---:B------:R-:W-:Y:S02]  /*0bb0*/  DADD R10, R12.reuse, UR6 ;  /* 0x000000060c0a7e29 */ /* 0x040fe40008000000 */
[----:B------:R-:W-:Y:S02]  /*0bc0*/  DSETP.GEU.AND P0, PT, R12, RZ, PT ;  /* 0x000000ff0c00722a */ /* 0x000fe40003f0e000 */
[----:B------:R-:W-:-:S06]  /*0bd0*/  FSETP.GT.AND P1, PT, |R7|, 1.469367938527859385e-39, PT ;  /* 0x001000000700780b */ /* 0x000fcc0003f24200 */
[----:B------:R-:W-:Y:S02]  /*0be0*/  FSEL R30, R10, R12, !P0 ;  /* 0x0000000c0a1e7208 */ /* 0x000fe40004000000 */
[----:B------:R-:W-:-:S05]  /*0bf0*/  FSEL R31, R11, R13, !P0 ;  /* 0x0000000d0b1f7208 */ /* 0x000fca0004000000 */
[----:B------:R-:W-:Y:S05]  /*0c00*/  @P1 BRA P2, `(.L_x_14) ;  /* 0x00000000001c1947 */ /* 0x000fea0001000000 */
[----:B------:R-:W-:Y:S01]  /*0c10*/  IMAD.MOV.U32 R12, RZ, RZ, R28 ;  /* 0x000000ffff0c7224 */ /* 0x000fe200078e001c */
[----:B------:R-:W-:Y:S01]  /*0c20*/  MOV R57, 0x41efffff ;  /* 0x41efffff00397802 */ /* 0x000fe20000000f00 */
[----:B------:R-:W-:Y:S01]  /*0c30*/  IMAD.MOV.U32 R7, RZ, RZ, R29 ;  /* 0x000000ffff077224 */ /* 0x000fe200078e001d */
[----:B------:R-:W-:Y:S01]  /*0c40*/  MOV R10, 0xc70 ;  /* 0x00000c70000a7802 */ /* 0x000fe20000000f00 */
[----:B------:R-:W-:-:S07]  /*0c50*/  IMAD.MOV.U32 R8, RZ, RZ, -0x1a200000 ;  /* 0xe5e00000ff087424 */ /* 0x000fce00078e00ff */
[----:B------:R-:W-:Y:S05]  /*0c60*/  CALL.REL.NOINC `($__internal_0_$__cuda_sm20_div_rn_f64_full) ;  /* 0x0000024400747944 */ /* 0x000fea0003c00000 */
[----:B------:R-:W-:-:S07]  /*0c70*/  IMAD.MOV.U32 R9, RZ, RZ, R7 ;  /* 0x000000ffff097224 */ /* 0x000fce00078e0007 */
.L_x_14:
[----:B------:R-:W-:Y:S05]  /*0c80*/  BSYNC.RECONVERGENT B4 ;  /* 0x0000000000047941 */ /* 0x000fea0003800200 */
.L_x_13:
[----:B------:R-:W0:Y:S01]  /*0c90*/  MUFU.RCP64H R11, 4.29496524800000000000e+09 ;  /* 0x41efffff000b7908 */ /* 0x000e220000001800 */
[----:B------:R-:W-:Y:S01]  /*0ca0*/  IMAD.MOV.U32 R46, RZ, RZ, -0x1a200000 ;  /* 0xe5e00000ff2e7424 */ /* 0x000fe200078e00ff */
[----:B------:R-:W-:Y:S01]  /*0cb0*/  DMUL R26, R42, R24 ;  /* 0x000000182a1a7228 */ /* 0x000fe20000000000 */
[----:B------:R-:W-:Y:S01]  /*0cc0*/  IMAD.MOV.U32 R47, RZ, RZ, 0x41efffff ;  /* 0x41efffffff2f7424 */ /* 0x000fe200078e00ff */
[----:B------:R-:W-:Y:S01]  /*0cd0*/  UMOV UR6, 0xe5e00000 ;  /* 0xe5e0000000067882 */ /* 0x000fe20000000000 */
[----:B------:R-:W-:Y:S01]  /*0ce0*/  IMAD.MOV.U32 R10, RZ, RZ, 0x1 ;  /* 0x00000001ff0a7424 */ /* 0x000fe200078e00ff */
[----:B------:R-:W-:Y:S01]  /*0cf0*/  UMOV UR7, 0x41efffff ;  /* 0x41efffff00077882 */ /* 0x000fe20000000000 */
[----:B------:R-:W-:Y:S05]  /*0d00*/  BSSY.RECONVERGENT B4, `(.L_x_15) ;  /* 0x000001a000047945 */ /* 0x000fea0003800200 */
[----:B------:R-:W-:Y:S01]  /*0d10*/  FSETP.GEU.AND P2, PT, |R27|, 6.5827683646048100446e-37, PT ;  /* 0x036000001b00780b */ /* 0x000fe20003f4e200 */
[----:B0-----:R-:W-:-:S08]  /*0d20*/  DFMA R12, R10, -R46, 1 ;  /* 0x3ff000000a0c742b */ /* 0x001fd0000000082e */
[----:B------:R-:W-:-:S08]  /*0d30*/  DFMA R12, R12, R12, R12 ;  /* 0x0000000c0c0c722b */ /* 0x000fd0000000000c */
[----:B------:R-:W-:-:S08]  /*0d40*/  DFMA R12, R10, R12, R10 ;  /* 0x0000000c0a0c722b */ /* 0x000fd0000000000a */
[----:B------:R-:W-:-:S08]  /*0d50*/  DFMA R10, R12, -R46, 1 ;  /* 0x3ff000000c0a742b */ /* 0x000fd0000000082e */
[----:B------:R-:W-:Y:S02]  /*0d60*/  DFMA R48, R12, R10, R12 ;  /* 0x0000000a0c30722b */ /* 0x000fe4000000000c */
[----:B------:R-:W0:Y:S06]  /*0d70*/  FRND.F64.FLOOR R10, R8 ;  /* 0x00000008000a7313 */ /* 0x000e2c0000305800 */
        /* <DEDUP_REMOVED lines=11> */
[----:B------:R-:W-:Y:S01]  /*0e30*/  MOV R12, R26 ;  /* 0x0000001a000c7202 */ /* 0x000fe20000000f00 */
[----:B------:R-:W-:Y:S01]  /*0e40*/  IMAD.MOV.U32 R7, RZ, RZ, R27 ;  /* 0x000000ffff077224 */ /* 0x000fe200078e001b */
[----:B------:R-:W-:Y:S01]  /*0e50*/  MOV R10, 0xe90 ;  /* 0x00000e90000a7802 */ /* 0x000fe20000000f00 */
[----:B------:R-:W-:Y:S02]  /*0e60*/  IMAD.MOV.U32 R8, RZ, RZ, -0x1a200000 ;  /* 0xe5e00000ff087424 */ /* 0x000fe400078e00ff */
[----:B------:R-:W-:-:S07]  /*0e70*/  IMAD.MOV.U32 R57, RZ, RZ, 0x41efffff ;  /* 0x41efffffff397424 */ /* 0x000fce00078e00ff */
[----:B------:R-:W-:Y:S05]  /*0e80*/  CALL.REL.NOINC `($__internal_0_$__cuda_sm20_div_rn_f64_full) ;  /* 0x0000024000ec7944 */ /* 0x000fea0003c00000 */
[----:B------:R-:W-:-:S07]  /*0e90*/  IMAD.MOV.U32 R9, RZ, RZ, R7 ;  /* 0x000000ffff097224 */ /* 0x000fce00078e0007 */
.L_x_16:
[----:B------:R-:W-:Y:S05]  /*0ea0*/  BSYNC.RECONVERGENT B4 ;  /* 0x0000000000047941 */ /* 0x000fea0003800200 */
.L_x_15:
[----:B------:R-:W0:Y:S01]  /*0eb0*/  MUFU.RCP64H R33, 4.29496524800000000000e+09 ;  /* 0x41efffff00217908 */ /* 0x000e220000001800 */
[----:B------:R-:W-:Y:S01]  /*0ec0*/  MOV R12, 0xe5e00000 ;  /* 0xe5e00000000c7802 */ /* 0x000fe20000000f00 */
[----:B------:R-:W-:Y:S01]  /*0ed0*/  IMAD.MOV.U32 R13, RZ, RZ, 0x41efffff ;  /* 0x41efffffff0d7424 */ /* 0x000fe200078e00ff */
[----:B------:R-:W-:Y:S01]  /*0ee0*/  UMOV UR6, 0xe5e00000 ;  /* 0xe5e0000000067882 */ /* 0x000fe20000000000 */
[----:B------:R-:W-:Y:S01]  /*0ef0*/  IMAD.MOV.U32 R32, RZ, RZ, 0x1 ;  /* 0x00000001ff207424 */ /* 0x000fe200078e00ff */
[----:B------:R-:W-:Y:S01]  /*0f00*/  UMOV UR7, 0x41efffff ;  /* 0x41efffff00077882 */ /* 0x000fe20000000000 */
[----:B------:R-:W-:Y:S02]  /*0f10*/  BSSY.RECONVERGENT B4, `(.L_x_17) ;  /* 0x000001b000047945 */ /* 0x000fe40003800200 */
[----:B------:R-:W1:Y:S02]  /*0f20*/  FRND.F64.FLOOR R8, R8 ;  /* 0x0000000800087313 */ /* 0x000e640000305800 */
        /* <DEDUP_REMOVED lines=25> */
.L_x_18:
[----:B------:R-:W-:Y:S05]  /*10c0*/  BSYNC.RECONVERGENT B4 ;  /* 0x0000000000047941 */ /* 0x000fea0003800200 */
.L_x_17:
        /* <DEDUP_REMOVED lines=19> */
[----:B------:R-:W-:-:S04]  /*1200*/  DMUL R12, R48, R32 ;  /* 0x00000020300c7228 */ /* 0x000fc80000000000 */
[----:B------:R-:W-:Y:S02]  /*1210*/  FSEL R28, R10, R28, !P0 ;  /* 0x0000001c0a1c7208 */ /* 0x000fe40004000000 */
[----:B------:R-:W-:Y:S02]  /*1220*/  FSEL R29, R11, R29, !P0 ;  /* 0x0000001d0b1d7208 */ /* 0x000fe40004000000 */
[----:B------:R-:W-:-:S04]  /*1230*/  DFMA R46, R12, -R46, R32 ;  /* 0x8000002e0c2e722b */ /* 0x000fc80000000020 */
[C---:B------:R-:W-:Y:S02]  /*1240*/  DADD R10, R28.reuse, UR6 ;  /* 0x000000061c0a7e29 */ /* 0x040fe40008000000 */
[----:B------:R-:W-:Y:S02]  /*1250*/  DSETP.GEU.AND P0, PT, R28, RZ, PT ;  /* 0x000000ff1c00722a */ /* 0x000fe40003f0e000 */
[----:B------:R-:W-:-:S06]  /*1260*/  DFMA R8, R48, R46, R12 ;  /* 0x0000002e3008722b */ /* 0x000fcc000000000c */
[----:B------:R-:W-:Y:S02]  /*1270*/  FSEL R10, R10, R28, !P0 ;  /* 0x0000001c0a0a7208 */ /* 0x000fe40004000000 */
[----:B------:R-:W-:Y:S02]  /*1280*/  FSEL R11, R11, R29, !P0 ;  /* 0x0000001d0b0b7208 */ /* 0x000fe40004000000 */
[----:B------:R-:W-:-:S04]  /*1290*/  FFMA R5, RZ, 29.999998092651367188, R9 ;  /* 0x41efffffff057823 */ /* 0x000fc80000000009 */
[----:B------:R-:W-:Y:S01]  /*12a0*/  DADD R30, R30, R10 ;  /* 0x000000001e1e7229 */ /* 0x000fe2000000000a */
        /* <DEDUP_REMOVED lines=9> */
.L_x_20:
[----:B------:R-:W-:Y:S05]  /*1340*/  BSYNC.RECONVERGENT B4 ;  /* 0x0000000000047941 */ /* 0x000fea0003800200 */
.L_x_19:
        /* <DEDUP_REMOVED lines=33> */
.L_x_22:
[----:B------:R-:W-:Y:S05]  /*1560*/  BSYNC.RECONVERGENT B4 ;  /* 0x0000000000047941 */ /* 0x000fea0003800200 */
.L_x_21:
[----:B------:R-:W0:Y:S01]  /*1570*/  MUFU.RCP64H R47, 4.29496524800000000000e+09 ;  /* 0x41efffff002f7908 */ /* 0x000e220000001800 */
[----:B------:R-:W-:Y:S01]  /*1580*/  IMAD.MOV.U32 R12, RZ, RZ, -0x1a200000 ;  /* 0xe5e00000ff0c7424 */ /* 0x000fe200078e00ff */
[----:B------:R-:W-:Y:S01]  /*1590*/  MOV R13, 0x41efffff ;  /* 0x41efffff000d7802 */ /* 0x000fe20000000f00 */
[----:B------:R-:W-:Y:S01]  /*15a0*/  IMAD.MOV.U32 R46, RZ, RZ, 0x1 ;  /* 0x00000001ff2e7424 */ /* 0x000fe200078e00ff */
[----:B------:R-:W-:Y:S01]  /*15b0*/  UMOV UR6, 0xe5e00000 ;  /* 0xe5e0000000067882 */ /* 0x000fe20000000000 */
[----:B------:R-:W-:Y:S01]  /*15c0*/  UMOV UR7, 0x41efffff ;  /* 0x41efffff00077882 */ /* 0x000fe20000000000 */
[----:B------:R-:W-:Y:S02]  /*15d0*/  BSSY.RECONVERGENT B4, `(.L_x_23) ;  /* 0x000001b000047945 */ /* 0x000fe40003800200 */
[----:B------:R-:W1:Y:S01]  /*15e0*/  FRND.F64.FLOOR R8, R8 ;  /* 0x0000000800087313 */ /* 0x000e620000305800 */
[-C--:B0-----:R-:W-:Y:S02]  /*15f0*/  DFMA R10, R46, -R12.reuse, 1 ;  /* 0x3ff000002e0a742b */ /* 0x081fe4000000080c */
        /* <DEDUP_REMOVED lines=24> */
.L_x_24:
[----:B------:R-:W-:Y:S05]  /*1780*/  BSYNC.RECONVERGENT B4 ;  /* 0x0000000000047941 */ /* 0x000fea0003800200 */
.L_x_23:
[----:B------:R-:W0:Y:S01]  /*1790*/  FRND.F64.FLOOR R8, R8 ;  /* 0x0000000800087313 */ /* 0x000e220000305800 */
[----:B------:R-:W-:Y:S01]  /*17a0*/  IMAD.MOV.U32 R12, RZ, RZ, -0x1a200000 ;  /* 0xe5e00000ff0c7424 */ /* 0x000fe200078e00ff */
[----:B------:R-:W-:Y:S01]  /*17b0*/  UMOV UR6, 0xe5e00000 ;  /* 0xe5e0000000067882 */ /* 0x000fe20000000000 */
[----:B------:R-:W-:Y:S01]  /*17c0*/  IMAD.MOV.U32 R13, RZ, RZ, 0x41efffff ;  /* 0x41efffffff0d7424 */ /* 0x000fe200078e00ff */
[----:B------:R-:W-:Y:S01]  /*17d0*/  UMOV UR7, 0x41efffff ;  /* 0x41efffff00077882 */ /* 0x000fe20000000000 */
[----:B------:R-:W-:Y:S01]  /*17e0*/  IMAD.MOV.U32 R28, RZ, RZ, 0x1 ;  /* 0x00000001ff1c7424 */ /* 0x000fe200078e00ff */
[----:B------:R-:W-:Y:S02]  /*17f0*/  BSSY.RECONVERGENT B4, `(.L_x_25) ;  /* 0x000001f000047945 */ /* 0x000fe40003800200 */
[----:B------:R-:W1:Y:S01]  /*1800*/  MUFU.RCP64H R29, 4.29496524800000000000e+09 ;  /* 0x41efffff001d7908 */ /* 0x000e620000001800 */
[----:B0-----:R-:W-:-:S08]  /*1810*/  DFMA R32, R8, -R12, R32 ;  /* 0x8000000c0820722b */ /* 0x001fd00000000020 */
[----:B------:R-:W-:Y:S02]  /*1820*/  DADD R10, R32, UR6 ;  /* 0x00000006200a7e29 */ /* 0x000fe40008000000 */
[----:B-1----:R-:W-:Y:S02]  /*1830*/  DFMA R46, R28, -R12, 1 ;  /* 0x3ff000001c2e742b */ /* 0x002fe4000000080c */
[----:B------:R-:W-:-:S06]  /*1840*/  DSETP.GEU.AND P0, PT, R32, RZ, PT ;  /* 0x000000ff2000722a */ /* 0x000fcc0003f0e000 */
[----:B------:R-:W-:Y:S01]  /*1850*/  DFMA R46, R46, R46, R46 ;  /* 0x0000002e2e2e722b */ /* 0x000fe2000000002e */
[----:B------:R-:W-:Y:S02]  /*1860*/  FSEL R10, R10, R32, !P0 ;  /* 0x000000200a0a7208 */ /* 0x000fe40004000000 */
[----:B------:R-:W-:-:S05]  /*1870*/  FSEL R11, R11, R33, !P0 ;  /* 0x000000210b0b7208 */ /* 0x000fca0004000000 */
[----:B------:R-:W-:Y:S02]  /*1880*/  DFMA R46, R28, R46, R28 ;  /* 0x0000002e1c2e722b */ /* 0x000fe4000000001c */
[C---:B------:R-:W-:Y:S02]  /*1890*/  DADD R8, R10.reuse, UR6 ;  /* 0x000000060a087e29 */ /* 0x040fe40008000000 */
[----:B------:R-:W-:-:S04]  /*18a0*/  DSETP.GEU.AND P0, PT, R10, RZ, PT ;  /* 0x000000ff0a00722a */ /* 0x000fc80003f0e000 */
[----:B------:R-:W-:-:S04]  /*18b0*/  DFMA R28, R46, -R12, 1 ;  /* 0x3ff000002e1c742b */ /* 0x000fc8000000080c */
[----:B------:R-:W-:Y:S02]  /*18c0*/  FSEL R8, R8, R10, !P0 ;  /* 0x0000000a08087208 */ /* 0x000fe40004000000 */
[----:B------:R-:W-:Y:S02]  /*18d0*/  FSEL R9, R9, R11, !P0 ;  /* 0x0000000b09097208 */ /* 0x000fe40004000000 */
[----:B------:R-:W-:-:S04]  /*18e0*/  DFMA R28, R46, R28, R46 ;  /* 0x0000001c2e1c722b */ /* 0x000fc8000000002e */
[----:B------:R-:W-:-:S08]  /*18f0*/  DADD R30, R30, R8 ;  /* 0x000000001e1e7229 */ /* 0x000fd00000000008 */
[----:B------:R-:W-:Y:S02]  /*1900*/  DMUL R8, R28, R30 ;  /* 0x0000001e1c087228 */ /* 0x000fe40000000000 */
[----:B------:R-:W-:-:S06]  /*1910*/  FSETP.GEU.AND P1, PT, |R31|, 6.5827683646048100446e-37, PT ;  /* 0x036000001f00780b */ /* 0x000fcc0003f2e200 */
[----:B------:R-:W-:-:S08]  /*1920*/  DFMA R10, R8, -R12, R30 ;  /* 0x8000000c080a722b */ /* 0x000fd0000000001e */
[----:B------:R-:W-:-:S10]  /*1930*/  DFMA R8, R28, R10, R8 ;  /* 0x0000000a1c08722b */ /* 0x000fd40000000008 */
[----:B------:R-:W-:-:S05]  /*1940*/  FFMA R5, RZ, 29.999998092651367188, R9 ;  /* 0x41efffffff057823 */ /* 0x000fca0000000009 */
        /* <DEDUP_REMOVED lines=9> */
.L_x_26:
[----:B------:R-:W-:Y:S05]  /*19e0*/  BSYNC.RECONVERGENT B4 ;  /* 0x0000000000047941 */ /* 0x000fea0003800200 */
.L_x_25:
[----:B------:R-:W0:Y:S01]  /*19f0*/  MUFU.RCP64H R11, 4.29496524800000000000e+09 ;  /* 0x41efffff000b7908 */ /* 0x000e220000001800 */
[----:B------:R-:W-:Y:S01]  /*1a00*/  MOV R48, 0xe5e00000 ;  /* 0xe5e0000000307802 */ /* 0x000fe20000000f00 */
[----:B------:R-:W-:Y:S01]  /*1a10*/  IMAD.MOV.U32 R49, RZ, RZ, 0x41efffff ;  /* 0x41efffffff317424 */ /* 0x000fe200078e00ff */
[----:B------:R-:W-:Y:S01]  /*1a20*/  UMOV UR6, 0xe5e00000 ;  /* 0xe5e0000000067882 */ /* 0x000fe20000000000 */
[----:B------:R-:W-:Y:S01]  /*1a30*/  IMAD.MOV.U32 R10, RZ, RZ, 0x1 ;  /* 0x00000001ff0a7424 */ /* 0x000fe200078e00ff */
[----:B------:R-:W-:Y:S01]  /*1a40*/  UMOV UR7, 0x41efffff ;  /* 0x41efffff00077882 */ /* 0x000fe20000000000 */
[----:B------:R-:W-:Y:S02]  /*1a50*/  BSSY.RECONVERGENT B4, `(.L_x_27) ;  /* 0x000001c000047945 */ /* 0x000fe40003800200 */
[----:B------:R-:W1:Y:S02]  /*1a60*/  I2F.F64.U32 R28, R17 ;  /* 0x00000011001c7312 */ /* 0x000e640000201800 */
[----:B0-----:R-:W-:-:S02]  /*1a70*/  DFMA R12, R10, -R48, 1 ;  /* 0x3ff000000a0c742b */ /* 0x001fc40000000830 */
[----:B-1----:R-:W-:-:S06]  /*1a80*/  DMUL R46, R36, R28 ;  /* 0x0000001c242e7228 */ /* 0x002fcc0000000000 */
[----:B------:R-:W-:-:S08]  /*1a90*/  DFMA R12, R12, R12, R12 ;  /* 0x0000000c0c0c722b */ /* 0x000fd0000000000c */
[----:B------:R-:W-:Y:S01]  /*1aa0*/  DFMA R12, R10, R12, R10 ;  /* 0x0000000c0a0c722b */ /* 0x000fe2000000000a */
[----:B------:R-:W-:-:S07]  /*1ab0*/  FSETP.GEU.AND P2, PT, |R47|, 6.5827683646048100446e-37, PT ;  /* 0x036000002f00780b */ /* 0x000fce0003f4e200 */
        /* <DEDUP_REMOVED lines=21> */
.L_x_28:
[----:B------:R-:W-:Y:S05]  /*1c10*/  BSYNC.RECONVERGENT B4 ;  /* 0x0000000000047941 */ /* 0x000fea0003800200 */
.L_x_27:
        /* <DEDUP_REMOVED lines=33> */
.L_x_30:
[----:B------:R-:W-:Y:S05]  /*1e30*/  BSYNC.RECONVERGENT B4 ;  /* 0x0000000000047941 */ /* 0x000fea0003800200 */
.L_x_29:
        /* <DEDUP_REMOVED lines=33> */
.L_x_32:
[----:B------:R-:W-:Y:S05]  /*2050*/  BSYNC.RECONVERGENT B4 ;  /* 0x0000000000047941 */ /* 0x000fea0003800200 */
.L_x_31:
        /* <DEDUP_REMOVED lines=38> */
.L_x_34:
[----:B------:R-:W-:Y:S05]  /*22c0*/  BSYNC.RECONVERGENT B4 ;  /* 0x0000000000047941 */ /* 0x000fea0003800200 */
.L_x_33:
        /* <DEDUP_REMOVED lines=33> */
.L_x_36:
[----:B------:R-:W-:Y:S05]  /*24e0*/  BSYNC.RECONVERGENT B4 ;  /* 0x0000000000047941 */ /* 0x000fea0003800200 */
.L_x_35:
        /* <DEDUP_REMOVED lines=33> */
.L_x_38:
[----:B------:R-:W-:Y:S05]  /*2700*/  BSYNC.RECONVERGENT B4 ;  /* 0x0000000000047941 */ /* 0x000fea0003800200 */
.L_x_37:
        /* <DEDUP_REMOVED lines=39> */
.L_x_40:
[----:B------:R-:W-:Y:S05]  /*2980*/  BSYNC.RECONVERGENT B4 ;  /* 0x0000000000047941 */ /* 0x000fea0003800200 */
.L_x_39:
        /* <DEDUP_REMOVED lines=33> */
.L_x_42:
[----:B------:R-:W-:Y:S05]  /*2ba0*/  BSYNC.RECONVERGENT B4 ;  /* 0x0000000000047941 */ /* 0x000fea0003800200 */
.L_x_41:
        /* <DEDUP_REMOVED lines=33> */
.L_x_44:
[----:B------:R-:W-:Y:S05]  /*2dc0*/  BSYNC.RECONVERGENT B4 ;  /* 0x0000000000047941 */ /* 0x000fea0003800200 */
.L_x_43:
        /* <DEDUP_REMOVED lines=37> */
.L_x_46:
[----:B------:R-:W-:Y:S05]  /*3020*/  BSYNC.RECONVERGENT B4 ;  /* 0x0000000000047941 */ /* 0x000fea0003800200 */
.L_x_45:
        /* <DEDUP_REMOVED lines=34> */
.L_x_48:
[----:B------:R-:W-:Y:S05]  /*3250*/  BSYNC.RECONVERGENT B4 ;  /* 0x0000000000047941 */ /* 0x000fea0003800200 */
.L_x_47:
        /* <DEDUP_REMOVED lines=33> */
.L_x_50:
[----:B------:R-:W-:Y:S05]  /*3470*/  BSYNC.RECONVERGENT B4 ;  /* 0x0000000000047941 */ /* 0x000fea0003800200 */
.L_x_49:
        /* <DEDUP_REMOVED lines=33> */
.L_x_52:
[----:B------:R-:W-:Y:S05]  /*3690*/  BSYNC.RECONVERGENT B4 ;  /* 0x0000000000047941 */ /* 0x000fea0003800200 */
.L_x_51:
        /* <DEDUP_REMOVED lines=38> */
.L_x_54:
[----:B------:R-:W-:Y:S05]  /*3900*/  BSYNC.RECONVERGENT B4 ;  /* 0x0000000000047941 */ /* 0x000fea0003800200 */
.L_x_53:
[----:B------:R-:W0:Y:S01]  /*3910*/  MUFU.RCP64H R9, 4.29496524800000000000e+09 ;  /* 0x41efffff00097908 */ /* 0x000e220000001800 */
[----:B------:R-:W-:Y:S01]  /*3920*/  IMAD.MOV.U32 R12, RZ, RZ, -0x1a200000 ;  /* 0xe5e00000ff0c7424 */ /* 0x000fe200078e00ff */
[----:B------:R-:W-:Y:S01]  /*3930*/  DMUL R42, R42, R38 ;  /* 0x000000262a2a7228 */ /* 0x000fe20000000000 */
[----:B------:R-:W-:Y:S01]  /*3940*/  IMAD.MOV.U32 R13, RZ, RZ, 0x41efffff ;  /* 0x41efffffff0d7424 */ /* 0x000fe200078e00ff */
[----:B------:R-:W-:Y:S01]  /*3950*/  UMOV UR6, 0xe5e00000 ;  /* 0xe5e0000000067882 */ /* 0x000fe20000000000 */
[----:B------:R-:W-:Y:S01]  /*3960*/  IMAD.MOV.U32 R8, RZ, RZ, 0x1 ;  /* 0x00000001ff087424 */ /* 0x000fe200078e00ff */
[----:B------:R-:W-:Y:S01]  /*3970*/  UMOV UR7, 0x41efffff ;  /* 0x41efffff00077882 */ /* 0x000fe20000000000 */
[----:B------:R-:W-:Y:S01]  /*3980*/  BSSY.RECONVERGENT B4, `(.L_x_55) ;  /* 0x000001a000047945 */ /* 0x000fe20003800200 */
[----:B------:R-:W1:Y:S04]  /*3990*/  FRND.F64.FLOOR R6, R6 ;  /* 0x0000000600067313 */ /* 0x000e680000305800 */
[----:B------:R-:W-:Y:S01]  /*39a0*/  FSETP.GEU.AND P2, PT, |R43|, 6.5827683646048100446e-37, PT ;  /* 0x036000002b00780b */ /* 0x000fe20003f4e200 */
[----:B0-----:R-:W-:-:S02]  /*39b0*/  DFMA R10, R8, -R12, 1 ;  /* 0x3ff00000080a742b */ /* 0x001fc4000000080c */
[----:B-1----:R-:W-:-:S06]  /*39c0*/  DFMA R44, R6, -R12, R44 ;  /* 0x8000000c062c722b */ /* 0x002fcc000000002c */
[----:B------:R-:W-:Y:S02]  /*39d0*/  DFMA R10, R10, R10, R10 ;  /* 0x0000000a0a0a722b */ /* 0x000fe4000000000a */
[----:B------:R-:W-:-:S06]  /*39e0*/  DSETP.GEU.AND P0, PT, R44, RZ, PT ;  /* 0x000000ff2c00722a */ /* 0x000fcc0003f0e000 */
[----:B------:R-:W-:-:S08]  /*39f0*/  DFMA R10, R8, R10, R8 ;  /* 0x0000000a080a722b */ /* 0x000fd00000000008 */
[----:B------:R-:W-:-:S08]  /*3a00*/  DFMA R8, R10, -R12, 1 ;  /* 0x3ff000000a08742b */ /* 0x000fd0000000080c */
[----:B------:R-:W-:-:S08]  /*3a10*/  DFMA R48, R10, R8, R10 ;  /* 0x000000080a30722b */ /* 0x000fd0000000000a */
[----:B------:R-:W-:-:S08]  /*3a20*/  DMUL R8, R48, R42 ;  /* 0x0000002a30087228 */ /* 0x000fd00000000000 */
[----:B------:R-:W-:-:S08]  /*3a30*/  DFMA R10, R8, -R12, R42 ;  /* 0x8000000c080a722b */ /* 0x000fd0000000002a */
[----:B------:R-:W-:Y:S02]  /*3a40*/  DFMA R8, R48, R10, R8 ;  /* 0x0000000a3008722b */ /* 0x000fe40000000008 */
[----:B------:R-:W-:-:S08]  /*3a50*/  DADD R10, R44, UR6 ;  /* 0x000000062c0a7e29 */ /* 0x000fd00008000000 */
        /* <DEDUP_REMOVED lines=12> */
.L_x_56:
[----:B------:R-:W-:Y:S05]  /*3b20*/  BSYNC.RECONVERGENT B4 ;  /* 0x0000000000047941 */ /* 0x000fea0003800200 */
.L_x_55:
        /* <DEDUP_REMOVED lines=33> */
.L_x_58:
[----:B------:R-:W-:Y:S05]  /*3d40*/  BSYNC.RECONVERGENT B4 ;  /* 0x0000000000047941 */ /* 0x000fea0003800200 */
.L_x_57:
        /* <DEDUP_REMOVED lines=23> */
[----:B------:R-:W-:-:S04]  /*3ec0*/  DSETP.GEU.AND P0, PT, R6, RZ, PT ;  /* 0x000000ff0600722a */ /* 0x000fc80003f0e000 */
[----:B------:R-:W-:Y:S02]  /*3ed0*/  DFMA R8, R44, R4, R10 ;  /* 0x000000042c08722b */ /* 0x000fe4000000000a */
[----:B------:R-:W-:-:S08]  /*3ee0*/  DADD R4, R6, UR6 ;  /* 0x0000000606047e29 */ /* 0x000fd00008000000 */
[----:B------:R-:W-:Y:S02]  /*3ef0*/  FFMA R2, RZ, 29.999998092651367188, R9 ;  /* 0x41efffffff027823 */ /* 0x000fe40000000009 */
[----:B------:R-:W-:Y:S02]  /*3f00*/  FSEL R4, R4, R6, !P0 ;  /* 0x0000000604047208 */ /* 0x000fe40004000000 */
[----:B------:R-:W-:Y:S02]  /*3f10*/  FSEL R5, R5, R7, !P0 ;  /* 0x0000000705057208 */ /* 0x000fe40004000000 */
[----:B------:R-:W-:-:S04]  /*3f20*/  FSETP.GT.AND P0, PT, |R2|, 1.469367938527859385e-39, PT ;  /* 0x001000000200780b */ /* 0x000fc80003f04200 */
[----:B------:R-:W-:-:S09]  /*3f30*/  DADD R4, R46, R4 ;  /* 0x000000002e047229 */ /* 0x000fd20000000004 */
        /* <DEDUP_REMOVED lines=8> */
.L_x_60:
[----:B------:R-:W-:Y:S05]  /*3fc0*/  BSYNC.RECONVERGENT B4 ;  /* 0x0000000000047941 */ /* 0x000fea0003800200 */
.L_x_59:
        /* <DEDUP_REMOVED lines=33> */
.L_x_62:
[----:B------:R-:W-:Y:S05]  /*41e0*/  BSYNC.RECONVERGENT B4 ;  /* 0x0000000000047941 */ /* 0x000fea0003800200 */
.L_x_61:
        /* <DEDUP_REMOVED lines=33> */
.L_x_64:
[----:B------:R-:W-:Y:S05]  /*4400*/  BSYNC.RECONVERGENT B4 ;  /* 0x0000000000047941 */ /* 0x000fea0003800200 */
.L_x_63:
        /* <DEDUP_REMOVED lines=37> */
.L_x_66:
[----:B------:R-:W-:Y:S05]  /*4660*/  BSYNC.RECONVERGENT B4 ;  /* 0x0000000000047941 */ /* 0x000fea0003800200 */
.L_x_65:
[----:B------:R-:W2:Y:S04]  /*4670*/  LDG.E R54, desc[UR4][R22.64+0xc] ;  /* 0x00000c0416367981 */ /* 0x000ea8000c1e1900 */
[----:B------:R-:W3:Y:S04]  /*4680*/  LDG.E R50, desc[UR4][R22.64+0x10] ;  /* 0x0000100416327981 */ /* 0x000ee8000c1e1900 */
[----:B------:R-:W4:Y:S01]  /*4690*/  LDG.E R46, desc[UR4][R22.64+0x14] ;  /* 0x00001404162e7981 */ /* 0x000f22000c1e1900 */
        /* <DEDUP_REMOVED lines=32> */
[----:B------:R-:W-:Y:S01]  /*48a0*/  DFMA R8, R40, R12, R8 ;  /* 0x0000000c2808722b */ /* 0x000fe20000000008 */
[----:B------:R-:W-:Y:S02]  /*48b0*/  FSEL R40, R6, R4, !P0 ;  /* 0x0000000406287208 */ /* 0x000fe40004000000 */
[----:B------:R-:W-:-:S07]  /*48c0*/  FSEL R41, R7, R5, !P0 ;  /* 0x0000000507297208 */ /* 0x000fce0004000000 */
        /* <DEDUP_REMOVED lines=10> */
.L_x_68:
[----:B------:R-:W-:Y:S05]  /*4970*/  BSYNC.RECONVERGENT B4 ;  /* 0x0000000000047941 */ /* 0x000fea0003800200 */
.L_x_67:
        /* <DEDUP_REMOVED lines=11> */
[----:B------:R-:W-:-:S06]  /*4a30*/  DSETP.GEU.AND P0, PT, R34, RZ, PT ;  /* 0x000000ff2200722a */ /* 0x000fcc0003f0e000 */
[----:B------:R-:W-:Y:S02]  /*4a40*/  DFMA R6, R4, R6, R4 ;  /* 0x000000060406722b */ /* 0x000fe40000000004 */
[----:B------:R-:W-:-:S06]  /*4a50*/  DMUL R4, R20, R54 ;  /* 0x0000003614047228 */ /* 0x000fcc0000000000 */
[----:B------:R-:W-:-:S04]  /*4a60*/  DFMA R10, R6, -R12, 1 ;  /* 0x3ff00000060a742b */ /* 0x000fc8000000080c */
[----:B------:R-:W-:-:S04]  /*4a70*/  FSETP.GEU.AND P2, PT, |R5|, 6.5827683646048100446e-37, PT ;  /* 0x036000000500780b */ /* 0x000fc80003f4e200 */
        /* <DEDUP_REMOVED lines=17> */
.L_x_70:
[----:B------:R-:W-:Y:S05]  /*4b90*/  BSYNC.RECONVERGENT B4 ;  /* 0x0000000000047941 */ /* 0x000fea0003800200 */
.L_x_69:
        /* <DEDUP_REMOVED lines=33> */
.L_x_72:
[----:B------:R-:W-:Y:S05]  /*4db0*/  BSYNC.RECONVERGENT B4 ;  /* 0x0000000000047941 */ /* 0x000fea0003800200 */
.L_x_71:
[----:B------:R-:W0:Y:S01]  /*4dc0*/  MUFU.RCP64H R9, 4.29496524800000000000e+09 ;  /* 0x41efffff00097908 */ /* 0x000e220000001800 */
[----:B------:R-:W-:Y:S01]  /*4dd0*/  IMAD.MOV.U32 R12, RZ, RZ, -0x1a200000 ;  /* 0xe5e00000ff0c7424 */ /* 0x000fe200078e00ff */
[----:B------:R-:W-:Y:S01]  /*4de0*/  MOV R13, 0x41efffff ;  /* 0x41efffff000d7802 */ /* 0x000fe20000000f00 */
[----:B------:R-:W-:Y:S01]  /*4df0*/  IMAD.MOV.U32 R8, RZ, RZ, 0x1 ;  /* 0x00000001ff087424 */ /* 0x000fe200078e00ff */
[----:B------:R-:W-:Y:S01]  /*4e00*/  DMUL R34, R24, R52 ;  /* 0x0000003418227228 */ /* 0x000fe20000000000 */
[----:B------:R-:W-:Y:S01]  /*4e10*/  UMOV UR6, 0xe5e00000 ;  /* 0xe5e0000000067882 */ /* 0x000fe20000000000 */
[----:B------:R-:W-:Y:S01]  /*4e20*/  UMOV UR7, 0x41efffff ;  /* 0x41efffff00077882 */ /* 0x000fe20000000000 */
[----:B------:R-:W-:Y:S01]  /*4e30*/  BSSY.RECONVERGENT B4, `(.L_x_73) ;  /* 0x000001e000047945 */ /* 0x000fe20003800200 */
[----:B------:R-:W1:Y:S06]  /*4e40*/  FRND.F64.FLOOR R6, R6 ;  /* 0x0000000600067313 */ /* 0x000e6c0000305800 */
[----:B------:R-:W-:Y:S01]  /*4e50*/  FSETP.GEU.AND P2, PT, |R35|, 6.5827683646048100446e-37, PT ;  /* 0x036000002300780b */ /* 0x000fe20003f4e200 */
[----:B0-----:R-:W-:-:S02]  /*4e60*/  DFMA R10, R8, -R12, 1 ;  /* 0x3ff00000080a742b */ /* 0x001fc4000000080c */
[----:B-1----:R-:W-:-:S06]  /*4e70*/  DFMA R4, R6, -R12, R4 ;  /* 0x8000000c0604722b */ /* 0x002fcc0000000004 */
[----:B------:R-:W-:Y:S02]  /*4e80*/  DFMA R10, R10, R10, R10 ;  /* 0x0000000a0a0a722b */ /* 0x000fe4000000000a */
[----:B------:R-:W-:-:S06]  /*4e90*/  DSETP.GEU.AND P0, PT, R4, RZ, PT ;  /* 0x000000ff0400722a */ /* 0x000fcc0003f0e000 */
[----:B------:R-:W-:-:S08]  /*4ea0*/  DFMA R10, R8, R10, R8 ;  /* 0x0000000a080a722b */ /* 0x000fd00000000008 */
        /* <DEDUP_REMOVED lines=22> */
.L_x_74:
[----:B------:R-:W-:Y:S05]  /*5010*/  BSYNC.RECONVERGENT B4 ;  /* 0x0000000000047941 */ /* 0x000fea0003800200 */
.L_x_73:
        /* <DEDUP_REMOVED lines=33> */
.L_x_76:
[----:B------:R-:W-:Y:S05]  /*5230*/  BSYNC.RECONVERGENT B4 ;  /* 0x0000000000047941 */ /* 0x000fea0003800200 */
.L_x_75:
        /* <DEDUP_REMOVED lines=33> */
.L_x_78:
[----:B------:R-:W-:Y:S05]  /*5450*/  BSYNC.RECONVERGENT B4 ;  /* 0x0000000000047941 */ /* 0x000fea0003800200 */
.L_x_77:
        /* <DEDUP_REMOVED lines=38> */
.L_x_80:
[----:B------:R-:W-:Y:S05]  /*56c0*/  BSYNC.RECONVERGENT B4 ;  /* 0x0000000000047941 */ /* 0x000fea0003800200 */
.L_x_79:
        /* <DEDUP_REMOVED lines=33> */
.L_x_82:
[----:B------:R-:W-:Y:S05]  /*58e0*/  BSYNC.RECONVERGENT B4 ;  /* 0x0000000000047941 */ /* 0x000fea0003800200 */
.L_x_81:
        /* <DEDUP_REMOVED lines=33> */
.L_x_84:
[----:B------:R-:W-:Y:S05]  /*5b00*/  BSYNC.RECONVERGENT B4 ;  /* 0x0000000000047941 */ /* 0x000fea0003800200 */
.L_x_83:
        /* <DEDUP_REMOVED lines=37> */
.L_x_86:
[----:B------:R-:W-:Y:S05]  /*5d60*/  BSYNC.RECONVERGENT B4 ;  /* 0x0000000000047941 */ /* 0x000fea0003800200 */
.L_x_85:
[----:B------:R-:W0:Y:S01]  /*5d70*/  MUFU.RCP64H R9, 4.29496524800000000000e+09 ;  /* 0x41efffff00097908 */ /* 0x000e220000001800 */
[----:B------:R-:W-:Y:S01]  /*5d80*/  MOV R12, 0xe5e00000 ;  /* 0xe5e00000000c7802 */ /* 0x000fe20000000f00 */
[----:B------:R-:W-:Y:S01]  /*5d90*/  IMAD.MOV.U32 R13, RZ, RZ, 0x41efffff ;  /* 0x41efffffff0d7424 */ /* 0x000fe200078e00ff */
[----:B------:R-:W-:Y:S01]  /*5da0*/  DMUL R42, R28, R58 ;  /* 0x0000003a1c2a7228 */ /* 0x000fe20000000000 */
[----:B------:R-:W-:Y:S01]  /*5db0*/  IMAD.MOV.U32 R8, RZ, RZ, 0x1 ;  /* 0x00000001ff087424 */ /* 0x000fe200078e00ff */
[----:B------:R-:W-:Y:S01]  /*5dc0*/  UMOV UR6, 0xe5e00000 ;  /* 0xe5e0000000067882 */ /* 0x000fe20000000000 */
[----:B------:R-:W-:Y:S01]  /*5dd0*/  UMOV UR7, 0x41efffff ;  /* 0x41efffff00077882 */ /* 0x000fe20000000000 */
[----:B------:R-:W-:Y:S01]  /*5de0*/  BSSY.RECONVERGENT B4, `(.L_x_87) ;  /* 0x000001a000047945 */ /* 0x000fe20003800200 */
[----:B------:R-:W1:Y:S05]  /*5df0*/  FRND.F64.FLOOR R6, R6 ;  /* 0x0000000600067313 */ /* 0x000e6a0000305800 */
        /* <DEDUP_REMOVED lines=24> */
.L_x_88:
[----:B------:R-:W-:Y:S05]  /*5f80*/  BSYNC.RECONVERGENT B4 ;  /* 0x0000000000047941 */ /* 0x000fea0003800200 */
.L_x_87:
        /* <DEDUP_REMOVED lines=33> */
.L_x_90:
[----:B------:R-:W-:Y:S05]  /*61a0*/  BSYNC.RECONVERGENT B4 ;  /* 0x0000000000047941 */ /* 0x000fea0003800200 */
.L_x_89:
        /* <DEDUP_REMOVED lines=33> */
.L_x_92:
[----:B------:R-:W-:Y:S05]  /*63c0*/  BSYNC.RECONVERGENT B4 ;  /* 0x0000000000047941 */ /* 0x000fea0003800200 */
.L_x_91:
        /* <DEDUP_REMOVED lines=37> */
.L_x_94:
[----:B------:R-:W-:Y:S05]  /*6620*/  BSYNC.RECONVERGENT B4 ;  /* 0x0000000000047941 */ /* 0x000fea0003800200 */
.L_x_93:
        /* <DEDUP_REMOVED lines=33> */
.L_x_96:
[----:B------:R-:W-:Y:S05]  /*6840*/  BSYNC.RECONVERGENT B4 ;  /* 0x0000000000047941 */ /* 0x000fea0003800200 */
.L_x_95:
        /* <DEDUP_REMOVED lines=33> */
.L_x_98:
[----:B------:R-:W-:Y:S05]  /*6a60*/  BSYNC.RECONVERGENT B4 ;  /* 0x0000000000047941 */ /* 0x000fea0003800200 */
.L_x_97:
        /* <DEDUP_REMOVED lines=38> */
.L_x_100:
[----:B------:R-:W-:Y:S05]  /*6cd0*/  BSYNC.RECONVERGENT B4 ;  /* 0x0000000000047941 */ /* 0x000fea0003800200 */
.L_x_99:
        /* <DEDUP_REMOVED lines=33> */
.L_x_102:
[----:B------:R-:W-:Y:S05]  /*6ef0*/  BSYNC.RECONVERGENT B4 ;  /* 0x0000000000047941 */ /* 0x000fea0003800200 */
.L_x_101:
        /* <DEDUP_REMOVED lines=33> */
.L_x_104:
[----:B------:R-:W-:Y:S05]  /*7110*/  BSYNC.RECONVERGENT B4 ;  /* 0x0000000000047941 */ /* 0x000fea0003800200 */
.L_x_103:
        /* <DEDUP_REMOVED lines=37> */
.L_x_106:
[----:B------:R-:W-:Y:S05]  /*7370*/  BSYNC.RECONVERGENT B4 ;  /* 0x0000000000047941 */ /* 0x000fea0003800200 */
.L_x_105:
        /* <DEDUP_REMOVED lines=33> */
.L_x_108:
[----:B------:R-:W-:Y:S05]  /*7590*/  BSYNC.RECONVERGENT B4 ;  /* 0x0000000000047941 */ /* 0x000fea0003800200 */
.L_x_107:
        /* <DEDUP_REMOVED lines=33> */
.L_x_110:
[----:B------:R-:W-:Y:S05]  /*77b0*/  BSYNC.RECONVERGENT B4 ;  /* 0x0000000000047941 */ /* 0x000fea0003800200 */
.L_x_109:
        /* <DEDUP_REMOVED lines=33> */
.L_x_112:
[----:B------:R-:W-:Y:S05]  /*79d0*/  BSYNC.RECONVERGENT B4 ;  /* 0x0000000000047941 */ /* 0x000fea0003800200 */
.L_x_111:
        /* <DEDUP_REMOVED lines=37> */
.L_x_114:
[----:B------:R-:W-:Y:S05]  /*7c30*/  BSYNC.RECONVERGENT B4 ;  /* 0x0000000000047941 */ /* 0x000fea0003800200 */
.L_x_113:
        /* <DEDUP_REMOVED lines=33> */
.L_x_116:
[----:B------:R-:W-:Y:S05]  /*7e50*/  BSYNC.RECONVERGENT B4 ;  /* 0x0000000000047941 */ /* 0x000fea0003800200 */
.L_x_115:
        /* <DEDUP_REMOVED lines=33> */
.L_x_118:
[----:B------:R-:W-:Y:S05]  /*8070*/  BSYNC.RECONVERGENT B4 ;  /* 0x0000000000047941 */ /* 0x000fea0003800200 */
.L_x_117:
        /* <DEDUP_REMOVED lines=38> */
.L_x_120:
[----:B------:R-:W-:Y:S05]  /*82e0*/  BSYNC.RECONVERGENT B4 ;  /* 0x0000000000047941 */ /* 0x000fea0003800200 */
.L_x_119:
        /* <DEDUP_REMOVED lines=33> */
.L_x_122:
[----:B------:R-:W-:Y:S05]  /*8500*/  BSYNC.RECONVERGENT B4 ;  /* 0x0000000000047941 */ /* 0x000fea0003800200 */
.L_x_121:
        /* <DEDUP_REMOVED lines=33> */
.L_x_124:
[----:B------:R-:W-:Y:S05]  /*8720*/  BSYNC.RECONVERGENT B4 ;  /* 0x0000000000047941 */ /* 0x000fea0003800200 */
.L_x_123:
        /* <DEDUP_REMOVED lines=37> */
.L_x_126:
[----:B------:R-:W-:Y:S05]  /*8980*/  BSYNC.RECONVERGENT B4 ;  /* 0x0000000000047941 */ /* 0x000fea0003800200 */
.L_x_125:
        /* <DEDUP_REMOVED lines=10> */
[----:B------:R-:W-:Y:S02]  /*8a30*/  FRND.F64.FLOOR R6, R6 ;  /* 0x0000000600067313 */ /* 0x000fe40000305800 */
[----:B0-----:R-:W-:-:S08]  /*8a40*/  DFMA R12, R8, -R10, 1 ;  /* 0x3ff00000080c742b */ /* 0x001fd0000000080a */
        /* <DEDUP_REMOVED lines=18> */
[-C--:B------:R-:W-:Y:S02]  /*8b70*/  DFMA R22, R8, -R10.reuse, R54 ;  /* 0x8000000a0816722b */ /* 0x080fe40000000036 */
[----:B------:R-:W-:Y:S02]  /*8b80*/  DFMA R10, R6, -R10, R4 ;  /* 0x8000000a060a722b */ /* 0x000fe40000000004 */
[----:B-1----:R-:W-:-:S04]  /*8b90*/  DFMA R4, R44, -131072, R12 ;  /* 0xc10000002c04782b */ /* 0x002fc8000000000c */
        /* <DEDUP_REMOVED lines=15> */
.L_x_128:
[----:B------:R-:W-:Y:S05]  /*8c90*/  BSYNC.RECONVERGENT B4 ;  /* 0x0000000000047941 */ /* 0x000fea0003800200 */
.L_x_127:
        /* <DEDUP_REMOVED lines=33> */
.L_x_130:
[----:B------:R-:W-:Y:S05]  /*8eb0*/  BSYNC.RECONVERGENT B4 ;  /* 0x0000000000047941 */ /* 0x000fea0003800200 */
.L_x_129:
        /* <DEDUP_REMOVED lines=33> */
.L_x_132:
[----:B------:R-:W-:Y:S05]  /*90d0*/  BSYNC.RECONVERGENT B4 ;  /* 0x0000000000047941 */ /* 0x000fea0003800200 */
.L_x_131:
        /* <DEDUP_REMOVED lines=37> */
.L_x_134:
[----:B------:R-:W-:Y:S05]  /*9330*/  BSYNC.RECONVERGENT B4 ;  /* 0x0000000000047941 */ /* 0x000fea0003800200 */
.L_x_133:
        /* <DEDUP_REMOVED lines=33> */
.L_x_136:
[----:B------:R-:W-:Y:S05]  /*9550*/  BSYNC.RECONVERGENT B4 ;  /* 0x0000000000047941 */ /* 0x000fea0003800200 */
.L_x_135:
        /* <DEDUP_REMOVED lines=33> */
.L_x_138:
[----:B------:R-:W-:Y:S05]  /*9770*/  BSYNC.RECONVERGENT B4 ;  /* 0x0000000000047941 */ /* 0x000fea0003800200 */
.L_x_137:
        /* <DEDUP_REMOVED lines=38> */
.L_x_140:
[----:B------:R-:W-:Y:S05]  /*99e0*/  BSYNC.RECONVERGENT B4 ;  /* 0x0000000000047941 */ /* 0x000fea0003800200 */
.L_x_139:
        /* <DEDUP_REMOVED lines=33> */
.L_x_142:
[----:B------:R-:W-:Y:S05]  /*9c00*/  BSYNC.RECONVERGENT B4 ;  /* 0x0000000000047941 */ /* 0x000fea0003800200 */
.L_x_141:
        /* <DEDUP_REMOVED lines=33> */
.L_x_144:
[----:B------:R-:W-:Y:S05]  /*9e20*/  BSYNC.RECONVERGENT B4 ;  /* 0x0000000000047941 */ /* 0x000fea0003800200 */
.L_x_143:
        /* <DEDUP_REMOVED lines=37> */
.L_x_146:
[----:B------:R-:W-:Y:S05]  /*a080*/  BSYNC.RECONVERGENT B4 ;  /* 0x0000000000047941 */ /* 0x000fea0003800200 */
.L_x_145:
        /* <DEDUP_REMOVED lines=33> */
.L_x_148:
[----:B------:R-:W-:Y:S05]  /*a2a0*/  BSYNC.RECONVERGENT B4 ;  /* 0x0000000000047941 */ /* 0x000fea0003800200 */
.L_x_147:
        /* <DEDUP_REMOVED lines=33> */
.L_x_150:
[----:B------:R-:W-:Y:S05]  /*a4c0*/  BSYNC.RECONVERGENT B4 ;  /* 0x0000000000047941 */ /* 0x000fea0003800200 */
.L_x_149:
        /* <DEDUP_REMOVED lines=33> */
.L_x_152:
[----:B------:R-:W-:Y:S05]  /*a6e0*/  BSYNC.RECONVERGENT B4 ;  /* 0x0000000000047941 */ /* 0x000fea0003800200 */
.L_x_151:
        /* <DEDUP_REMOVED lines=37> */
.L_x_154:
[----:B------:R-:W-:Y:S05]  /*a940*/  BSYNC.RECONVERGENT B4 ;  /* 0x0000000000047941 */ /* 0x000fea0003800200 */
.L_x_153:
        /* <DEDUP_REMOVED lines=33> */
.L_x_156:
[----:B------:R-:W-:Y:S05]  /*ab60*/  BSYNC.RECONVERGENT B4 ;  /* 0x0000000000047941 */ /* 0x000fea0003800200 */
.L_x_155:
        /* <DEDUP_REMOVED lines=33> */
.L_x_158:
[----:B------:R-:W-:Y:S05]  /*ad80*/  BSYNC.RECONVERGENT B4 ;  /* 0x0000000000047941 */ /* 0x000fea0003800200 */
.L_x_157:
        /* <DEDUP_REMOVED lines=38> */
.L_x_160:
[----:B------:R-:W-:Y:S05]  /*aff0*/  BSYNC.RECONVERGENT B4 ;  /* 0x0000000000047941 */ /* 0x000fea0003800200 */
.L_x_159:
        /* <DEDUP_REMOVED lines=33> */
.L_x_162:
[----:B------:R-:W-:Y:S05]  /*b210*/  BSYNC.RECONVERGENT B4 ;  /* 0x0000000000047941 */ /* 0x000fea0003800200 */
.L_x_161:
        /* <DEDUP_REMOVED lines=33> */
.L_x_164:
[----:B------:R-:W-:Y:S05]  /*b430*/  BSYNC.RECONVERGENT B4 ;  /* 0x0000000000047941 */ /* 0x000fea0003800200 */
.L_x_163:
        /* <DEDUP_REMOVED lines=37> */
.L_x_166:
[----:B------:R-:W-:Y:S05]  /*b690*/  BSYNC.RECONVERGENT B4 ;  /* 0x0000000000047941 */ /* 0x000fea0003800200 */
.L_x_165:
        /* <DEDUP_REMOVED lines=33> */
.L_x_168:
[----:B------:R-:W-:Y:S05]  /*b8b0*/  BSYNC.RECONVERGENT B4 ;  /* 0x0000000000047941 */ /* 0x000fea0003800200 */
.L_x_167:
        /* <DEDUP_REMOVED lines=33> */
.L_x_170:
[----:B------:R-:W-:Y:S05]  /*bad0*/  BSYNC.RECONVERGENT B4 ;  /* 0x0000000000047941 */ /* 0x000fea0003800200 */
.L_x_169:
        /* <DEDUP_REMOVED lines=33> */
.L_x_172:
[----:B------:R-:W-:Y:S05]  /*bcf0*/  BSYNC.RECONVERGENT B4 ;  /* 0x0000000000047941 */ /* 0x000fea0003800200 */
.L_x_171:
        /* <DEDUP_REMOVED lines=37> */
.L_x_174:
[----:B------:R-:W-:Y:S05]  /*bf50*/  BSYNC.RECONVERGENT B4 ;  /* 0x0000000000047941 */ /* 0x000fea0003800200 */
.L_x_173:
        /* <DEDUP_REMOVED lines=33> */
.L_x_176:
[----:B------:R-:W-:Y:S05]  /*c170*/  BSYNC.RECONVERGENT B4 ;  /* 0x0000000000047941 */ /* 0x000fea0003800200 */
.L_x_175:
        /* <DEDUP_REMOVED lines=33> */
.L_x_178:
[----:B------:R-:W-:Y:S05]  /*c390*/  BSYNC.RECONVERGENT B4 ;  /* 0x0000000000047941 */ /* 0x000fea0003800200 */
.L_x_177:
        /* <DEDUP_REMOVED lines=38> */
.L_x_180:
[----:B------:R-:W-:Y:S05]  /*c600*/  BSYNC.RECONVERGENT B4 ;  /* 0x0000000000047941 */ /* 0x000fea0003800200 */
.L_x_179:
        /* <DEDUP_REMOVED lines=33> */
.L_x_182:
[----:B------:R-:W-:Y:S05]  /*c820*/  BSYNC.RECONVERGENT B4 ;  /* 0x0000000000047941 */ /* 0x000fea0003800200 */
.L_x_181:
        /* <DEDUP_REMOVED lines=33> */
.L_x_184:
[----:B------:R-:W-:Y:S05]  /*ca40*/  BSYNC.RECONVERGENT B4 ;  /* 0x0000000000047941 */ /* 0x000fea0003800200 */
.L_x_183:
        /* <DEDUP_REMOVED lines=37> */
.L_x_186:
[----:B------:R-:W-:Y:S05]  /*cca0*/  BSYNC.RECONVERGENT B4 ;  /* 0x0000000000047941 */ /* 0x000fea0003800200 */
.L_x_185:
[----:B------:R-:W0:Y:S01]  /*ccb0*/  FRND.F64.FLOOR R8, R8 ;  /* 0x0000000800087313 */ /* 0x000e220000305800 */
[----:B------:R-:W-:Y:S01]  /*ccc0*/  UMOV UR6, 0xe5e00000 ;  /* 0xe5e0000000067882 */ /* 0x000fe20000000000 */
[----:B------:R-:W-:-:S06]  /*ccd0*/  UMOV UR7, 0x41efffff ;  /* 0x41efffff00077882 */ /* 0x000fcc0000000000 */
[----:B------:R1:W2:Y:S01]  /*cce0*/  F2I.U32.F64.TRUNC R7, R30 ;  /* 0x0000001e00077311 */ /* 0x0002a2000030d000 */
[----:B0-----:R-:W-:-:S07]  /*ccf0*/  DFMA R10, R8, -UR6, R4 ;  /* 0x80000006080a7c2b */ /* 0x001fce0008000004 */
[----:B------:R1:W0:Y:S01]  /*cd00*/  F2I.U32.F64.TRUNC R17, R36 ;  /* 0x0000002400117311 */ /* 0x000222000030d000 */
[----:B------:R-:W-:-:S07]  /*cd10*/  DADD R12, R10, UR6 ;  /* 0x000000060a0c7e29 */ /* 0x000fce0008000000 */
[----:B------:R1:W3:Y:S01]  /*cd20*/  F2I.U32.F64.TRUNC R16, R40 ;  /* 0x0000002800107311 */ /* 0x0002e2000030d000 */
[----:B------:R-:W-:-:S07]  /*cd30*/  DSETP.GEU.AND P0, PT, R10, RZ, PT ;  /* 0x000000ff0a00722a */ /* 0x000fce0003f0e000 */
[----:B------:R1:W4:Y:S01]  /*cd40*/  F2I.U32.F64.TRUNC R15, R34 ;  /* 0x00000022000f7311 */ /* 0x000322000030d000 */
[----:B------:R-:W-:Y:S02]  /*cd50*/  FSEL R8, R12, R10, !P0 ;  /* 0x0000000a0c087208 */ /* 0x000fe40004000000 */
[----:B------:R-:W-:-:S05]  /*cd60*/  FSEL R9, R13, R11, !P0 ;  /* 0x0000000b0d097208 */ /* 0x000fca0004000000 */
[----:B------:R1:W0:Y:S08]  /*cd70*/  F2I.U32.F64.TRUNC R14, R42 ;  /* 0x0000002a000e7311 */ /* 0x000230000030d000 */
[----:B------:R1:W0:Y:S08]  /*cd80*/  F2I.U32.F64.TRUNC R6, R22 ;  /* 0x0000001600067311 */ /* 0x000230000030d000 */
[----:B------:R1:W0:Y:S08]  /*cd90*/  F2I.U32.F64.TRUNC R5, R20 ;  /* 0x0000001400057311 */ /* 0x000230000030d000 */
[----:B------:R1:W0:Y:S08]  /*cda0*/  F2I.U32.F64.TRUNC R2, R24 ;  /* 0x0000001800027311 */ /* 0x000230000030d000 */
[----:B--234-:R1:W0:Y:S02]  /*cdb0*/  F2I.U32.F64.TRUNC R4, R8 ;  /* 0x0000000800047311 */ /* 0x01c224000030d000 */
.L_x_6:
[----:B------:R-:W-:Y:S05]  /*cdc0*/  BSYNC.RECONVERGENT B1 ;  /* 0x0000000000017941 */ /* 0x000fea0003800200 */
.L_x_5:
[C---:B------:R-:W-:Y:S02]  /*cdd0*/  ISETP.GT.U32.AND P0, PT, R0.reuse, 0x1, PT ;  /* 0x000000010000780c */ /* 0x040fe40003f04070 */
[--C-:B------:R-:W-:Y:S02]  /*cde0*/  SHF.R.U64 R0, R0, 0x1, R3.reuse ;  /* 0x0000000100007819 */ /* 0x100fe40000001203 */
[----:B------:R-:W-:Y:S02]  /*cdf0*/  ISETP.GT.U32.AND.EX P0, PT, R3, RZ, PT, P0 ;  /* 0x000000ff0300720c */ /* 0x000fe40003f04100 */
[----:B------:R-:W-:Y:S02]  /*ce00*/  SHF.R.U32.HI R3, RZ, 0x1, R3 ;  /* 0x00000001ff037819 */ /* 0x000fe40000011603 */
[----:B------:R-:W-:-:S09]  /*ce10*/  IADD3 R18, PT, PT, R18, 0x1, RZ ;  /* 0x0000000112127810 */ /* 0x000fd20007ffe0ff */
[----:B------:R-:W-:Y:S05]  /*ce20*/  @P0 BRA `(.L_x_187) ;  /* 0xffffff3400200947 */ /* 0x000fea000383ffff */
[----:B------:R-:W-:Y:S05]  /*ce30*/  BSYNC.RECONVERGENT B2 ;  /* 0x0000000000027941 */ /* 0x000fea0003800200 */
.L_x_4:
[----:B------:R2:W3:Y:S08]  /*ce40*/  I2F.F64.U32 R10, R7 ;  /* 0x00000007000a7312 */ /* 0x0004f00000201800 */
[----:B0-----:R2:W4:Y:S08]  /*ce50*/  I2F.F64.U32 R18, R17 ;  /* 0x0000001100127312 */ /* 0x0015300000201800 */
[----:B-1----:R2:W1:Y:S08]  /*ce60*/  I2F.F64.U32 R20, R16 ;  /* 0x0000001000147312 */ /* 0x0024700000201800 */
[----:B------:R2:W0:Y:S08]  /*ce70*/  I2F.F64.U32 R22, R15 ;  /* 0x0000000f00167312 */ /* 0x0004300000201800 */
[----:B------:R2:W0:Y:S08]  /*ce80*/  I2F.F64.U32 R24, R14 ;  /* 0x0000000e00187312 */ /* 0x0004300000201800 */
[----:B------:R2:W0:Y:S08]  /*ce90*/  I2F.F64.U32 R26, R6 ;  /* 0x00000006001a7312 */ /* 0x0004300000201800 */
[----:B------:R2:W0:Y:S08]  /*cea0*/  I2F.F64.U32 R28, R5 ;  /* 0x00000005001c7312 */ /* 0x0004300000201800 */
[----:B------:R2:W0:Y:S08]  /*ceb0*/  I2F.F64.U32 R30, R2 ;  /* 0x00000002001e7312 */ /* 0x0004300000201800 */
[----:B-1-34-:R2:W0:Y:S02]  /*cec0*/  I2F.F64.U32 R32, R4 ;  /* 0x0000000400207312 */ /* 0x01a4240000201800 */
.L_x_3:
[----:B------:R-:W-:Y:S05]  /*ced0*/  BSYNC.RECONVERGENT B3 ;  /* 0x0000000000037941 */ /* 0x000fea0003800200 */
.L_x_2:
[----:B0-2---:R-:W0:Y:S01]  /*cee0*/  MUFU.RCP64H R7, 4.29496524800000000000e+09 ;  /* 0x41efffff00077908 */ /* 0x005e220000001800 */
[----:B------:R-:W-:Y:S01]  /*cef0*/  IMAD.MOV.U32 R12, RZ, RZ, -0x1a200000 ;  /* 0xe5e00000ff0c7424 */ /* 0x000fe200078e00ff */
[----:B------:R-:W-:Y:S01]  /*cf00*/  UMOV UR6, 0x8ac00000 ;  /* 0x8ac0000000067882 */ /* 0x000fe20000000000 */
[----:B------:R-:W-:Y:S01]  /*cf10*/  IMAD.MOV.U32 R13, RZ, RZ, 0x41efffff ;  /* 0x41efffffff0d7424 */ /* 0x000fe200078e00ff */
[----:B------:R-:W-:Y:S01]  /*cf20*/  UMOV UR7, 0x41eff229 ;  /* 0x41eff22900077882 */ /* 0x000fe20000000000 */
[----:B------:R-:W-:Y:S01]  /*cf30*/  IMAD.MOV.U32 R6, RZ, RZ, 0x1 ;  /* 0x00000001ff067424 */ /* 0x000fe200078e00ff */
[----:B------:R-:W1:Y:S01]  /*cf40*/  S2R R34, SR_TID.X ;  /* 0x0000000000227919 */ /* 0x000e620000002100 */
[----:B------:R-:W-:Y:S04]  /*cf50*/  BSSY.RECONVERGENT B1, `(.L_x_188) ;  /* 0x0000019000017945 */ /* 0x000fe80003800200 */
[----:B0-----:R-:W-:-:S08]  /*cf60*/  DFMA R2, R6, -R12, 1 ;  /* 0x3ff000000602742b */ /* 0x001fd0000000080c */
[----:B------:R-:W-:Y:S02]  /*cf70*/  DFMA R8, R2, R2, R2 ;  /* 0x000000020208722b */ /* 0x000fe40000000002 */
[----:B------:R-:W-:-:S06]  /*cf80*/  DMUL R2, R10, 7.62939453125e-06 ;  /* 0x3ee000000a027828 */ /* 0x000fcc0000000000 */
[----:B------:R-:W-:Y:S01]  /*cf90*/  DFMA R8, R6, R8, R6 ;  /* 0x000000080608722b */ /* 0x000fe20000000006 */
[----:B------:R1:W0:Y:S07]  /*cfa0*/  FRND.F64.FLOOR R4, R2 ;  /* 0x0000000200047313 */ /* 0x00022e0000305800 */
[----:B------:R-:W-:Y:S01]  /*cfb0*/  DFMA R6, R8, -R12, 1 ;  /* 0x3ff000000806742b */ /* 0x000fe2000000080c */
[----:B-1----:R-:W-:Y:S01]  /*cfc0*/  LOP3.LUT P1, R3, R34, 0xff, RZ, 0xc0, !PT ;  /* 0x000000ff22037812 */ /* 0x002fe2000782c0ff */
[----:B0-----:R-:W-:-:S06]  /*cfd0*/  DMUL R14, R4, UR6 ;  /* 0x00000006040e7c28 */ /* 0x001fcc0008000000 */
[----:B------:R-:W-:Y:S02]  /*cfe0*/  DFMA R16, R8, R6, R8 ;  /* 0x000000060810722b */ /* 0x000fe40000000008 */
[----:B------:R-:W-:-:S06]  /*cff0*/  DFMA R4, R4, -131072, R10 ;  /* 0xc10000000404782b */ /* 0x000fcc000000000a */
[----:B------:R-:W-:Y:S01]  /*d000*/  DMUL R8, R16, R14 ;  /* 0x0000000e10087228 */ /* 0x000fe20000000000 */
[----:B------:R-:W-:-:S07]  /*d010*/  FSETP.GEU.AND P2, PT, |R15|, 6.5827683646048100446e-37, PT ;  /* 0x036000000f00780b */ /* 0x000fce0003f4e200 */
        /* <DEDUP_REMOVED lines=12> */
.L_x_189:
[----:B------:R-:W-:Y:S05]  /*d0e0*/  BSYNC.RECONVERGENT B1 ;  /* 0x0000000000017941 */ /* 0x000fea0003800200 */
.L_x_188:
[----:B------:R-:W0:Y:S01]  /*d0f0*/  MUFU.RCP64H R7, 4.29496524800000000000e+09 ;  /* 0x41efffff00077908 */ /* 0x000e220000001800 */
[----:B------:R-:W-:Y:S01]  /*d100*/  IMAD.MOV.U32 R12, RZ, RZ, -0x1a200000 ;  /* 0xe5e00000ff0c7424 */ /* 0x000fe200078e00ff */
[----:B------:R-:W-:Y:S01]  /*d110*/  MOV R13, 0x41efffff ;  /* 0x41efffff000d7802 */ /* 0x000fe20000000f00 */
[----:B------:R-:W-:Y:S01]  /*d120*/  IMAD.MOV.U32 R6, RZ, RZ, 0x1 ;  /* 0x00000001ff067424 */ /* 0x000fe200078e00ff */
[----:B------:R-:W-:Y:S01]  /*d130*/  UMOV UR6, 0x8ac00000 ;  /* 0x8ac0000000067882 */ /* 0x000fe20000000000 */
[----:B------:R-:W-:Y:S01]  /*d140*/  UMOV UR7, 0x41eff229 ;  /* 0x41eff22900077882 */ /* 0x000fe20000000000 */
[----:B------:R-:W-:Y:S01]  /*d150*/  BSSY.RECONVERGENT B1, `(.L_x_190) ;  /* 0x000001d000017945 */ /* 0x000fe20003800200 */
[----:B------:R-:W-:Y:S01]  /*d160*/  DMUL R4, R4, UR6 ;  /* 0x0000000604047c28 */ /* 0x000fe20008000000 */
[----:B------:R-:W1:Y:S01]  /*d170*/  FRND.F64.FLOOR R8, R8 ;  /* 0x0000000800087313 */ /* 0x000e620000305800 */
[----:B------:R-:W-:Y:S01]  /*d180*/  UMOV UR6, 0xe5e00000 ;  /* 0xe5e0000000067882 */ /* 0x000fe20000000000 */
[----:B------:R-:W-:Y:S01]  /*d190*/  UMOV UR7, 0x41efffff ;  /* 0x41efffff00077882 */ /* 0x000fe20000000000 */
[----:B0-----:R-:W-:-:S06]  /*d1a0*/  DFMA R10, R6, -R12, 1 ;  /* 0x3ff00000060a742b */ /* 0x001fcc000000080c */
[----:B------:R-:W-:Y:S01]  /*d1b0*/  FSETP.GEU.AND P3, PT, |R5|, 6.5827683646048100446e-37, PT ;  /* 0x036000000500780b */ /* 0x000fe20003f6e200 */
[----:B-1----:R-:W-:Y:S02]  /*d1c0*/  DFMA R14, R8, -R12, R14 ;  /* 0x8000000c080e722b */ /* 0x002fe4000000000e */
[----:B------:R-:W-:-:S06]  /*d1d0*/  DFMA R10, R10, R10, R10 ;  /* 0x0000000a0a0a722b */ /* 0x000fcc000000000a */
[----:B------:R-:W-:Y:S02]  /*d1e0*/  DSETP.GEU.AND P0, PT, R14, RZ, PT ;  /* 0x000000ff0e00722a */ /* 0x000fe40003f0e000 */
        /* <DEDUP_REMOVED lines=19> */
.L_x_191:
[----:B------:R-:W-:Y:S05]  /*d320*/  BSYNC.RECONVERGENT B1 ;  /* 0x0000000000017941 */ /* 0x000fea0003800200 */
.L_x_190:
        /* <DEDUP_REMOVED lines=33> */
.L_x_193:
[----:B------:R-:W-:Y:S05]  /*d540*/  BSYNC.RECONVERGENT B1 ;  /* 0x0000000000017941 */ /* 0x000fea0003800200 */
.L_x_192:
        /* <DEDUP_REMOVED lines=11> */
[----:B------:R-:W-:Y:S02]  /*d600*/  DMUL R6, R18, 7.62939453125e-06 ;  /* 0x3ee0000012067828 */ /* 0x000fe40000000000 */
[----:B------:R-:W-:-:S04]  /*d610*/  DSETP.GEU.AND P0, PT, R14, RZ, PT ;  /* 0x000000ff0e00722a */ /* 0x000fc80003f0e000 */
[----:B------:R-:W-:Y:S01]  /*d620*/  DFMA R10, R4, R10, R4 ;  /* 0x0000000a040a722b */ /* 0x000fe20000000004 */
[----:B------:R-:W0:Y:S07]  /*d630*/  FRND.F64.FLOOR R12, R6 ;  /* 0x00000006000c7313 */ /* 0x000e2e0000305800 */
[----:B------:R-:W-:Y:S02]  /*d640*/  DFMA R16, R10, -R34, 1 ;  /* 0x3ff000000a10742b */ /* 0x000fe40000000822 */
[----:B0-----:R-:W-:-:S06]  /*d650*/  DMUL R4, R12, 1711840 ;  /* 0x413a1ee00c047828 */ /* 0x001fcc0000000000 */
[----:B------:R-:W-:Y:S02]  /*d660*/  DFMA R36, R10, R16, R10 ;  /* 0x000000100a24722b */ /* 0x000fe4000000000a */
[----:B------:R-:W-:-:S06]  /*d670*/  DADD R10, R14, UR6 ;  /* 0x000000060e0a7e29 */ /* 0x000fcc0008000000 */
[----:B------:R-:W-:Y:S01]  /*d680*/  DMUL R16, R36, R4 ;  /* 0x0000000424107228 */ /* 0x000fe20000000000 */
[----:B------:R-:W-:-:S03]  /*d690*/  FSETP.GEU.AND P3, PT, |R5|, 6.5827683646048100446e-37, PT ;  /* 0x036000000500780b */ /* 0x000fc60003f6e200 */
[----:B------:R-:W-:Y:S02]  /*d6a0*/  FSEL R10, R10, R14, !P0 ;  /* 0x0000000e0a0a7208 */ /* 0x000fe40004000000 */
[----:B------:R-:W-:Y:S01]  /*d6b0*/  FSEL R11, R11, R15, !P0 ;  /* 0x0000000f0b0b7208 */ /* 0x000fe20004000000 */
[----:B------:R-:W-:Y:S02]  /*d6c0*/  DFMA R14, R12, -131072, R18 ;  /* 0xc10000000c0e782b */ /* 0x000fe40000000012 */
[----:B------:R-:W-:-:S03]  /*d6d0*/  DFMA R34, R16, -R34, R4 ;  /* 0x800000221022722b */ /* 0x000fc60000000004 */
[C---:B------:R-:W-:Y:S02]  /*d6e0*/  DADD R8, R10.reuse, UR6 ;  /* 0x000000060a087e29 */ /* 0x040fe40008000000 */
[----:B------:R-:W-:-:S03]  /*d6f0*/  DSETP.GEU.AND P0, PT, R10, RZ, PT ;  /* 0x000000ff0a00722a */ /* 0x000fc60003f0e000 */
[----:B------:R-:W-:-:S05]  /*d700*/  DFMA R6, R36, R34, R16 ;  /* 0x000000222406722b */ /* 0x000fca0000000010 */
[----:B------:R-:W-:Y:S02]  /*d710*/  FSEL R16, R8, R10, !P0 ;  /* 0x0000000a08107208 */ /* 0x000fe40004000000 */
[----:B------:R-:W-:-:S03]  /*d720*/  FSEL R17, R9, R11, !P0 ;  /* 0x0000000b09117208 */ /* 0x000fc60004000000 */
        /* <DEDUP_REMOVED lines=10> */
.L_x_195:
[----:B------:R-:W-:Y:S05]  /*d7d0*/  BSYNC.RECONVERGENT B1 ;  /* 0x0000000000017941 */ /* 0x000fea0003800200 */
.L_x_194:
[----:B------:R-:W0:Y:S01]  /*d7e0*/  MUFU.RCP64H R9, 4.29496524800000000000e+09 ;  /* 0x41efffff00097908 */ /* 0x000e220000001800 */
[----:B------:R-:W-:Y:S01]  /*d7f0*/  IMAD.MOV.U32 R12, RZ, RZ, -0x1a200000 ;  /* 0xe5e00000ff0c7424 */ /* 0x000fe200078e00ff */
[----:B------:R-:W-:Y:S01]  /*d800*/  MOV R8, 0x1 ;  /* 0x0000000100087802 */ /* 0x000fe20000000f00 */
[----:B------:R-:W-:Y:S01]  /*d810*/  IMAD.MOV.U32 R13, RZ, RZ, 0x41efffff ;  /* 0x41efffffff0d7424 */ /* 0x000fe200078e00ff */
[----:B------:R-:W-:Y:S01]  /*d820*/  DMUL R14, R14, 1711840 ;  /* 0x413a1ee00e0e7828 */ /* 0x000fe20000000000 */
        /* <DEDUP_REMOVED lines=28> */
.L_x_197:
[----:B------:R-:W-:Y:S05]  /*d9f0*/  BSYNC.RECONVERGENT B1 ;  /* 0x0000000000017941 */ /* 0x000fea0003800200 */
.L_x_196:
        /* <DEDUP_REMOVED lines=33> */
.L_x_199:
[----:B------:R-:W-:Y:S05]  /*dc10*/  BSYNC.RECONVERGENT B1 ;  /* 0x0000000000017941 */ /* 0x000fea0003800200 */
.L_x_198:
[----:B------:R-:W0:Y:S01]  /*dc20*/  MUFU.RCP64H R5, 4.29496524800000000000e+09 ;  /* 0x41efffff00057908 */ /* 0x000e220000001800 */
[----:B------:R-:W-:Y:S01]  /*dc30*/  IMAD.MOV.U32 R18, RZ, RZ, -0x1a200000 ;  /* 0xe5e00000ff127424 */ /* 0x000fe200078e00ff */
[----:B------:R-:W-:Y:S01]  /*dc40*/  MOV R19, 0x41efffff ;  /* 0x41efffff00137802 */ /* 0x000fe20000000f00 */
[----:B------:R-:W-:Y:S01]  /*dc50*/  IMAD.MOV.U32 R4, RZ, RZ, 0x1 ;  /* 0x00000001ff047424 */ /* 0x000fe200078e00ff */
[----:B------:R-:W-:Y:S01]  /*dc60*/  DMUL R10, R20, 7.62939453125e-06 ;  /* 0x3ee00000140a7828 */ /* 0x000fe20000000000 */
[----:B------:R-:W-:Y:S01]  /*dc70*/  UMOV UR6, 0x8ac00000 ;  /* 0x8ac0000000067882 */ /* 0x000fe20000000000 */
[----:B------:R-:W-:Y:S01]  /*dc80*/  UMOV UR7, 0x41eff229 ;  /* 0x41eff22900077882 */ /* 0x000fe20000000000 */
[----:B------:R-:W-:Y:S01]  /*dc90*/  BSSY.RECONVERGENT B1, `(.L_x_200) ;  /* 0x0000024000017945 */ /* 0x000fe20003800200 */
[----:B------:R-:W1:Y:S08]  /*dca0*/  FRND.F64.FLOOR R8, R8 ;  /* 0x0000000800087313 */ /* 0x000e700000305800 */
[----:B------:R-:W2:Y:S01]  /*dcb0*/  FRND.F64.FLOOR R10, R10 ;  /* 0x0000000a000a7313 */ /* 0x000ea20000305800 */
[----:B0-----:R-:W-:-:S02]  /*dcc0*/  DFMA R6, R4, -R18, 1 ;  /* 0x3ff000000406742b */ /* 0x001fc40000000812 */
[----:B-1----:R-:W-:-:S06]  /*dcd0*/  DFMA R14, R8, -R18, R14 ;  /* 0x80000012080e722b */ /* 0x002fcc000000000e */
[----:B------:R-:W-:Y:S02]  /*dce0*/  DFMA R6, R6, R6, R6 ;  /* 0x000000060606722b */ /* 0x000fe40000000006 */
[----:B------:R-:W-:-:S06]  /*dcf0*/  DSETP.GEU.AND P0, PT, R14, RZ, PT ;  /* 0x000000ff0e00722a */ /* 0x000fcc0003f0e000 */
[----:B------:R-:W-:Y:S02]  /*dd00*/  DFMA R6, R4, R6, R4 ;  /* 0x000000060406722b */ /* 0x000fe40000000004 */
[C---:B--2---:R-:W-:Y:S01]  /*dd10*/  DMUL R4, R10.reuse, UR6 ;  /* 0x000000060a047c28 */ /* 0x044fe20008000000 */
[----:B------:R-:W-:Y:S01]  /*dd20*/  UMOV UR6, 0xe5e00000 ;  /* 0xe5e0000000067882 */ /* 0x000fe20000000000 */
[----:B------:R-:W-:Y:S01]  /*dd30*/  UMOV UR7, 0x41efffff ;  /* 0x41efffff00077882 */ /* 0x000fe20000000000 */
[----:B------:R-:W-:-:S03]  /*dd40*/  DFMA R20, R10, -131072, R20 ;  /* 0xc10000000a14782b */ /* 0x000fc60000000014 */
[----:B------:R-:W-:-:S04]  /*dd50*/  DFMA R12, R6, -R18, 1 ;  /* 0x3ff00000060c742b */ /* 0x000fc80000000812 */
[----:B------:R-:W-:-:S04]  /*dd60*/  FSETP.GEU.AND P2, PT, |R5|, 6.5827683646048100446e-37, PT ;  /* 0x036000000500780b */ /* 0x000fc80003f4e200 */
        /* <DEDUP_REMOVED lines=22> */
.L_x_201:
[----:B------:R-:W-:Y:S05]  /*ded0*/  BSYNC.RECONVERGENT B1 ;  /* 0x0000000000017941 */ /* 0x000fea0003800200 */
.L_x_200:
[----:B------:R-:W0:Y:S01]  /*dee0*/  MUFU.RCP64H R7, 4.29496524800000000000e+09 ;  /* 0x41efffff00077908 */ /* 0x000e220000001800 */
[----:B------:R-:W-:Y:S01]  /*def0*/  IMAD.MOV.U32 R12, RZ, RZ, -0x1a200000 ;  /* 0xe5e00000ff0c7424 */ /* 0x000fe200078e00ff */
[----:B------:R-:W-:Y:S01]  /*df00*/  UMOV UR6, 0x8ac00000 ;  /* 0x8ac0000000067882 */ /* 0x000fe20000000000 */
[----:B------:R-:W-:Y:S01]  /*df10*/  IMAD.MOV.U32 R13, RZ, RZ, 0x41efffff ;  /* 0x41efffffff0d7424 */ /* 0x000fe200078e00ff */
[----:B------:R-:W-:Y:S01]  /*df20*/  UMOV UR7, 0x41eff229 ;  /* 0x41eff22900077882 */ /* 0x000fe20000000000 */
[----:B------:R-:W-:Y:S01]  /*df30*/  IMAD.MOV.U32 R6, RZ, RZ, 0x1 ;  /* 0x00000001ff067424 */ /* 0x000fe200078e00ff */
[----:B------:R-:W-:Y:S01]  /*df40*/  DMUL R20, R20, UR6 ;  /* 0x0000000614147c28 */ /* 0x000fe20008000000 */
[----:B------:R-:W-:Y:S01]  /*df50*/  UMOV UR6, 0xe5e00000 ;  /* 0xe5e0000000067882 */ /* 0x000fe20000000000 */
[----:B------:R-:W1:Y:S01]  /*df60*/  FRND.F64.FLOOR R8, R8 ;  /* 0x0000000800087313 */ /* 0x000e620000305800 */
[----:B------:R-:W-:Y:S01]  /*df70*/  UMOV UR7, 0x41efffff ;  /* 0x41efffff00077882 */ /* 0x000fe20000000000 */
[----:B------:R-:W-:Y:S06]  /*df80*/  BSSY.RECONVERGENT B1, `(.L_x_202) ;  /* 0x0000019000017945 */ /* 0x000fec0003800200 */
        /* <DEDUP_REMOVED lines=24> */
.L_x_203:
[----:B------:R-:W-:Y:S05]  /*e110*/  BSYNC.RECONVERGENT B1 ;  /* 0x0000000000017941 */ /* 0x000fea0003800200 */
.L_x_202:
        /* <DEDUP_REMOVED lines=33> */
.L_x_205:
[----:B------:R-:W-:Y:S05]  /*e330*/  BSYNC.RECONVERGENT B1 ;  /* 0x0000000000017941 */ /* 0x000fea0003800200 */
.L_x_204:
[----:B------:R-:W0:Y:S01]  /*e340*/  FRND.F64.FLOOR R8, R8 ;  /* 0x0000000800087313 */ /* 0x000e220000305800 */
[----:B------:R-:W-:Y:S02]  /*e350*/  IMAD.MOV.U32 R10, RZ, RZ, -0x1a200000 ;  /* 0xe5e00000ff0a7424 */ /* 0x000fe400078e00ff */
[----:B------:R-:W-:Y:S02]  /*e360*/  HFMA2 R12, -RZ, RZ, 0, 5.9604644775390625e-08 ;  /* 0x00000001ff0c7431 */ /* 0x000fe400000001ff */
[----:B------:R-:W-:Y:S01]  /*e370*/  IMAD.MOV.U32 R11, RZ, RZ, 0x41efffff ;  /* 0x41efffffff0b7424 */ /* 0x000fe200078e00ff */
[----:B------:R-:W-:Y:S01]  /*e380*/  UMOV UR6, 0xe5e00000 ;  /* 0xe5e0000000067882 */ /* 0x000fe20000000000 */
[----:B------:R-:W-:Y:S01]  /*e390*/  UMOV UR7, 0x41efffff ;  /* 0x41efffff00077882 */ /* 0x000fe20000000000 */
[----:B------:R-:W-:Y:S01]  /*e3a0*/  BSSY.RECONVERGENT B1, `(.L_x_206) ;  /* 0x000001f000017945 */ /* 0x000fe20003800200 */
[----:B------:R-:W1:Y:S02]  /*e3b0*/  MUFU.RCP64H R13, 4.29496524800000000000e+09 ;  /* 0x41efffff000d7908 */ /* 0x000e640000001800 */
        /* <DEDUP_REMOVED lines=29> */
.L_x_207:
[----:B------:R-:W-:Y:S05]  /*e590*/  BSYNC.RECONVERGENT B1 ;  /* 0x0000000000017941 */ /* 0x000fea0003800200 */
.L_x_206:
[----:B------:R-:W0:Y:S01]  /*e5a0*/  MUFU.RCP64H R5, 4.29496524800000000000e+09 ;  /* 0x41efffff00057908 */ /* 0x000e220000001800 */
[----:B------:R-:W-:Y:S01]  /*e5b0*/  IMAD.MOV.U32 R18, RZ, RZ, -0x1a200000 ;  /* 0xe5e00000ff127424 */ /* 0x000fe200078e00ff */
[----:B------:R-:W-:Y:S01]  /*e5c0*/  DMUL R12, R22, 7.62939453125e-06 ;  /* 0x3ee00000160c7828 */ /* 0x000fe20000000000 */
[----:B------:R-:W-:Y:S01]  /*e5d0*/  IMAD.MOV.U32 R19, RZ, RZ, 0x41efffff ;  /* 0x41efffffff137424 */ /* 0x000fe200078e00ff */
[----:B------:R-:W-:Y:S01]  /*e5e0*/  UMOV UR6, 0x8ac00000 ;  /* 0x8ac0000000067882 */ /* 0x000fe20000000000 */
[----:B------:R-:W-:Y:S01]  /*e5f0*/  IMAD.MOV.U32 R4, RZ, RZ, 0x1 ;  /* 0x00000001ff047424 */ /* 0x000fe200078e00ff */
[----:B------:R-:W-:Y:S01]  /*e600*/  UMOV UR7, 0x41eff229 ;  /* 0x41eff22900077882 */ /* 0x000fe20000000000 */
[----:B------:R-:W-:Y:S01]  /*e610*/  BSSY.RECONVERGENT B1, `(.L_x_208) ;  /* 0x000001f000017945 */ /* 0x000fe20003800200 */
[----:B------:R-:W1:Y:S08]  /*e620*/  FRND.F64.FLOOR R14, R12 ;  /* 0x0000000c000e7313 */ /* 0x000e700000305800 */
[----:B------:R-:W2:Y:S01]  /*e630*/  FRND.F64.FLOOR R8, R8 ;  /* 0x0000000800087313 */ /* 0x000ea20000305800 */
[----:B0-----:R-:W-:-:S08]  /*e640*/  DFMA R6, R4, -R18, 1 ;  /* 0x3ff000000406742b */ /* 0x001fd00000000812 */
[----:B------:R-:W-:-:S08]  /*e650*/  DFMA R6, R6, R6, R6 ;  /* 0x000000060606722b */ /* 0x000fd00000000006 */
[----:B------:R-:W-:Y:S02]  /*e660*/  DFMA R6, R4, R6, R4 ;  /* 0x000000060406722b */ /* 0x000fe40000000004 */
[----:B-1----:R-:W-:Y:S01]  /*e670*/  DMUL R4, R14, UR6 ;  /* 0x000000060e047c28 */ /* 0x002fe20008000000 */
[----:B------:R-:W-:Y:S01]  /*e680*/  UMOV UR6, 0xe5e00000 ;  /* 0xe5e0000000067882 */ /* 0x000fe20000000000 */
[----:B------:R-:W-:-:S04]  /*e690*/  UMOV UR7, 0x41efffff ;  /* 0x41efffff00077882 */ /* 0x000fc80000000000 */
[----:B------:R-:W-:-:S04]  /*e6a0*/  DFMA R10, R6, -R18, 1 ;  /* 0x3ff00000060a742b */ /* 0x000fc80000000812 */
[----:B------:R-:W-:-:S04]  /*e6b0*/  FSETP.GEU.AND P3, PT, |R5|, 6.5827683646048100446e-37, PT ;  /* 0x036000000500780b */ /* 0x000fc80003f6e200 */
[----:B------:R-:W-:-:S08]  /*e6c0*/  DFMA R20, R6, R10, R6 ;  /* 0x0000000a0614722b */ /* 0x000fd00000000006 */
[----:B------:R-:W-:-:S08]  /*e6d0*/  DMUL R6, R20, R4 ;  /* 0x0000000414067228 */ /* 0x000fd00000000000 */
[----:B------:R-:W-:-:S08]  /*e6e0*/  DFMA R10, R6, -R18, R4 ;  /* 0x80000012060a722b */ /* 0x000fd00000000004 */
[----:B------:R-:W-:Y:S02]  /*e6f0*/  DFMA R6, R20, R10, R6 ;  /* 0x0000000a1406722b */ /* 0x000fe40000000006 */
[----:B--2---:R-:W-:Y:S02]  /*e700*/  DFMA R10, R8, -R18, R16 ;  /* 0x80000012080a722b */ /* 0x004fe40000000010 */
[----:B------:R-:W-:-:S06]  /*e710*/  DFMA R16, R14, -131072, R22 ;  /* 0xc10000000e10782b */ /* 0x000fcc0000000016 */
        /* <DEDUP_REMOVED lines=14> */
.L_x_209:
[----:B------:R-:W-:Y:S05]  /*e800*/  BSYNC.RECONVERGENT B1 ;  /* 0x0000000000017941 */ /* 0x000fea0003800200 */
.L_x_208:
        /* <DEDUP_REMOVED lines=35> */
.L_x_211:
[----:B------:R-:W-:Y:S05]  /*ea40*/  BSYNC.RECONVERGENT B1 ;  /* 0x0000000000017941 */ /* 0x000fea0003800200 */
.L_x_210:
        /* <DEDUP_REMOVED lines=33> */
.L_x_213:
[----:B------:R-:W-:Y:S05]  /*ec60*/  BSYNC.RECONVERGENT B1 ;  /* 0x0000000000017941 */ /* 0x000fea0003800200 */
.L_x_212:
        /* <DEDUP_REMOVED lines=40> */
.L_x_215:
[----:B------:R-:W-:Y:S05]  /*eef0*/  BSYNC.RECONVERGENT B1 ;  /* 0x0000000000017941 */ /* 0x000fea0003800200 */
.L_x_214:
        /* <DEDUP_REMOVED lines=33> */
.L_x_217:
[----:B------:R-:W-:Y:S05]  /*f110*/  BSYNC.RECONVERGENT B1 ;  /* 0x0000000000017941 */ /* 0x000fea0003800200 */
.L_x_216:
        /* <DEDUP_REMOVED lines=33> */
.L_x_219:
[----:B------:R-:W-:Y:S05]  /*f330*/  BSYNC.RECONVERGENT B1 ;  /* 0x0000000000017941 */ /* 0x000fea0003800200 */
.L_x_218:
        /* <DEDUP_REMOVED lines=43> */
.L_x_221:
[----:B------:R-:W-:Y:S05]  /*f5f0*/  BSYNC.RECONVERGENT B1 ;  /* 0x0000000000017941 */ /* 0x000fea0003800200 */
.L_x_220:
        /* <DEDUP_REMOVED lines=35> */
.L_x_223:
[----:B------:R-:W-:Y:S05]  /*f830*/  BSYNC.RECONVERGENT B1 ;  /* 0x0000000000017941 */ /* 0x000fea0003800200 */
.L_x_222:
        /* <DEDUP_REMOVED lines=33> */
.L_x_225:
[----:B------:R-:W-:Y:S05]  /*fa50*/  BSYNC.RECONVERGENT B1 ;  /* 0x0000000000017941 */ /* 0x000fea0003800200 */
.L_x_224:
        /* <DEDUP_REMOVED lines=37> */
.L_x_227:
[----:B------:R-:W-:Y:S05]  /*fcb0*/  BSYNC.RECONVERGENT B1 ;  /* 0x0000000000017941 */ /* 0x000fea0003800200 */
.L_x_226:
        /* <DEDUP_REMOVED lines=38> */
.L_x_229:
[----:B------:R-:W-:Y:S05]  /*ff20*/  BSYNC.RECONVERGENT B1 ;  /* 0x0000000000017941 */ /* 0x000fea0003800200 */
.L_x_228:
        /* <DEDUP_REMOVED lines=35> */
.L_x_231:
[----:B------:R-:W-:Y:S05]  /*10160*/  BSYNC.RECONVERGENT B1 ;  /* 0x0000000000017941 */ /* 0x000fea0003800200 */
.L_x_230:
        /* <DEDUP_REMOVED lines=33> */
.L_x_233:
[----:B------:R-:W-:Y:S05]  /*10380*/  BSYNC.RECONVERGENT B1 ;  /* 0x0000000000017941 */ /* 0x000fea0003800200 */
.L_x_232:
        /* <DEDUP_REMOVED lines=40> */
.L_x_235:
[----:B------:R-:W-:Y:S05]  /*10610*/  BSYNC.RECONVERGENT B1 ;  /* 0x0000000000017941 */ /* 0x000fea0003800200 */
.L_x_234:
        /* <DEDUP_REMOVED lines=33> */
.L_x_237:
[----:B------:R-:W-:Y:S05]  /*10830*/  BSYNC.RECONVERGENT B1 ;  /* 0x0000000000017941 */ /* 0x000fea0003800200 */
.L_x_236:
        /* <DEDUP_REMOVED lines=33> */
.L_x_239:
[----:B------:R-:W-:Y:S05]  /*10a50*/  BSYNC.RECONVERGENT B1 ;  /* 0x0000000000017941 */ /* 0x000fea0003800200 */
.L_x_238:
        /* <DEDUP_REMOVED lines=43> */
.L_x_241:
[----:B------:R-:W-:Y:S05]  /*10d10*/  BSYNC.RECONVERGENT B1 ;  /* 0x0000000000017941 */ /* 0x000fea0003800200 */
.L_x_240:
        /* <DEDUP_REMOVED lines=35> */
.L_x_243:
[----:B------:R-:W-:Y:S05]  /*10f50*/  BSYNC.RECONVERGENT B1 ;  /* 0x0000000000017941 */ /* 0x000fea0003800200 */
.L_x_242:
        /* <DEDUP_REMOVED lines=33> */
.L_x_245:
[----:B------:R-:W-:Y:S05]  /*11170*/  BSYNC.RECONVERGENT B1 ;  /* 0x0000000000017941 */ /* 0x000fea0003800200 */
.L_x_244:
        /* <DEDUP_REMOVED lines=37> */
.L_x_247:
[----:B------:R-:W-:Y:S05]  /*113d0*/  BSYNC.RECONVERGENT B1 ;  /* 0x0000000000017941 */ /* 0x000fea0003800200 */
.L_x_246:
[----:B------:R-:W0:Y:S01]  /*113e0*/  FRND.F64.FLOOR R8, R8 ;  /* 0x0000000800087313 */ /* 0x000e220000305800 */
[----:B------:R-:W-:Y:S01]  /*113f0*/  UMOV UR6, 0xe5e00000 ;  /* 0xe5e0000000067882 */ /* 0x000fe20000000000 */
[----:B------:R-:W-:Y:S01]  /*11400*/  UMOV UR7, 0x41efffff ;  /* 0x41efffff00077882 */ /* 0x000fe20000000000 */
[----:B------:R-:W1:Y:S01]  /*11410*/  LDC.64 R12, c[0x0][0x380] ;  /* 0x0000e000ff0c7b82 */ /* 0x000e620000000a00 */
[----:B------:R-:W-:Y:S01]  /*11420*/  BSSY.RECONVERGENT B3, `(.L_x_248) ;  /* 0x0000ce8000037945 */ /* 0x000fe20003800200 */
[----:B------:R-:W-:Y:S01]  /*11430*/  CS2R R38, SRZ ;  /* 0x0000000000267805 */ /* 0x000fe2000001ff00 */
[----:B------:R-:W-:Y:S01]  /*11440*/  IMAD.MOV.U32 R30, RZ, RZ, 0x0 ;  /* 0x00000000ff1e7424 */ /* 0x000fe200078e00ff */
[----:B------:R-:W-:Y:S01]  /*11450*/  CS2R R46, SRZ ;  /* 0x00000000002e7805 */ /* 0x000fe2000001ff00 */
[----:B------:R-:W2:Y:S01]  /*11460*/  F2I.U32.F64.TRUNC R6, R14 ;  /* 0x0000000e00067311 */ /* 0x000ea2000030d000 */
[----:B------:R-:W-:Y:S01]  /*11470*/  IMAD.MOV.U32 R31, RZ, RZ, 0x3ff00000 ;  /* 0x3ff00000ff1f7424 */ /* 0x000fe200078e00ff */
[----:B------:R-:W-:Y:S01]  /*11480*/  CS2R R32, SRZ ;  /* 0x0000000000207805 */ /* 0x000fe2000001ff00 */
[----:B------:R-:W-:Y:S01]  /*11490*/  IMAD.MOV.U32 R28, RZ, RZ, 0x0 ;  /* 0x00000000ff1c7424 */ /* 0x000fe200078e00ff */
[----:B------:R-:W-:Y:S01]  /*114a0*/  CS2R R48, SRZ ;  /* 0x0000000000307805 */ /* 0x000fe2000001ff00 */
[----:B------:R-:W-:Y:S01]  /*114b0*/  IMAD.MOV.U32 R29, RZ, RZ, 0x3ff00000 ;  /* 0x3ff00000ff1d7424 */ /* 0x000fe200078e00ff */
[----:B------:R-:W-:Y:S01]  /*114c0*/  CS2R R34, SRZ ;  /* 0x0000000000227805 */ /* 0x000fe2000001ff00 */
[----:B0-----:R-:W-:Y:S01]  /*114d0*/  DFMA R20, R8, -UR6, R20 ;  /* 0x8000000608147c2b */ /* 0x001fe20008000014 */
[----:B------:R0:W3:Y:S07]  /*114e0*/  F2I.U32.F64.TRUNC R5, R16 ;  /* 0x0000001000057311 */ /* 0x0000ee000030d000 */
[----:B------:R-:W-:-:S02]  /*114f0*/  DADD R10, R20, UR6 ;  /* 0x00000006140a7e29 */ /* 0x000fc40008000000 */
[----:B------:R-:W-:Y:S01]  /*11500*/  DSETP.GEU.AND P0, PT, R20, RZ, PT ;  /* 0x000000ff1400722a */ /* 0x000fe20003f0e000 */
[----:B0-----:R-:W-:Y:S01]  /*11510*/  CS2R R16, SRZ ;  /* 0x0000000000107805 */ /* 0x001fe2000001ff00 */
[----:B-1----:R-:W-:-:S05]  /*11520*/  IMAD.WIDE.U32 R8, R3, 0x30, R12 ;  /* 0x0000003003087825 */ /* 0x002fca00078e000c */
[----:B--2---:R0:W-:Y:S01]  /*11530*/  STG.E desc[UR4][R8.64], R6 ;  /* 0x0000000608007986 */ /* 0x0041e2000c101904 */
[----:B------:R-:W-:Y:S02]  /*11540*/  FSEL R10, R10, R20, !P0 ;  /* 0x000000140a0a7208 */ /* 0x000fe40004000000 */
[----:B------:R-:W-:Y:S01]  /*11550*/  FSEL R11, R11, R21, !P0 ;  /* 0x000000150b0b7208 */ /* 0x000fe20004000000 */
[----:B---3--:R0:W-:Y:S03]  /*11560*/  STG.E desc[UR4][R8.64+0x4], R5 ;  /* 0x0000040508007986 */ /* 0x0081e6000c101904 */
[----:B------:R1:W2:Y:S02]  /*11570*/  F2I.U32.F64.TRUNC R4, R10 ;  /* 0x0000000a00047311 */ /* 0x0002a4000030d000 */
[----:B-1----:R-:W-:Y:S01]  /*11580*/  MOV R10, 0x0 ;  /* 0x00000000000a7802 */ /* 0x002fe20000000f00 */
[----:B------:R-:W-:Y:S01]  /*11590*/  IMAD.MOV.U32 R11, RZ, RZ, 0x3ff00000 ;  /* 0x3ff00000ff0b7424 */ /* 0x000fe200078e00ff */
[----:B--2---:R0:W-:Y:S01]  /*115a0*/  STG.E desc[UR4][R8.64+0x8], R4 ;  /* 0x0000080408007986 */ /* 0x0041e2000c101904 */
[----:B------:R-:W-:Y:S05]  /*115b0*/  @!P1 BRA `(.L_x_249) ;  /* 0x000000cc00389947 */ /* 0x000fea0003800000 */
[----:B------:R-:W-:Y:S01]  /*115c0*/  BSSY.RECONVERGENT B2, `(.L_x_250) ;  /* 0x0000cc4000027945 */ /* 0x000fe20003800200 */
[----:B------:R-:W-:Y:S01]  /*115d0*/  IMAD.MOV.U32 R2, RZ, RZ, RZ ;  /* 0x000000ffff027224 */ /* 0x000fe200078e00ff */
[----:B------:R-:W-:Y:S01]  /*115e0*/  MOV R46, RZ ;  /* 0x000000ff002e7202 */ /* 0x000fe20000000f00 */
[----:B------:R-:W-:Y:S01]  /*115f0*/  IMAD.MOV.U32 R38, RZ, RZ, RZ ;  /* 0x000000ffff267224 */ /* 0x000fe200078e00ff */
[----:B------:R-:W-:Y:S01]  /*11600*/  MOV R34, RZ ;  /* 0x000000ff00227202 */ /* 0x000fe20000000f00 */
[----:B------:R-:W-:Y:S02]  /*11610*/  IMAD.MOV.U32 R30, RZ, RZ, 0x1 ;  /* 0x00000001ff1e7424 */ /* 0x000fe400078e00ff */
[----:B------:R-:W-:Y:S02]  /*11620*/  IMAD.MOV.U32 R32, RZ, RZ, RZ ;  /* 0x000000ffff207224 */ /* 0x000fe400078e00ff */
[----:B------:R-:W-:Y:S02]  /*11630*/  IMAD.MOV.U32 R28, RZ, RZ, 0x1 ;  /* 0x00000001ff1c7424 */ /* 0x000fe400078e00ff */
[----:B------:R-:W-:-:S02]  /*11640*/  IMAD.MOV.U32 R48, RZ, RZ, RZ ;  /* 0x000000ffff307224 */ /* 0x000fc400078e00ff */
[----:B------:R-:W-:Y:S02]  /*11650*/  IMAD.MOV.U32 R16, RZ, RZ, RZ ;  /* 0x000000ffff107224 */ /* 0x000fe400078e00ff */
[----:B------:R-:W-:Y:S02]  /*11660*/  IMAD.MOV.U32 R42, RZ, RZ, 0x1 ;  /* 0x00000001ff2a7424 */ /* 0x000fe400078e00ff */
[----:B------:R-:W-:-:S07]  /*11670*/  IMAD.MOV.U32 R0, RZ, RZ, RZ ;  /* 0x000000ffff007224 */ /* 0x000fce00078e00ff */
.L_x_433:
[----:B------:R-:W-:Y:S01]  /*11680*/  LOP3.LUT R7, R3, 0x1, RZ, 0xc0, !PT ;  /* 0x0000000103077812 */ /* 0x000fe200078ec0ff */
[----:B------:R-:W-:Y:S03]  /*11690*/  BSSY.RECONVERGENT B1, `(.L_x_251) ;  /* 0x0000cb0000017945 */ /* 0x000fe60003800200 */
[----:B------:R-:W-:-:S04]  /*116a0*/  ISETP.NE.U32.AND P0, PT, R7, 0x1, PT ;  /* 0x000000010700780c */ /* 0x000fc80003f05070 */
[----:B------:R-:W-:-:S13]  /*116b0*/  ISETP.NE.U32.AND.EX P0, PT, RZ, RZ, PT, P0 ;  /* 0x000000ffff00720c */ /* 0x000fda0003f05100 */
[----:B01----:R-:W-:Y:S05]  /*116c0*/  @P0 BRA `(.L_x_252) ;  /* 0x000000c800b00947 */ /* 0x003fea0003800000 */
[----:B------:R-:W1:Y:S02]  /*116d0*/  LDC.64 R52, c[0x4][0x28] ;  /* 0x01000a00ff347b82 */ /* 0x000e640000000a00 */
[----:B-1----:R-:W-:-:S05]  /*116e0*/  IMAD.WIDE.U32 R52, R0, 0x24, R52 ;  /* 0x0000002400347825 */ /* 0x002fca00078e0034 */
[----:B------:R-:W2:Y:S04]  /*116f0*/  LDG.E R24, desc[UR4][R52.64] ;  /* 0x0000000434187981 */ /* 0x000ea8000c1e1900 */
[----:B------:R-:W3:Y:S04]  /*11700*/  LDG.E R20, desc[UR4][R52.64+0x4] ;  /* 0x0000040434147981 */ /* 0x000ee8000c1e1900 */
[----:B------:R-:W4:Y:S01]  /*11710*/  LDG.E R14, desc[UR4][R52.64+0x8] ;  /* 0x00000804340e7981 */ /* 0x000f22000c1e1900 */
[----:B0-----:R-:W0:Y:S01]  /*11720*/  MUFU.RCP64H R9, 4.29494272000000000000e+09 ;  /* 0x41effff400097908 */ /* 0x001e220000001800 */
[----:B------:R-:W-:-:S02]  /*11730*/  HFMA2 R8, -RZ, RZ, 0, 5.9604644775390625e-08 ;  /* 0x00000001ff087431 */ /* 0x000fc400000001ff */
[----:B------:R-:W-:Y:S01]  /*11740*/  IMAD.MOV.U32 R12, RZ, RZ, -0x28a00000 ;  /* 0xd7600000ff0c7424 */ /* 0x000fe200078e00ff */
        /* <DEDUP_REMOVED lines=27> */
[----:B------:R-:W-:-:S05]  /*11900*/  FFMA R7, RZ, 29.99997711181640625, R9 ;  /* 0x41effff4ff077823 */ /* 0x000fca0000000009 */
        /* <DEDUP_REMOVED lines=9> */
.L_x_254:
[----:B------:R-:W-:Y:S05]  /*119a0*/  BSYNC.RECONVERGENT B4 ;  /* 0x0000000000047941 */ /* 0x000fea0003800200 */
.L_x_253:
[----:B------:R-:W0:Y:S01]  /*119b0*/  MUFU.RCP64H R13, 4.29494272000000000000e+09 ;  /* 0x41effff4000d7908 */ /* 0x000e220000001800 */
        /* <DEDUP_REMOVED lines=20> */
[----:B------:R-:W-:Y:S02]  /*11b00*/  FFMA R7, RZ, 29.99997711181640625, R9 ;  /* 0x41effff4ff077823 */ /* 0x000fe40000000009 */
        /* <DEDUP_REMOVED lines=11> */
.L_x_256:
[----:B------:R-:W-:Y:S05]  /*11bc0*/  BSYNC.RECONVERGENT B4 ;  /* 0x0000000000047941 */ /* 0x000fea0003800200 */
.L_x_255:
[----:B------:R-:W0:Y:S01]  /*11bd0*/  MUFU.RCP64H R43, 4.29494272000000000000e+09 ;  /* 0x41effff4002b7908 */ /* 0x000e220000001800 */
        /* <DEDUP_REMOVED lines=22> */
[----:B------:R-:W-:-:S05]  /*11d40*/  FFMA R7, RZ, 29.99997711181640625, R9 ;  /* 0x41effff4ff077823 */ /* 0x000fca0000000009 */
        /* <DEDUP_REMOVED lines=9> */
.L_x_258:
[----:B------:R-:W-:Y:S05]  /*11de0*/  BSYNC.RECONVERGENT B4 ;  /* 0x0000000000047941 */ /* 0x000fea0003800200 */
.L_x_257:
[----:B------:R-:W0:Y:S01]  /*11df0*/  MUFU.RCP64H R11, 4.29494272000000000000e+09 ;  /* 0x41effff4000b7908 */ /* 0x000e220000001800 */
[----:B------:R-:W-:Y:S01]  /*11e00*/  IMAD.MOV.U32 R40, RZ, RZ, -0x28a00000 ;  /* 0xd7600000ff287424 */ /* 0x000fe200078e00ff */
[----:B------:R-:W-:Y:S01]  /*11e10*/  UMOV UR6, 0xd7600000 ;  /* 0xd760000000067882 */ /* 0x000fe20000000000 */
[----:B------:R-:W-:Y:S01]  /*11e20*/  IMAD.MOV.U32 R41, RZ, RZ, 0x41effff4 ;  /* 0x41effff4ff297424 */ /* 0x000fe200078e00ff */
[----:B------:R-:W-:Y:S01]  /*11e30*/  UMOV UR7, 0x41effff4 ;  /* 0x41effff400077882 */ /* 0x000fe20000000000 */
[----:B------:R-:W-:Y:S01]  /*11e40*/  IMAD.MOV.U32 R10, RZ, RZ, 0x1 ;  /* 0x00000001ff0a7424 */ /* 0x000fe200078e00ff */
        /* <DEDUP_REMOVED lines=18> */
[----:B------:R-:W-:Y:S01]  /*11f70*/  FFMA R7, RZ, 29.99997711181640625, R9 ;  /* 0x41effff4ff077823 */ /* 0x000fe20000000009 */
[C---:B------:R-:W-:Y:S02]  /*11f80*/  DADD R10, R12.reuse, UR6 ;  /* 0x000000060c0a7e29 */ /* 0x040fe40008000000 */
[----:B------:R-:W-:Y:S02]  /*11f90*/  DSETP.GEU.AND P0, PT, R12, RZ, PT ;  /* 0x000000ff0c00722a */ /* 0x000fe40003f0e000 */
[----:B------:R-:W-:-:S06]  /*11fa0*/  FSETP.GT.AND P1, PT, |R7|, 1.469367938527859385e-39, PT ;  /* 0x001000000700780b */ /* 0x000fcc0003f24200 */
[----:B------:R-:W-:Y:S02]  /*11fb0*/  FSEL R40, R10, R12, !P0 ;  /* 0x0000000c0a287208 */ /* 0x000fe40004000000 */
[----:B------:R-:W-:-:S05]  /*11fc0*/  FSEL R41, R11, R13, !P0 ;  /* 0x0000000d0b297208 */ /* 0x000fca0004000000 */
        /* <DEDUP_REMOVED lines=8> */
.L_x_260:
[----:B------:R-:W-:Y:S05]  /*12050*/  BSYNC.RECONVERGENT B4 ;  /* 0x0000000000047941 */ /* 0x000fea0003800200 */
.L_x_259:
[----:B------:R-:W0:Y:S01]  /*12060*/  MUFU.RCP64H R11, 4.29494272000000000000e+09 ;  /* 0x41effff4000b7908 */ /* 0x000e220000001800 */
[----:B------:R-:W-:Y:S01]  /*12070*/  MOV R54, 0xd7600000 ;  /* 0xd760000000367802 */ /* 0x000fe20000000f00 */
[----:B------:R-:W-:Y:S01]  /*12080*/  IMAD.MOV.U32 R55, RZ, RZ, 0x41effff4 ;  /* 0x41effff4ff377424 */ /* 0x000fe200078e00ff */
[----:B------:R-:W-:Y:S01]  /*12090*/  DMUL R36, R20, R48 ;  /* 0x0000003014247228 */ /* 0x000fe20000000000 */
[----:B------:R-:W-:Y:S01]  /*120a0*/  IMAD.MOV.U32 R10, RZ, RZ, 0x1 ;  /* 0x00000001ff0a7424 */ /* 0x000fe200078e00ff */
[----:B------:R-:W-:Y:S01]  /*120b0*/  UMOV UR6, 0xd7600000 ;  /* 0xd760000000067882 */ /* 0x000fe20000000000 */
[----:B------:R-:W-:Y:S01]  /*120c0*/  UMOV UR7, 0x41effff4 ;  /* 0x41effff400077882 */ /* 0x000fe20000000000 */
[----:B------:R-:W-:Y:S06]  /*120d0*/  BSSY.RECONVERGENT B4, `(.L_x_261) ;  /* 0x000001a000047945 */ /* 0x000fec0003800200 */
        /* <DEDUP_REMOVED lines=25> */
.L_x_262:
[----:B------:R-:W-:Y:S05]  /*12270*/  BSYNC.RECONVERGENT B4 ;  /* 0x0000000000047941 */ /* 0x000fea0003800200 */
.L_x_261:
        /* <DEDUP_REMOVED lines=33> */
.L_x_264:
[----:B------:R-:W-:Y:S05]  /*12490*/  BSYNC.RECONVERGENT B4 ;  /* 0x0000000000047941 */ /* 0x000fea0003800200 */
.L_x_263:
        /* <DEDUP_REMOVED lines=28> */
[----:B------:R-:W-:-:S04]  /*12660*/  FFMA R7, RZ, 29.99997711181640625, R9 ;  /* 0x41effff4ff077823 */ /* 0x000fc80000000009 */
[----:B------:R-:W-:Y:S01]  /*12670*/  DADD R40, R40, R10 ;  /* 0x0000000028287229 */ /* 0x000fe2000000000a */
        /* <DEDUP_REMOVED lines=9> */
.L_x_266:
[----:B------:R-:W-:Y:S05]  /*12710*/  BSYNC.RECONVERGENT B4 ;  /* 0x0000000000047941 */ /* 0x000fea0003800200 */
.L_x_265:
[----:B------:R-:W0:Y:S01]  /*12720*/  MUFU.RCP64H R11, 4.29494272000000000000e+09 ;  /* 0x41effff4000b7908 */ /* 0x000e220000001800 */
        /* <DEDUP_REMOVED lines=32> */
.L_x_268:
[----:B------:R-:W-:Y:S05]  /*12930*/  BSYNC.RECONVERGENT B4 ;  /* 0x0000000000047941 */ /* 0x000fea0003800200 */
.L_x_267:
[----:B------:R-:W0:Y:S01]  /*12940*/  MUFU.RCP64H R45, 4.29494272000000000000e+09 ;  /* 0x41effff4002d7908 */ /* 0x000e220000001800 */
        /* <DEDUP_REMOVED lines=32> */
.L_x_270:
[----:B------:R-:W-:Y:S05]  /*12b50*/  BSYNC.RECONVERGENT B4 ;  /* 0x0000000000047941 */ /* 0x000fea0003800200 */
.L_x_269:
[----:B------:R-:W0:Y:S01]  /*12b60*/  FRND.F64.FLOOR R8, R8 ;  /* 0x0000000800087313 */ /* 0x000e220000305800 */
[----:B------:R-:W-:Y:S01]  /*12b70*/  MOV R10, 0xd7600000 ;  /* 0xd7600000000a7802 */ /* 0x000fe20000000f00 */
[----:B------:R-:W-:Y:S01]  /*12b80*/  IMAD.MOV.U32 R11, RZ, RZ, 0x41effff4 ;  /* 0x41effff4ff0b7424 */ /* 0x000fe200078e00ff */
[----:B------:R-:W-:Y:S01]  /*12b90*/  UMOV UR6, 0xd7600000 ;  /* 0xd760000000067882 */ /* 0x000fe20000000000 */
[----:B------:R-:W-:Y:S01]  /*12ba0*/  IMAD.MOV.U32 R36, RZ, RZ, 0x1 ;  /* 0x00000001ff247424 */ /* 0x000fe200078e00ff */
[----:B------:R-:W-:Y:S01]  /*12bb0*/  UMOV UR7, 0x41effff4 ;  /* 0x41effff400077882 */ /* 0x000fe20000000000 */
[----:B------:R-:W-:Y:S02]  /*12bc0*/  BSSY.RECONVERGENT B4, `(.L_x_271) ;  /* 0x000001f000047945 */ /* 0x000fe40003800200 */
[----:B------:R-:W1:Y:S01]  /*12bd0*/  MUFU.RCP64H R37, 4.29494272000000000000e+09 ;  /* 0x41effff400257908 */ /* 0x000e620000001800 */
        /* <DEDUP_REMOVED lines=29> */
.L_x_272:
[----:B------:R-:W-:Y:S05]  /*12db0*/  BSYNC.RECONVERGENT B4 ;  /* 0x0000000000047941 */ /* 0x000fea0003800200 */
.L_x_271:
[----:B------:R-:W0:Y:S01]  /*12dc0*/  MUFU.RCP64H R11, 4.29494272000000000000e+09 ;  /* 0x41effff4000b7908 */ /* 0x000e220000001800 */
[----:B------:R-:W-:Y:S01]  /*12dd0*/  IMAD.MOV.U32 R54, RZ, RZ, -0x28a00000 ;  /* 0xd7600000ff367424 */ /* 0x000fe200078e00ff */
[----:B------:R-:W-:Y:S01]  /*12de0*/  MOV R10, 0x1 ;  /* 0x00000001000a7802 */ /* 0x000fe20000000f00 */
[----:B------:R-:W-:Y:S01]  /*12df0*/  IMAD.MOV.U32 R55, RZ, RZ, 0x41effff4 ;  /* 0x41effff4ff377424 */ /* 0x000fe200078e00ff */
[----:B------:R-:W-:Y:S01]  /*12e00*/  UMOV UR6, 0xd7600000 ;  /* 0xd760000000067882 */ /* 0x000fe20000000000 */
[----:B------:R-:W-:Y:S01]  /*12e10*/  UMOV UR7, 0x41effff4 ;  /* 0x41effff400077882 */ /* 0x000fe20000000000 */
[----:B------:R-:W-:Y:S02]  /*12e20*/  BSSY.RECONVERGENT B4, `(.L_x_273) ;  /* 0x000001c000047945 */ /* 0x000fe40003800200 */
[----:B------:R-:W1:Y:S01]  /*12e30*/  I2F.F64.U32 R44, R34 ;  /* 0x00000022002c7312 */ /* 0x000e620000201800 */
[----:B0-----:R-:W-:Y:S02]  /*12e40*/  DFMA R12, R10, -R54, 1 ;  /* 0x3ff000000a0c742b */ /* 0x001fe40000000836 */
        /* <DEDUP_REMOVED lines=25> */
.L_x_274:
[----:B------:R-:W-:Y:S05]  /*12fe0*/  BSYNC.RECONVERGENT B4 ;  /* 0x0000000000047941 */ /* 0x000fea0003800200 */
.L_x_273:
        /* <DEDUP_REMOVED lines=33> */
.L_x_276:
[----:B------:R-:W-:Y:S05]  /*13200*/  BSYNC.RECONVERGENT B4 ;  /* 0x0000000000047941 */ /* 0x000fea0003800200 */
.L_x_275:
        /* <DEDUP_REMOVED lines=33> */
.L_x_278:
[----:B------:R-:W-:Y:S05]  /*13420*/  BSYNC.RECONVERGENT B4 ;  /* 0x0000000000047941 */ /* 0x000fea0003800200 */
.L_x_277:
        /* <DEDUP_REMOVED lines=38> */
.L_x_280:
[----:B------:R-:W-:Y:S05]  /*13690*/  BSYNC.RECONVERGENT B4 ;  /* 0x0000000000047941 */ /* 0x000fea0003800200 */
.L_x_279:
        /* <DEDUP_REMOVED lines=33> */
.L_x_282:
[----:B------:R-:W-:Y:S05]  /*138b0*/  BSYNC.RECONVERGENT B4 ;  /* 0x0000000000047941 */ /* 0x000fea0003800200 */
.L_x_281:
        /* <DEDUP_REMOVED lines=33> */
.L_x_284:
[----:B------:R-:W-:Y:S05]  /*13ad0*/  BSYNC.RECONVERGENT B4 ;  /* 0x0000000000047941 */ /* 0x000fea0003800200 */
.L_x_283:
[----:B------:R-:W0:Y:S01]  /*13ae0*/  MUFU.RCP64H R13, 4.29494272000000000000e+09 ;  /* 0x41effff4000d7908 */ /* 0x000e220000001800 */
[----:B------:R-:W-:Y:S01]  /*13af0*/  IMAD.MOV.U32 R10, RZ, RZ, -0x28a00000 ;  /* 0xd7600000ff0a7424 */ /* 0x000fe200078e00ff */
[----:B------:R-:W-:Y:S01]  /*13b00*/  UMOV UR6, 0xd7600000 ;  /* 0xd760000000067882 */ /* 0x000fe20000000000 */
[----:B------:R-:W-:Y:S01]  /*13b10*/  IMAD.MOV.U32 R11, RZ, RZ, 0x41effff4 ;  /* 0x41effff4ff0b7424 */ /* 0x000fe200078e00ff */
[----:B------:R-:W-:Y:S01]  /*13b20*/  UMOV UR7, 0x41effff4 ;  /* 0x41effff400077882 */ /* 0x000fe20000000000 */
[----:B------:R-:W-:Y:S01]  /*13b30*/  IMAD.MOV.U32 R12, RZ, RZ, 0x1 ;  /* 0x00000001ff0c7424 */ /* 0x000fe200078e00ff */
[----:B------:R-:W-:Y:S02]  /*13b40*/  BSSY.RECONVERGENT B4, `(.L_x_285) ;  /* 0x0000021000047945 */ /* 0x000fe40003800200 */
[----:B------:R-:W-:Y:S08]  /*13b50*/  I2F.F64.U32 R38, R38 ;  /* 0x0000002600267312 */ /* 0x000ff00000201800 */
[----:B------:R-:W1:Y:S01]  /*13b60*/  FRND.F64.FLOOR R8, R8 ;  /* 0x0000000800087313 */ /* 0x000e620000305800 */
[----:B0-----:R-:W-:-:S08]  /*13b70*/  DFMA R36, R12, -R10, 1 ;  /* 0x3ff000000c24742b */ /* 0x001fd0000000080a */
[----:B------:R-:W-:Y:S02]  /*13b80*/  DFMA R36, R36, R36, R36 ;  /* 0x000000242424722b */ /* 0x000fe40000000024 */
[----:B-1----:R-:W-:-:S06]  /*13b90*/  DFMA R28, R8, -R10, R28 ;  /* 0x8000000a081c722b */ /* 0x002fcc000000001c */
[----:B------:R-:W-:Y:S02]  /*13ba0*/  DFMA R12, R12, R36, R12 ;  /* 0x000000240c0c722b */ /* 0x000fe4000000000c */
[----:B------:R-:W-:Y:S02]  /*13bb0*/  DMUL R36, R18, R38 ;  /* 0x0000002612247228 */ /* 0x000fe40000000000 */
[----:B------:R-:W-:-:S04]  /*13bc0*/  DSETP.GEU.AND P0, PT, R28, RZ, PT ;  /* 0x000000ff1c00722a */ /* 0x000fc80003f0e000 */
        /* <DEDUP_REMOVED lines=11> */
[----:B------:R-:W-:Y:S02]  /*13c80*/  FFMA R7, RZ, 29.99997711181640625, R9 ;  /* 0x41effff4ff077823 */ /* 0x000fe40000000009 */
[----:B------:R-:W-:Y:S02]  /*13c90*/  FSEL R10, R10, R12, !P0 ;  /* 0x0000000c0a0a7208 */ /* 0x000fe40004000000 */
[----:B------:R-:W-:Y:S02]  /*13ca0*/  FSEL R11, R11, R13, !P0 ;  /* 0x0000000d0b0b7208 */ /* 0x000fe40004000000 */
[----:B------:R-:W-:-:S04]  /*13cb0*/  FSETP.GT.AND P0, PT, |R7|, 1.469367938527859385e-39, PT ;  /* 0x001000000700780b */ /* 0x000fc80003f04200 */
[----:B------:R-:W-:-:S09]  /*13cc0*/  DADD R34, R34, R10 ;  /* 0x0000000022227229 */ /* 0x000fd2000000000a */
        /* <DEDUP_REMOVED lines=8> */
.L_x_286:
[----:B------:R-:W-:Y:S05]  /*13d50*/  BSYNC.RECONVERGENT B4 ;  /* 0x0000000000047941 */ /* 0x000fea0003800200 */
.L_x_285:
        /* <DEDUP_REMOVED lines=33> */
.L_x_288:
[----:B------:R-:W-:Y:S05]  /*13f70*/  BSYNC.RECONVERGENT B4 ;  /* 0x0000000000047941 */ /* 0x000fea0003800200 */
.L_x_287:
        /* <DEDUP_REMOVED lines=33> */
.L_x_290:
[----:B------:R-:W-:Y:S05]  /*14190*/  BSYNC.RECONVERGENT B4 ;  /* 0x0000000000047941 */ /* 0x000fea0003800200 */
.L_x_289:
        /* <DEDUP_REMOVED lines=37> */
.L_x_292:
[----:B------:R-:W-:Y:S05]  /*143f0*/  BSYNC.RECONVERGENT B4 ;  /* 0x0000000000047941 */ /* 0x000fea0003800200 */
.L_x_291:
        /* <DEDUP_REMOVED lines=34> */
.L_x_294:
[----:B------:R-:W-:Y:S05]  /*14620*/  BSYNC.RECONVERGENT B4 ;  /* 0x0000000000047941 */ /* 0x000fea0003800200 */
.L_x_293:
        /* <DEDUP_REMOVED lines=33> */
.L_x_296:
[----:B------:R-:W-:Y:S05]  /*14840*/  BSYNC.RECONVERGENT B4 ;  /* 0x0000000000047941 */ /* 0x000fea0003800200 */
.L_x_295:
        /* <DEDUP_REMOVED lines=33> */
.L_x_298:
[----:B------:R-:W-:Y:S05]  /*14a60*/  BSYNC.RECONVERGENT B4 ;  /* 0x0000000000047941 */ /* 0x000fea0003800200 */
.L_x_297:
        /* <DEDUP_REMOVED lines=38> */
.L_x_300:
[----:B------:R-:W-:Y:S05]  /*14cd0*/  BSYNC.RECONVERGENT B4 ;  /* 0x0000000000047941 */ /* 0x000fea0003800200 */
.L_x_299:
        /* <DEDUP_REMOVED lines=33> */
.L_x_302:
[----:B------:R-:W-:Y:S05]  /*14ef0*/  BSYNC.RECONVERGENT B4 ;  /* 0x0000000000047941 */ /* 0x000fea0003800200 */
.L_x_301:
        /* <DEDUP_REMOVED lines=33> */
.L_x_304:
[----:B------:R-:W-:Y:S05]  /*15110*/  BSYNC.RECONVERGENT B4 ;  /* 0x0000000000047941 */ /* 0x000fea0003800200 */
.L_x_303:
        /* <DEDUP_REMOVED lines=39> */
.L_x_306:
[----:B------:R-:W-:Y:S05]  /*15390*/  BSYNC.RECONVERGENT B4 ;  /* 0x0000000000047941 */ /* 0x000fea0003800200 */
.L_x_305:
        /* <DEDUP_REMOVED lines=33> */
.L_x_308:
[----:B------:R-:W-:Y:S05]  /*155b0*/  BSYNC.RECONVERGENT B4 ;  /* 0x0000000000047941 */ /* 0x000fea0003800200 */
.L_x_307:
        /* <DEDUP_REMOVED lines=33> */
.L_x_310:
[----:B------:R-:W-:Y:S05]  /*157d0*/  BSYNC.RECONVERGENT B4 ;  /* 0x0000000000047941 */ /* 0x000fea0003800200 */
.L_x_309:
        /* <DEDUP_REMOVED lines=37> */
.L_x_312:
[----:B------:R-:W-:Y:S05]  /*15a30*/  BSYNC.RECONVERGENT B4 ;  /* 0x0000000000047941 */ /* 0x000fea0003800200 */
.L_x_311:
[----:B------:R-:W2:Y:S04]  /*15a40*/  LDG.E R22, desc[UR4][R52.64+0xc] ;  /* 0x00000c0434167981 */ /* 0x000ea8000c1e1900 */
[----:B------:R-:W3:Y:S04]  /*15a50*/  LDG.E R20, desc[UR4][R52.64+0x10] ;  /* 0x0000100434147981 */ /* 0x000ee8000c1e1900 */
[----:B------:R-:W4:Y:S01]  /*15a60*/  LDG.E R18, desc[UR4][R52.64+0x14] ;  /* 0x0000140434127981 */ /* 0x000f22000c1e1900 */
[----:B------:R-:W0:Y:S01]  /*15a70*/  MUFU.RCP64H R13, 4.29494272000000000000e+09 ;  /* 0x41effff4000d7908 */ /* 0x000e220000001800 */
[----:B------:R-:W-:Y:S01]  /*15a80*/  IMAD.MOV.U32 R10, RZ, RZ, -0x28a00000 ;  /* 0xd7600000ff0a7424 */ /* 0x000fe200078e00ff */
[----:B------:R-:W-:Y:S01]  /*15a90*/  MOV R12, 0x1 ;  /* 0x00000001000c7802 */ /* 0x000fe20000000f00 */
[----:B------:R-:W-:Y:S01]  /*15aa0*/  IMAD.MOV.U32 R11, RZ, RZ, 0x41effff4 ;  /* 0x41effff4ff0b7424 */ /* 0x000fe200078e00ff */
[----:B------:R-:W-:Y:S01]  /*15ab0*/  UMOV UR6, 0xd7600000 ;  /* 0xd760000000067882 */ /* 0x000fe20000000000 */
[----:B------:R-:W-:Y:S01]  /*15ac0*/  UMOV UR7, 0x41effff4 ;  /* 0x41effff400077882 */ /* 0x000fe20000000000 */
[----:B------:R-:W-:Y:S03]  /*15ad0*/  BSSY.RECONVERGENT B4, `(.L_x_313) ;  /* 0x0000027000047945 */ /* 0x000fe60003800200 */
[----:B0-----:R-:W-:-:S08]  /*15ae0*/  DFMA R16, R12, -R10, 1 ;  /* 0x3ff000000c10742b */ /* 0x001fd0000000080a */
[----:B------:R-:W-:-:S08]  /*15af0*/  DFMA R16, R16, R16, R16 ;  /* 0x000000101010722b */ /* 0x000fd00000000010 */
[----:B------:R-:W-:-:S08]  /*15b00*/  DFMA R16, R12, R16, R12 ;  /* 0x000000100c10722b */ /* 0x000fd0000000000c */
[----:B------:R-:W-:-:S08]  /*15b10*/  DFMA R12, R16, -R10, 1 ;  /* 0x3ff00000100c742b */ /* 0x000fd0000000080a */
[----:B------:R-:W-:Y:S02]  /*15b20*/  DFMA R58, R16, R12, R16 ;  /* 0x0000000c103a722b */ /* 0x000fe40000000010 */
[----:B------:R-:W0:Y:S02]  /*15b30*/  FRND.F64.FLOOR R12, R8 ;  /* 0x00000008000c7313 */ /* 0x000e240000305800 */
[----:B0-----:R-:W-:-:S08]  /*15b40*/  DFMA R12, R12, -R10, R14 ;  /* 0x8000000a0c0c722b */ /* 0x001fd0000000000e */
[----:B------:R-:W-:Y:S01]  /*15b50*/  DSETP.GEU.AND P0, PT, R12, RZ, PT ;  /* 0x000000ff0c00722a */ /* 0x000fe20003f0e000 */
        /* <DEDUP_REMOVED lines=15> */
[----:B------:R-:W-:Y:S02]  /*15c50*/  DADD R10, R12, UR6 ;  /* 0x000000060c0a7e29 */ /* 0x000fe40008000000 */
[----:B-1----:R-:W-:-:S04]  /*15c60*/  DFMA R18, R24, -131072, R18 ;  /* 0xc10000001812782b */ /* 0x002fc80000000012 */
[----:B------:R-:W-:-:S04]  /*15c70*/  DFMA R8, R58, R56, R16 ;  /* 0x000000383a08722b */ /* 0x000fc80000000010 */
[----:B------:R-:W-:Y:S02]  /*15c80*/  FSEL R16, R10, R12, !P0 ;  /* 0x0000000c0a107208 */ /* 0x000fe40004000000 */
[----:B------:R-:W-:-:S04]  /*15c90*/  FSEL R17, R11, R13, !P0 ;  /* 0x0000000d0b117208 */ /* 0x000fc80004000000 */
        /* <DEDUP_REMOVED lines=10> */
.L_x_314:
[----:B------:R-:W-:Y:S05]  /*15d40*/  BSYNC.RECONVERGENT B4 ;  /* 0x0000000000047941 */ /* 0x000fea0003800200 */
.L_x_313:
[----:B------:R-:W0:Y:S01]  /*15d50*/  MUFU.RCP64H R13, 4.29494272000000000000e+09 ;  /* 0x41effff4000d7908 */ /* 0x000e220000001800 */
[----:B------:R-:W-:Y:S01]  /*15d60*/  IMAD.MOV.U32 R10, RZ, RZ, -0x28a00000 ;  /* 0xd7600000ff0a7424 */ /* 0x000fe200078e00ff */
[----:B------:R-:W-:Y:S01]  /*15d70*/  UMOV UR6, 0xd7600000 ;  /* 0xd760000000067882 */ /* 0x000fe20000000000 */
[----:B------:R-:W-:Y:S01]  /*15d80*/  IMAD.MOV.U32 R11, RZ, RZ, 0x41effff4 ;  /* 0x41effff4ff0b7424 */ /* 0x000fe200078e00ff */
[----:B------:R-:W-:Y:S01]  /*15d90*/  UMOV UR7, 0x41effff4 ;  /* 0x41effff400077882 */ /* 0x000fe20000000000 */
[----:B------:R-:W-:Y:S01]  /*15da0*/  IMAD.MOV.U32 R12, RZ, RZ, 0x1 ;  /* 0x00000001ff0c7424 */ /* 0x000fe200078e00ff */
[----:B------:R-:W-:Y:S05]  /*15db0*/  BSSY.RECONVERGENT B4, `(.L_x_315) ;  /* 0x000001b000047945 */ /* 0x000fea0003800200 */
[----:B0-----:R-:W-:-:S08]  /*15dc0*/  DFMA R14, R12, -R10, 1 ;  /* 0x3ff000000c0e742b */ /* 0x001fd0000000080a */
[----:B------:R-:W-:-:S08]  /*15dd0*/  DFMA R14, R14, R14, R14 ;  /* 0x0000000e0e0e722b */ /* 0x000fd0000000000e */
[----:B------:R-:W-:Y:S02]  /*15de0*/  DFMA R12, R12, R14, R12 ;  /* 0x0000000e0c0c722b */ /* 0x000fe4000000000c */
[----:B------:R-:W-:-:S06]  /*15df0*/  DMUL R14, R50, R22 ;  /* 0x00000016320e7228 */ /* 0x000fcc0000000000 */
[----:B------:R-:W-:-:S04]  /*15e00*/  DFMA R56, R12, -R10, 1 ;  /* 0x3ff000000c38742b */ /* 0x000fc8000000080a */
[----:B------:R-:W-:-:S04]  /*15e10*/  FSETP.GEU.AND P2, PT, |R15|, 6.5827683646048100446e-37, PT ;  /* 0x036000000f00780b */ /* 0x000fc80003f4e200 */
        /* <DEDUP_REMOVED lines=20> */
.L_x_316:
[----:B------:R-:W-:Y:S05]  /*15f60*/  BSYNC.RECONVERGENT B4 ;  /* 0x0000000000047941 */ /* 0x000fea0003800200 */
.L_x_315:
        /* <DEDUP_REMOVED lines=33> */
.L_x_318:
[----:B------:R-:W-:Y:S05]  /*16180*/  BSYNC.RECONVERGENT B4 ;  /* 0x0000000000047941 */ /* 0x000fea0003800200 */
.L_x_317:
[----:B------:R-:W0:Y:S01]  /*16190*/  MUFU.RCP64H R11, 4.29494272000000000000e+09 ;  /* 0x41effff4000b7908 */ /* 0x000e220000001800 */
        /* <DEDUP_REMOVED lines=36> */
.L_x_320:
[----:B------:R-:W-:Y:S05]  /*163e0*/  BSYNC.RECONVERGENT B4 ;  /* 0x0000000000047941 */ /* 0x000fea0003800200 */
.L_x_319:
[----:B------:R-:W0:Y:S01]  /*163f0*/  MUFU.RCP64H R13, 4.29494272000000000000e+09 ;  /* 0x41effff4000d7908 */ /* 0x000e220000001800 */
[----:B------:R-:W-:Y:S01]  /*16400*/  MOV R10, 0xd7600000 ;  /* 0xd7600000000a7802 */ /* 0x000fe20000000f00 */
[----:B------:R-:W-:Y:S01]  /*16410*/  IMAD.MOV.U32 R11, RZ, RZ, 0x41effff4 ;  /* 0x41effff4ff0b7424 */ /* 0x000fe200078e00ff */
[----:B------:R-:W-:Y:S01]  /*16420*/  UMOV UR6, 0xd7600000 ;  /* 0xd760000000067882 */ /* 0x000fe20000000000 */
[----:B------:R-:W-:Y:S01]  /*16430*/  IMAD.MOV.U32 R12, RZ, RZ, 0x1 ;  /* 0x00000001ff0c7424 */ /* 0x000fe200078e00ff */
[----:B------:R-:W-:Y:S01]  /*16440*/  UMOV UR7, 0x41effff4 ;  /* 0x41effff400077882 */ /* 0x000fe20000000000 */
[----:B------:R-:W-:Y:S04]  /*16450*/  BSSY.RECONVERGENT B4, `(.L_x_321) ;  /* 0x000001b000047945 */ /* 0x000fe80003800200 */
        /* <DEDUP_REMOVED lines=26> */
.L_x_322:
[----:B------:R-:W-:Y:S05]  /*16600*/  BSYNC.RECONVERGENT B4 ;  /* 0x0000000000047941 */ /* 0x000fea0003800200 */
.L_x_321:
        /* <DEDUP_REMOVED lines=33> */
.L_x_324:
[----:B------:R-:W-:Y:S05]  /*16820*/  BSYNC.RECONVERGENT B4 ;  /* 0x0000000000047941 */ /* 0x000fea0003800200 */
.L_x_323:
        /* <DEDUP_REMOVED lines=38> */
.L_x_326:
[----:B------:R-:W-:Y:S05]  /*16a90*/  BSYNC.RECONVERGENT B4 ;  /* 0x0000000000047941 */ /* 0x000fea0003800200 */
.L_x_325:
        /* <DEDUP_REMOVED lines=33> */
.L_x_328:
[----:B------:R-:W-:Y:S05]  /*16cb0*/  BSYNC.RECONVERGENT B4 ;  /* 0x0000000000047941 */ /* 0x000fea0003800200 */
.L_x_327:
        /* <DEDUP_REMOVED lines=33> */
.L_x_330:
[----:B------:R-:W-:Y:S05]  /*16ed0*/  BSYNC.RECONVERGENT B4 ;  /* 0x0000000000047941 */ /* 0x000fea0003800200 */
.L_x_329:
        /* <DEDUP_REMOVED lines=37> */
.L_x_332:
[----:B------:R-:W-:Y:S05]  /*17130*/  BSYNC.RECONVERGENT B4 ;  /* 0x0000000000047941 */ /* 0x000fea0003800200 */
.L_x_331:
        /* <DEDUP_REMOVED lines=33> */
.L_x_334:
[----:B------:R-:W-:Y:S05]  /*17350*/  BSYNC.RECONVERGENT B4 ;  /* 0x0000000000047941 */ /* 0x000fea0003800200 */
.L_x_333:
        /* <DEDUP_REMOVED lines=33> */
.L_x_336:
[----:B------:R-:W-:Y:S05]  /*17570*/  BSYNC.RECONVERGENT B4 ;  /* 0x0000000000047941 */ /* 0x000fea0003800200 */
.L_x_335:
        /* <DEDUP_REMOVED lines=33> */
.L_x_338:
[----:B------:R-:W-:Y:S05]  /*17790*/  BSYNC.RECONVERGENT B4 ;  /* 0x0000000000047941 */ /* 0x000fea0003800200 */
.L_x_337:
        /* <DEDUP_REMOVED lines=18> */
[----:B------:R-:W-:Y:S02]  /*178c0*/  DFMA R56, R12, -R10, R58 ;  /* 0x8000000a0c38722b */ /* 0x000fe4000000003a */
[----:B------:R-:W-:-:S06]  /*178d0*/  DADD R10, R54, UR6 ;  /* 0x00000006360a7e29 */ /* 0x000fcc0008000000 */
[----:B------:R-:W-:-:S04]  /*178e0*/  DFMA R8, R60, R56, R12 ;  /* 0x000000383c08722b */ /* 0x000fc8000000000c */
[----:B------:R-:W-:Y:S02]  /*178f0*/  FSEL R12, R10, R54, !P0 ;  /* 0x000000360a0c7208 */ /* 0x000fe40004000000 */
[----:B------:R-:W-:-:S04]  /*17900*/  FSEL R13, R11, R55, !P0 ;  /* 0x000000370b0d7208 */ /* 0x000fc80004000000 */
[----:B------:R-:W-:Y:S02]  /*17910*/  FFMA R7, RZ, 29.99997711181640625, R9 ;  /* 0x41effff4ff077823 */ /* 0x000fe40000000009 */
[C---:B------:R-:W-:Y:S02]  /*17920*/  DADD R10, R12.reuse, UR6 ;  /* 0x000000060c0a7e29 */ /* 0x040fe40008000000 */
[----:B------:R-:W-:Y:S01]  /*17930*/  DSETP.GEU.AND P0, PT, R12, RZ, PT ;  /* 0x000000ff0c00722a */ /* 0x000fe20003f0e000 */
[----:B------:R-:W-:-:S07]  /*17940*/  FSETP.GT.AND P1, PT, |R7|, 1.469367938527859385e-39, PT ;  /* 0x001000000700780b */ /* 0x000fce0003f24200 */
[----:B------:R-:W-:Y:S02]  /*17950*/  FSEL R60, R10, R12, !P0 ;  /* 0x0000000c0a3c7208 */ /* 0x000fe40004000000 */
[----:B------:R-:W-:-:S04]  /*17960*/  FSEL R61, R11, R13, !P0 ;  /* 0x0000000d0b3d7208 */ /* 0x000fc80004000000 */
        /* <DEDUP_REMOVED lines=8> */
.L_x_340:
[----:B------:R-:W-:Y:S05]  /*179f0*/  BSYNC.RECONVERGENT B4 ;  /* 0x0000000000047941 */ /* 0x000fea0003800200 */
.L_x_339:
        /* <DEDUP_REMOVED lines=33> */
.L_x_342:
[----:B------:R-:W-:Y:S05]  /*17c10*/  BSYNC.RECONVERGENT B4 ;  /* 0x0000000000047941 */ /* 0x000fea0003800200 */
.L_x_341:
        /* <DEDUP_REMOVED lines=33> */
.L_x_344:
[----:B------:R-:W-:Y:S05]  /*17e30*/  BSYNC.RECONVERGENT B4 ;  /* 0x0000000000047941 */ /* 0x000fea0003800200 */
.L_x_343:
        /* <DEDUP_REMOVED lines=38> */
.L_x_346:
[----:B------:R-:W-:Y:S05]  /*180a0*/  BSYNC.RECONVERGENT B4 ;  /* 0x0000000000047941 */ /* 0x000fea0003800200 */
.L_x_345:
        /* <DEDUP_REMOVED lines=33> */
.L_x_348:
[----:B------:R-:W-:Y:S05]  /*182c0*/  BSYNC.RECONVERGENT B4 ;  /* 0x0000000000047941 */ /* 0x000fea0003800200 */
.L_x_347:
        /* <DEDUP_REMOVED lines=33> */
.L_x_350:
[----:B------:R-:W-:Y:S05]  /*184e0*/  BSYNC.RECONVERGENT B4 ;  /* 0x0000000000047941 */ /* 0x000fea0003800200 */
.L_x_349:
        /* <DEDUP_REMOVED lines=37> */
.L_x_352:
[----:B------:R-:W-:Y:S05]  /*18740*/  BSYNC.RECONVERGENT B4 ;  /* 0x0000000000047941 */ /* 0x000fea0003800200 */
.L_x_351:
        /* <DEDUP_REMOVED lines=33> */
.L_x_354:
[----:B------:R-:W-:Y:S05]  /*18960*/  BSYNC.RECONVERGENT B4 ;  /* 0x0000000000047941 */ /* 0x000fea0003800200 */
.L_x_353:
        /* <DEDUP_REMOVED lines=33> */
.L_x_356:
[----:B------:R-:W-:Y:S05]  /*18b80*/  BSYNC.RECONVERGENT B4 ;  /* 0x0000000000047941 */ /* 0x000fea0003800200 */
.L_x_355:
        /* <DEDUP_REMOVED lines=33> */
.L_x_358:
[----:B------:R-:W-:Y:S05]  /*18da0*/  BSYNC.RECONVERGENT B4 ;  /* 0x0000000000047941 */ /* 0x000fea0003800200 */
.L_x_357:
        /* <DEDUP_REMOVED lines=37> */
.L_x_360:
[----:B------:R-:W-:Y:S05]  /*19000*/  BSYNC.RECONVERGENT B4 ;  /* 0x0000000000047941 */ /* 0x000fea0003800200 */
.L_x_359:
        /* <DEDUP_REMOVED lines=33> */
.L_x_362:
[----:B------:R-:W-:Y:S05]  /*19220*/  BSYNC.RECONVERGENT B4 ;  /* 0x0000000000047941 */ /* 0x000fea0003800200 */
.L_x_361:
        /* <DEDUP_REMOVED lines=33> */
.L_x_364:
[----:B------:R-:W-:Y:S05]  /*19440*/  BSYNC.RECONVERGENT B4 ;  /* 0x0000000000047941 */ /* 0x000fea0003800200 */
.L_x_363:
        /* <DEDUP_REMOVED lines=38> */
.L_x_366:
[----:B------:R-:W-:Y:S05]  /*196b0*/  BSYNC.RECONVERGENT B4 ;  /* 0x0000000000047941 */ /* 0x000fea0003800200 */
.L_x_365:
        /* <DEDUP_REMOVED lines=33> */
.L_x_368:
[----:B------:R-:W-:Y:S05]  /*198d0*/  BSYNC.RECONVERGENT B4 ;  /* 0x0000000000047941 */ /* 0x000fea0003800200 */
.L_x_367:
        /* <DEDUP_REMOVED lines=33> */
.L_x_370:
[----:B------:R-:W-:Y:S05]  /*19af0*/  BSYNC.RECONVERGENT B4 ;  /* 0x0000000000047941 */ /* 0x000fea0003800200 */
.L_x_369:
        /* <DEDUP_REMOVED lines=37> */
.L_x_372:
[----:B------:R-:W-:Y:S05]  /*19d50*/  BSYNC.RECONVERGENT B4 ;  /* 0x0000000000047941 */ /* 0x000fea0003800200 */
.L_x_371:
        /* <DEDUP_REMOVED lines=48> */
.L_x_374:
[----:B------:R-:W-:Y:S05]  /*1a060*/  BSYNC.RECONVERGENT B4 ;  /* 0x0000000000047941 */ /* 0x000fea0003800200 */
.L_x_373:
        /* <DEDUP_REMOVED lines=33> */
.L_x_376:
[----:B------:R-:W-:Y:S05]  /*1a280*/  BSYNC.RECONVERGENT B4 ;  /* 0x0000000000047941 */ /* 0x000fea0003800200 */
.L_x_375:
        /* <DEDUP_REMOVED lines=33> */
.L_x_378:
[----:B------:R-:W-:Y:S05]  /*1a4a0*/  BSYNC.RECONVERGENT B4 ;  /* 0x0000000000047941 */ /* 0x000fea0003800200 */
.L_x_377:
        /* <DEDUP_REMOVED lines=37> */
.L_x_380:
[----:B------:R-:W-:Y:S05]  /*1a700*/  BSYNC.RECONVERGENT B4 ;  /* 0x0000000000047941 */ /* 0x000fea0003800200 */
.L_x_379:
        /* <DEDUP_REMOVED lines=33> */
.L_x_382:
[----:B------:R-:W-:Y:S05]  /*1a920*/  BSYNC.RECONVERGENT B4 ;  /* 0x0000000000047941 */ /* 0x000fea0003800200 */
.L_x_381:
        /* <DEDUP_REMOVED lines=33> */
.L_x_384:
[----:B------:R-:W-:Y:S05]  /*1ab40*/  BSYNC.RECONVERGENT B4 ;  /* 0x0000000000047941 */ /* 0x000fea0003800200 */
.L_x_383:
        /* <DEDUP_REMOVED lines=38> */
.L_x_386:
[----:B------:R-:W-:Y:S05]  /*1adb0*/  BSYNC.RECONVERGENT B4 ;  /* 0x0000000000047941 */ /* 0x000fea0003800200 */
.L_x_385:
        /* <DEDUP_REMOVED lines=33> */
.L_x_388:
[----:B------:R-:W-:Y:S05]  /*1afd0*/  BSYNC.RECONVERGENT B4 ;  /* 0x0000000000047941 */ /* 0x000fea0003800200 */
.L_x_387:
        /* <DEDUP_REMOVED lines=33> */
.L_x_390:
[----:B------:R-:W-:Y:S05]  /*1b1f0*/  BSYNC.RECONVERGENT B4 ;  /* 0x0000000000047941 */ /* 0x000fea0003800200 */
.L_x_389:
        /* <DEDUP_REMOVED lines=37> */
.L_x_392:
[----:B------:R-:W-:Y:S05]  /*1b450*/  BSYNC.RECONVERGENT B4 ;  /* 0x0000000000047941 */ /* 0x000fea0003800200 */
.L_x_391:
        /* <DEDUP_REMOVED lines=33> */
.L_x_394:
[----:B------:R-:W-:Y:S05]  /*1b670*/  BSYNC.RECONVERGENT B4 ;  /* 0x0000000000047941 */ /* 0x000fea0003800200 */
.L_x_393:
        /* <DEDUP_REMOVED lines=33> */
.L_x_396:
[----:B------:R-:W-:Y:S05]  /*1b890*/  BSYNC.RECONVERGENT B4 ;  /* 0x0000000000047941 */ /* 0x000fea0003800200 */
.L_x_395:
        /* <DEDUP_REMOVED lines=33> */
.L_x_398:
[----:B------:R-:W-:Y:S05]  /*1bab0*/  BSYNC.RECONVERGENT B4 ;  /* 0x0000000000047941 */ /* 0x000fea0003800200 */
.L_x_397:
        /* <DEDUP_REMOVED lines=37> */
.L_x_400:
[----:B------:R-:W-:Y:S05]  /*1bd10*/  BSYNC.RECONVERGENT B4 ;  /* 0x0000000000047941 */ /* 0x000fea0003800200 */
.L_x_399:
        /* <DEDUP_REMOVED lines=33> */
.L_x_402:
[----:B------:R-:W-:Y:S05]  /*1bf30*/  BSYNC.RECONVERGENT B4 ;  /* 0x0000000000047941 */ /* 0x000fea0003800200 */
.L_x_401:
        /* <DEDUP_REMOVED lines=33> */
.L_x_404:
[----:B------:R-:W-:Y:S05]  /*1c150*/  BSYNC.RECONVERGENT B4 ;  /* 0x0000000000047941 */ /* 0x000fea0003800200 */
.L_x_403:
        /* <DEDUP_REMOVED lines=38> */
.L_x_406:
[----:B------:R-:W-:Y:S05]  /*1c3c0*/  BSYNC.RECONVERGENT B4 ;  /* 0x0000000000047941 */ /* 0x000fea0003800200 */
.L_x_405:
        /* <DEDUP_REMOVED lines=33> */
.L_x_408:
[----:B------:R-:W-:Y:S05]  /*1c5e0*/  BSYNC.RECONVERGENT B4 ;  /* 0x0000000000047941 */ /* 0x000fea0003800200 */
.L_x_407:
        /* <DEDUP_REMOVED lines=33> */
.L_x_410:
[----:B------:R-:W-:Y:S05]  /*1c800*/  BSYNC.RECONVERGENT B4 ;  /* 0x0000000000047941 */ /* 0x000fea0003800200 */
.L_x_409:
        /* <DEDUP_REMOVED lines=37> */
.L_x_412:
[----:B------:R-:W-:Y:S05]  /*1ca60*/  BSYNC.RECONVERGENT B4 ;  /* 0x0000000000047941 */ /* 0x000fea0003800200 */
.L_x_411:
        /* <DEDUP_REMOVED lines=33> */
.L_x_414:
[----:B------:R-:W-:Y:S05]  /*1cc80*/  BSYNC.RECONVERGENT B4 ;  /* 0x0000000000047941 */ /* 0x000fea0003800200 */
.L_x_413:
        /* <DEDUP_REMOVED lines=33> */
.L_x_416:
[----:B------:R-:W-:Y:S05]  /*1cea0*/  BSYNC.RECONVERGENT B4 ;  /* 0x0000000000047941 */ /* 0x000fea0003800200 */
.L_x_415:
        /* <DEDUP_REMOVED lines=33> */
.L_x_418:
[----:B------:R-:W-:Y:S05]  /*1d0c0*/  BSYNC.RECONVERGENT B4 ;  /* 0x0000000000047941 */ /* 0x000fea0003800200 */
.L_x_417:
        /* <DEDUP_REMOVED lines=37> */
.L_x_420:
[----:B------:R-:W-:Y:S05]  /*1d320*/  BSYNC.RECONVERGENT B4 ;  /* 0x0000000000047941 */ /* 0x000fea0003800200 */
.L_x_419:
        /* <DEDUP_REMOVED lines=33> */
.L_x_422:
[----:B------:R-:W-:Y:S05]  /*1d540*/  BSYNC.RECONVERGENT B4 ;  /* 0x0000000000047941 */ /* 0x000fea0003800200 */
.L_x_421:
        /* <DEDUP_REMOVED lines=33> */
.L_x_424:
[----:B------:R-:W-:Y:S05]  /*1d760*/  BSYNC.RECONVERGENT B4 ;  /* 0x0000000000047941 */ /* 0x000fea0003800200 */
.L_x_423:
        /* <DEDUP_REMOVED lines=38> */
.L_x_426:
[----:B------:R-:W-:Y:S05]  /*1d9d0*/  BSYNC.RECONVERGENT B4 ;  /* 0x0000000000047941 */ /* 0x000fea0003800200 */
.L_x_425:
        /* <DEDUP_REMOVED lines=33> */
.L_x_428:
[----:B------:R-:W-:Y:S05]  /*1dbf0*/  BSYNC.RECONVERGENT B4 ;  /* 0x0000000000047941 */ /* 0x000fea0003800200 */
.L_x_427:
        /* <DEDUP_REMOVED lines=33> */
.L_x_430:
[----:B------:R-:W-:Y:S05]  /*1de10*/  BSYNC.RECONVERGENT B4 ;  /* 0x0000000000047941 */ /* 0x000fea0003800200 */
.L_x_429:
        /* <DEDUP_REMOVED lines=37> */
.L_x_432:
[----:B------:R-:W-:Y:S05]  /*1e070*/  BSYNC.RECONVERGENT B4 ;  /* 0x0000000000047941 */ /* 0x000fea0003800200 */
.L_x_431:
[----:B------:R-:W0:Y:S01]  /*1e080*/  FRND.F64.FLOOR R8, R8 ;  /* 0x0000000800087313 */ /* 0x000e220000305800 */
[----:B------:R-:W-:Y:S01]  /*1e090*/  UMOV UR6, 0xd7600000 ;  /* 0xd760000000067882 */ /* 0x000fe20000000000 */
[----:B------:R-:W-:-:S06]  /*1e0a0*/  UMOV UR7, 0x41effff4 ;  /* 0x41effff400077882 */ /* 0x000fcc0000000000 */
[----:B------:R1:W2:Y:S01]  /*1e0b0*/  F2I.U32.F64.TRUNC R42, R42 ;  /* 0x0000002a002a7311 */ /* 0x0002a2000030d000 */
[----:B0-----:R-:W-:-:S07]  /*1e0c0*/  DFMA R18, R8, -UR6, R18 ;  /* 0x8000000608127c2b */ /* 0x001fce0008000012 */
[----:B------:R1:W3:Y:S01]  /*1e0d0*/  F2I.U32.F64.TRUNC R34, R34 ;  /* 0x0000002200227311 */ /* 0x0002e2000030d000 */
[----:B------:R-:W-:-:S07]  /*1e0e0*/  DADD R10, R18, UR6 ;  /* 0x00000006120a7e29 */ /* 0x000fce0008000000 */
[----:B------:R1:W4:Y:S01]  /*1e0f0*/  F2I.U32.F64.TRUNC R16, R16 ;  /* 0x0000001000107311 */ /* 0x000322000030d000 */
[----:B------:R-:W-:-:S07]  /*1e100*/  DSETP.GEU.AND P0, PT, R18, RZ, PT ;  /* 0x000000ff1200722a */ /* 0x000fce0003f0e000 */
[----:B------:R1:W0:Y:S01]  /*1e110*/  F2I.U32.F64.TRUNC R48, R14 ;  /* 0x0000000e00307311 */ /* 0x000222000030d000 */
[----:B------:R-:W-:Y:S02]  /*1e120*/  FSEL R30, R10, R18, !P0 ;  /* 0x000000120a1e7208 */ /* 0x000fe40004000000 */
[----:B------:R-:W-:-:S05]  /*1e130*/  FSEL R31, R11, R19, !P0 ;  /* 0x000000130b1f7208 */ /* 0x000fca0004000000 */
[----:B------:R1:W0:Y:S08]  /*1e140*/  F2I.U32.F64.TRUNC R28, R28 ;  /* 0x0000001c001c7311 */ /* 0x000230000030d000 */
[----:B------:R1:W0:Y:S08]  /*1e150*/  F2I.U32.F64.TRUNC R32, R52 ;  /* 0x0000003400207311 */ /* 0x000230000030d000 */
[----:B------:R1:W0:Y:S08]  /*1e160*/  F2I.U32.F64.TRUNC R46, R46 ;  /* 0x0000002e002e7311 */ /* 0x000230000030d000 */
[----:B------:R1:W0:Y:S08]  /*1e170*/  F2I.U32.F64.TRUNC R38, R38 ;  /* 0x0000002600267311 */ /* 0x000230000030d000 */
[----:B--234-:R1:W0:Y:S02]  /*1e180*/  F2I.U32.F64.TRUNC R30, R30 ;  /* 0x0000001e001e7311 */ /* 0x01c224000030d000 */
.L_x_252:
[----:B------:R-:W-:Y:S05]  /*1e190*/  BSYNC.RECONVERGENT B1 ;  /* 0x0000000000017941 */ /* 0x000fea0003800200 */
.L_x_251:
[C---:B------:R-:W-:Y:S01]  /*1e1a0*/  ISETP.GT.U32.AND P0, PT, R3.reuse, 0x1, PT ;  /* 0x000000010300780c */ /* 0x040fe20003f04070 */
[----:B------:R-:W-:Y:S01]  /*1e1b0*/  VIADD R0, R0, 0x1 ;  /* 0x0000000100007836 */ /* 0x000fe20000000000 */
[--C-:B------:R-:W-:Y:S02]  /*1e1c0*/  SHF.R.U64 R3, R3, 0x1, R2.reuse ;  /* 0x0000000103037819 */ /* 0x100fe40000001202 */
[----:B------:R-:W-:Y:S02]  /*1e1d0*/  ISETP.GT.U32.AND.EX P0, PT, R2, RZ, PT, P0 ;  /* 0x000000ff0200720c */ /* 0x000fe40003f04100 */
[----:B------:R-:W-:-:S11]  /*1e1e0*/  SHF.R.U32.HI R2, RZ, 0x1, R2 ;  /* 0x00000001ff027819 */ /* 0x000fd60000011602 */
[----:B------:R-:W-:Y:S05]  /*1e1f0*/  @P0 BRA `(.L_x_433) ;  /* 0xffffff3400200947 */ /* 0x000fea000383ffff */
[----:B------:R-:W-:Y:S05]  /*1e200*/  BSYNC.RECONVERGENT B2 ;  /* 0x0000000000027941 */ /* 0x000fea0003800200 */
.L_x_250:
[----:B------:R2:W3:Y:S08]  /*1e210*/  I2F.F64.U32 R10, R42 ;  /* 0x0000002a000a7312 */ /* 0x0004f00000201800 */
[----:B-1----:R-:W1:Y:S08]  /*1e220*/  I2F.F64.U32 R34, R34 ;  /* 0x0000002200227312 */ /* 0x002e700000201800 */
[----:B------:R-:W4:Y:S08]  /*1e230*/  I2F.F64.U32 R16, R16 ;  /* 0x0000001000107312 */ /* 0x000f300000201800 */
[----:B0-----:R-:W0:Y:S08]  /*1e240*/  I2F.F64.U32 R48, R48 ;  /* 0x0000003000307312 */ /* 0x001e300000201800 */
[----:B------:R-:W0:Y:S08]  /*1e250*/  I2F.F64.U32 R28, R28 ;  /* 0x0000001c001c7312 */ /* 0x000e300000201800 */
[----:B------:R-:W0:Y:S08]  /*1e260*/  I2F.F64.U32 R32, R32 ;  /* 0x0000002000207312 */ /* 0x000e300000201800 */
[----:B------:R-:W0:Y:S08]  /*1e270*/  I2F.F64.U32 R46, R46 ;  /* 0x0000002e002e7312 */ /* 0x000e300000201800 */
[----:B------:R-:W0:Y:S08]  /*1e280*/  I2F.F64.U32 R38, R38 ;  /* 0x0000002600267312 */ /* 0x000e300000201800 */
[----:B-1234-:R-:W0:Y:S02]  /*1e290*/  I2F.F64.U32 R30, R30 ;  /* 0x0000001e001e7312 */ /* 0x01ee240000201800 */
.L_x_249:
[----:B------:R-:W-:Y:S05]  /*1e2a0*/  BSYNC.RECONVERGENT B3 ;  /* 0x0000000000037941 */ /* 0x000fea0003800200 */
.L_x_248:
[----:B0-----:R-:W0:Y:S01]  /*1e2b0*/  MUFU.RCP64H R9, 4.29494272000000000000e+09 ;  /* 0x41effff400097908 */ /* 0x001e220000001800 */
[----:B------:R-:W-:Y:S01]  /*1e2c0*/  IMAD.MOV.U32 R12, RZ, RZ, -0x28a00000 ;  /* 0xd7600000ff0c7424 */ /* 0x000fe200078e00ff */
[----:B------:R-:W-:Y:S01]  /*1e2d0*/  MOV R13, 0x41effff4 ;  /* 0x41effff4000d7802 */ /* 0x000fe20000000f00 */
[----:B------:R-:W-:Y:S01]  /*1e2e0*/  IMAD.MOV.U32 R8, RZ, RZ, 0x1 ;  /* 0x00000001ff087424 */ /* 0x000fe200078e00ff */
[----:B------:R-:W-:Y:S01]  /*1e2f0*/  UMOV UR6, 0x30000000 ;  /* 0x3000000000067882 */ /* 0x000fe20000000000 */
[----:B------:R-:W-:Y:S01]  /*1e300*/  UMOV UR7, 0x41a66b80 ;  /* 0x41a66b8000077882 */ /* 0x000fe20000000000 */
[----:B------:R-:W-:Y:S03]  /*1e310*/  BSSY.RECONVERGENT B1, `(.L_x_434) ;  /* 0x0000018000017945 */ /* 0x000fe60003800200 */
[----:B0-----:R-:W-:-:S08]  /*1e320*/  DFMA R2, R8, -R12, 1 ;  /* 0x3ff000000802742b */ /* 0x001fd0000000080c */
[----:B------:R-:W-:Y:S02]  /*1e330*/  DFMA R14, R2, R2, R2 ;  /* 0x00000002020e722b */ /* 0x000fe40000000002 */
[----:B------:R-:W-:-:S06]  /*1e340*/  DMUL R2, R10, 7.62939453125e-06 ;  /* 0x3ee000000a027828 */ /* 0x000fcc0000000000 */
[----:B------:R-:W-:-:S04]  /*1e350*/  DFMA R8, R8, R14, R8 ;  /* 0x0000000e0808722b */ /* 0x000fc80000000008 */
[----:B------:R-:W0:Y:S04]  /*1e360*/  FRND.F64.FLOOR R2, R2 ;  /* 0x0000000200027313 */ /* 0x000e280000305800 */
[----:B------:R-:W-:-:S08]  /*1e370*/  DFMA R18, R8, -R12, 1 ;  /* 0x3ff000000812742b */ /* 0x000fd0000000080c */
[----:B------:R-:W-:Y:S02]  /*1e380*/  DFMA R18, R8, R18, R8 ;  /* 0x000000120812722b */ /* 0x000fe40000000008 */
[C---:B0-----:R-:W-:Y:S02]  /*1e390*/  DMUL R14, R2.reuse, UR6 ;  /* 0x00000006020e7c28 */ /* 0x041fe40008000000 */
[----:B------:R-:W-:-:S06]  /*1e3a0*/  DFMA R2, R2, -131072, R10 ;  /* 0xc10000000202782b */ /* 0x000fcc000000000a */
        /* <DEDUP_REMOVED lines=14> */
.L_x_435:
[----:B------:R-:W-:Y:S05]  /*1e490*/  BSYNC.RECONVERGENT B1 ;  /* 0x0000000000017941 */ /* 0x000fea0003800200 */
.L_x_434:
[----:B------:R-:W0:Y:S01]  /*1e4a0*/  MUFU.RCP64H R11, 4.29494272000000000000e+09 ;  /* 0x41effff4000b7908 */ /* 0x000e220000001800 */
[----:B------:R-:W-:Y:S01]  /*1e4b0*/  IMAD.MOV.U32 R20, RZ, RZ, -0x28a00000 ;  /* 0xd7600000ff147424 */ /* 0x000fe200078e00ff */
[----:B------:R-:W-:Y:S01]  /*1e4c0*/  UMOV UR6, 0x30000000 ;  /* 0x3000000000067882 */ /* 0x000fe20000000000 */
[----:B------:R-:W-:Y:S01]  /*1e4d0*/  IMAD.MOV.U32 R21, RZ, RZ, 0x41effff4 ;  /* 0x41effff4ff157424 */ /* 0x000fe200078e00ff */
[----:B------:R-:W-:Y:S01]  /*1e4e0*/  UMOV UR7, 0x41a66b80 ;  /* 0x41a66b8000077882 */ /* 0x000fe20000000000 */
[----:B------:R-:W-:Y:S01]  /*1e4f0*/  IMAD.MOV.U32 R10, RZ, RZ, 0x1 ;  /* 0x00000001ff0a7424 */ /* 0x000fe200078e00ff */
[----:B------:R-:W-:Y:S01]  /*1e500*/  DMUL R2, R2, UR6 ;  /* 0x0000000602027c28 */ /* 0x000fe20008000000 */
        /* <DEDUP_REMOVED lines=28> */
.L_x_437:
[----:B------:R-:W-:Y:S05]  /*1e6d0*/  BSYNC.RECONVERGENT B1 ;  /* 0x0000000000017941 */ /* 0x000fea0003800200 */
.L_x_436:
[----:B------:R-:W0:Y:S01]  /*1e6e0*/  MUFU.RCP64H R19, 4.29494272000000000000e+09 ;  /* 0x41effff400137908 */ /* 0x000e220000001800 */
        /* <DEDUP_REMOVED lines=32> */
.L_x_439:
[----:B------:R-:W-:Y:S05]  /*1e8f0*/  BSYNC.RECONVERGENT B1 ;  /* 0x0000000000017941 */ /* 0x000fea0003800200 */
.L_x_438:
        /* <DEDUP_REMOVED lines=11> */
[----:B------:R-:W-:Y:S02]  /*1e9b0*/  DMUL R10, R34, 7.62939453125e-06 ;  /* 0x3ee00000220a7828 */ /* 0x000fe40000000000 */
[----:B------:R-:W-:-:S04]  /*1e9c0*/  DSETP.GEU.AND P0, PT, R14, RZ, PT ;  /* 0x000000ff0e00722a */ /* 0x000fc80003f0e000 */
[----:B------:R-:W-:Y:S01]  /*1e9d0*/  DFMA R18, R2, R18, R2 ;  /* 0x000000120212722b */ /* 0x000fe20000000002 */
[----:B------:R-:W0:Y:S07]  /*1e9e0*/  FRND.F64.FLOOR R12, R10 ;  /* 0x0000000a000c7313 */ /* 0x000e2e0000305800 */
[----:B------:R-:W-:Y:S02]  /*1e9f0*/  DFMA R22, R18, -R20, 1 ;  /* 0x3ff000001216742b */ /* 0x000fe40000000814 */
[----:B0-----:R-:W-:Y:S01]  /*1ea00*/  DMUL R2, R12, UR6 ;  /* 0x000000060c027c28 */ /* 0x001fe20008000000 */
[----:B------:R-:W-:-:S05]  /*1ea10*/  UMOV UR6, 0xd7600000 ;  /* 0xd760000000067882 */ /* 0x000fca0000000000 */
[----:B------:R-:W-:Y:S01]  /*1ea20*/  DFMA R22, R18, R22, R18 ;  /* 0x000000161216722b */ /* 0x000fe20000000012 */
[----:B------:R-:W-:Y:S02]  /*1ea30*/  UMOV UR7, 0x41effff4 ;  /* 0x41effff400077882 */ /* 0x000fe40000000000 */
[----:B------:R-:W-:-:S05]  /*1ea40*/  DADD R10, R14, UR6 ;  /* 0x000000060e0a7e29 */ /* 0x000fca0008000000 */
[----:B------:R-:W-:Y:S01]  /*1ea50*/  DMUL R18, R22, R2 ;  /* 0x0000000216127228 */ /* 0x000fe20000000000 */
[----:B------:R-:W-:-:S07]  /*1ea60*/  FSETP.GEU.AND P2, PT, |R3|, 6.5827683646048100446e-37, PT ;  /* 0x036000000300780b */ /* 0x000fce0003f4e200 */
[----:B------:R-:W-:-:S08]  /*1ea70*/  DFMA R20, R18, -R20, R2 ;  /* 0x800000141214722b */ /* 0x000fd00000000002 */
[----:B------:R-:W-:Y:S01]  /*1ea80*/  DFMA R8, R22, R20, R18 ;  /* 0x000000141608722b */ /* 0x000fe20000000012 */
[----:B------:R-:W-:Y:S02]  /*1ea90*/  FSEL R18, R10, R14, !P0 ;  /* 0x0000000e0a127208 */ /* 0x000fe40004000000 */
[----:B------:R-:W-:Y:S01]  /*1eaa0*/  FSEL R19, R11, R15, !P0 ;  /* 0x0000000f0b137208 */ /* 0x000fe20004000000 */
[----:B------:R-:W-:-:S06]  /*1eab0*/  DFMA R14, R12, -131072, R34 ;  /* 0xc10000000c0e782b */ /* 0x000fcc0000000022 */
[----:B------:R-:W-:Y:S01]  /*1eac0*/  FFMA R0, RZ, 29.99997711181640625, R9 ;  /* 0x41effff4ff007823 */ /* 0x000fe20000000009 */
        /* <DEDUP_REMOVED lines=13> */
.L_x_441:
[----:B------:R-:W-:Y:S05]  /*1eba0*/  BSYNC.RECONVERGENT B1 ;  /* 0x0000000000017941 */ /* 0x000fea0003800200 */
.L_x_440:
        /* <DEDUP_REMOVED lines=35> */
.L_x_443:
[----:B------:R-:W-:Y:S05]  /*1ede0*/  BSYNC.RECONVERGENT B1 ;  /* 0x0000000000017941 */ /* 0x000fea0003800200 */
.L_x_442:
        /* <DEDUP_REMOVED lines=33> */
.L_x_445:
[----:B------:R-:W-:Y:S05]  /*1f000*/  BSYNC.RECONVERGENT B1 ;  /* 0x0000000000017941 */ /* 0x000fea0003800200 */
.L_x_444:
[----:B------:R-:W0:Y:S01]  /*1f010*/  MUFU.RCP64H R3, 4.29494272000000000000e+09 ;  /* 0x41effff400037908 */ /* 0x000e220000001800 */
        /* <DEDUP_REMOVED lines=42> */
.L_x_447:
[----:B------:R-:W-:Y:S05]  /*1f2c0*/  BSYNC.RECONVERGENT B1 ;  /* 0x0000000000017941 */ /* 0x000fea0003800200 */
.L_x_446:
[----:B------:R-:W0:Y:S01]  /*1f2d0*/  MUFU.RCP64H R11, 4.29494272000000000000e+09 ;  /* 0x41effff4000b7908 */ /* 0x000e220000001800 */
[----:B------:R-:W-:Y:S01]  /*1f2e0*/  IMAD.MOV.U32 R20, RZ, RZ, -0x28a00000 ;  /* 0xd7600000ff147424 */ /* 0x000fe200078e00ff */
[----:B------:R-:W-:Y:S01]  /*1f2f0*/  MOV R21, 0x41effff4 ;  /* 0x41effff400157802 */ /* 0x000fe20000000f00 */
[----:B------:R-:W-:Y:S01]  /*1f300*/  IMAD.MOV.U32 R10, RZ, RZ, 0x1 ;  /* 0x00000001ff0a7424 */ /* 0x000fe200078e00ff */
[----:B------:R-:W-:Y:S01]  /*1f310*/  UMOV UR6, 0x30000000 ;  /* 0x3000000000067882 */ /* 0x000fe20000000000 */
[----:B------:R-:W-:Y:S01]  /*1f320*/  UMOV UR7, 0x41a66b80 ;  /* 0x41a66b8000077882 */ /* 0x000fe20000000000 */
[----:B------:R-:W-:Y:S01]  /*1f330*/  BSSY.RECONVERGENT B1, `(.L_x_448) ;  /* 0x000001d000017945 */ /* 0x000fe20003800200 */
[----:B------:R-:W-:Y:S01]  /*1f340*/  DMUL R16, R16, UR6 ;  /* 0x0000000610107c28 */ /* 0x000fe20008000000 */
[----:B------:R-:W-:Y:S01]  /*1f350*/  UMOV UR6, 0xd7600000 ;  /* 0xd760000000067882 */ /* 0x000fe20000000000 */
[----:B------:R-:W-:Y:S01]  /*1f360*/  UMOV UR7, 0x41effff4 ;  /* 0x41effff400077882 */ /* 0x000fe20000000000 */
[----:B0-----:R-:W-:-:S07]  /*1f370*/  DFMA R12, R10, -R20, 1 ;  /* 0x3ff000000a0c742b */ /* 0x001fce0000000814 */
[----:B------:R-:W-:Y:S01]  /*1f380*/  FSETP.GEU.AND P2, PT, |R17|, 6.5827683646048100446e-37, PT ;  /* 0x036000001100780b */ /* 0x000fe20003f4e200 */
        /* <DEDUP_REMOVED lines=23> */
.L_x_449:
[----:B------:R-:W-:Y:S05]  /*1f500*/  BSYNC.RECONVERGENT B1 ;  /* 0x0000000000017941 */ /* 0x000fea0003800200 */
.L_x_448:
        /* <DEDUP_REMOVED lines=33> */
.L_x_451:
[----:B------:R-:W-:Y:S05]  /*1f720*/  BSYNC.RECONVERGENT B1 ;  /* 0x0000000000017941 */ /* 0x000fea0003800200 */
.L_x_450:
[----:B------:R-:W0:Y:S01]  /*1f730*/  FRND.F64.FLOOR R8, R8 ;  /* 0x0000000800087313 */ /* 0x000e220000305800 */
[----:B------:R-:W-:Y:S01]  /*1f740*/  IMAD.MOV.U32 R12, RZ, RZ, -0x28a00000 ;  /* 0xd7600000ff0c7424 */ /* 0x000fe200078e00ff */
[----:B------:R-:W-:Y:S01]  /*1f750*/  MOV R13, 0x41effff4 ;  /* 0x41effff4000d7802 */ /* 0x000fe20000000f00 */
[----:B------:R-:W-:Y:S01]  /*1f760*/  IMAD.MOV.U32 R14, RZ, RZ, 0x1 ;  /* 0x00000001ff0e7424 */ /* 0x000fe200078e00ff */
[----:B------:R-:W-:Y:S01]  /*1f770*/  UMOV UR6, 0xd7600000 ;  /* 0xd760000000067882 */ /* 0x000fe20000000000 */
        /* <DEDUP_REMOVED lines=32> */
.L_x_453:
[----:B------:R-:W-:Y:S05]  /*1f980*/  BSYNC.RECONVERGENT B1 ;  /* 0x0000000000017941 */ /* 0x000fea0003800200 */
.L_x_452:
[----:B------:R-:W0:Y:S01]  /*1f990*/  MUFU.RCP64H R3, 4.29494272000000000000e+09 ;  /* 0x41effff400037908 */ /* 0x000e220000001800 */
[----:B------:R-:W-:Y:S01]  /*1f9a0*/  IMAD.MOV.U32 R22, RZ, RZ, -0x28a00000 ;  /* 0xd7600000ff167424 */ /* 0x000fe200078e00ff */
[----:B------:R-:W-:Y:S01]  /*1f9b0*/  MOV R23, 0x41effff4 ;  /* 0x41effff400177802 */ /* 0x000fe20000000f00 */
[----:B------:R-:W-:Y:S01]  /*1f9c0*/  IMAD.MOV.U32 R2, RZ, RZ, 0x1 ;  /* 0x00000001ff027424 */ /* 0x000fe200078e00ff */
[----:B------:R-:W-:Y:S01]  /*1f9d0*/  DMUL R12, R48, 7.62939453125e-06 ;  /* 0x3ee00000300c7828 */ /* 0x000fe20000000000 */
[----:B------:R-:W-:Y:S01]  /*1f9e0*/  UMOV UR6, 0x30000000 ;  /* 0x3000000000067882 */ /* 0x000fe20000000000 */
[----:B------:R-:W-:Y:S01]  /*1f9f0*/  UMOV UR7, 0x41a66b80 ;  /* 0x41a66b8000077882 */ /* 0x000fe20000000000 */
[----:B------:R-:W-:Y:S03]  /*1fa00*/  BSSY.RECONVERGENT B1, `(.L_x_454) ;  /* 0x000001f000017945 */ /* 0x000fe60003800200 */
[----:B------:R-:W1:Y:S01]  /*1fa10*/  FRND.F64.FLOOR R16, R12 ;  /* 0x0000000c00107313 */ /* 0x000e620000305800 */
[----:B0-----:R-:W-:-:S08]  /*1fa20*/  DFMA R10, R2, -R22, 1 ;  /* 0x3ff00000020a742b */ /* 0x001fd00000000816 */
[----:B------:R-:W-:-:S08]  /*1fa30*/  DFMA R10, R10, R10, R10 ;  /* 0x0000000a0a0a722b */ /* 0x000fd0000000000a */
[----:B------:R-:W-:Y:S02]  /*1fa40*/  DFMA R10, R2, R10, R2 ;  /* 0x0000000a020a722b */ /* 0x000fe40000000002 */
[C---:B-1----:R-:W-:Y:S01]  /*1fa50*/  DMUL R2, R16.reuse, UR6 ;  /* 0x0000000610027c28 */ /* 0x042fe20008000000 */
[----:B------:R-:W-:Y:S01]  /*1fa60*/  UMOV UR6, 0xd7600000 ;  /* 0xd760000000067882 */ /* 0x000fe20000000000 */
[----:B------:R-:W-:Y:S01]  /*1fa70*/  UMOV UR7, 0x41effff4 ;  /* 0x41effff400077882 */ /* 0x000fe20000000000 */
[----:B------:R-:W-:-:S03]  /*1fa80*/  DFMA R16, R16, -131072, R48 ;  /* 0xc10000001010782b */ /* 0x000fc60000000030 */
        /* <DEDUP_REMOVED lines=22> */
.L_x_455:
[----:B------:R-:W-:Y:S05]  /*1fbf0*/  BSYNC.RECONVERGENT B1 ;  /* 0x0000000000017941 */ /* 0x000fea0003800200 */
.L_x_454:
        /* <DEDUP_REMOVED lines=35> */
.L_x_457:
[----:B------:R-:W-:Y:S05]  /*1fe30*/  BSYNC.RECONVERGENT B1 ;  /* 0x0000000000017941 */ /* 0x000fea0003800200 */
.L_x_456:
        /* <DEDUP_REMOVED lines=33> */
.L_x_459:
[----:B------:R-:W-:Y:S05]  /*20050*/  BSYNC.RECONVERGENT B1 ;  /* 0x0000000000017941 */ /* 0x000fea0003800200 */
.L_x_458:
        /* <DEDUP_REMOVED lines=42> */
.L_x_461:
[----:B------:R-:W-:Y:S05]  /*20300*/  BSYNC.RECONVERGENT B1 ;  /* 0x0000000000017941 */ /* 0x000fea0003800200 */
.L_x_460:
        /* <DEDUP_REMOVED lines=35> */
.L_x_463:
[----:B------:R-:W-:Y:S05]  /*20540*/  BSYNC.RECONVERGENT B1 ;  /* 0x0000000000017941 */ /* 0x000fea0003800200 */
.L_x_462:
        /* <DEDUP_REMOVED lines=33> */
.L_x_465:
[----:B------:R-:W-:Y:S05]  /*20760*/  BSYNC.RECONVERGENT B1 ;  /* 0x0000000000017941 */ /* 0x000fea0003800200 */
.L_x_464:
        /* <DEDUP_REMOVED lines=43> */
.L_x_467:
[----:B------:R-:W-:Y:S05]  /*20a20*/  BSYNC.RECONVERGENT B1 ;  /* 0x0000000000017941 */ /* 0x000fea0003800200 */
.L_x_466:
        /* <DEDUP_REMOVED lines=35> */
.L_x_469:
[----:B------:R-:W-:Y:S05]  /*20c60*/  BSYNC.RECONVERGENT B1 ;  /* 0x0000000000017941 */ /* 0x000fea0003800200 */
.L_x_468:
        /* <DEDUP_REMOVED lines=33> */
.L_x_471:
[----:B------:R-:W-:Y:S05]  /*20e80*/  BSYNC.RECONVERGENT B1 ;  /* 0x0000000000017941 */ /* 0x000fea0003800200 */
.L_x_470:
        /* <DEDUP_REMOVED lines=37> */
.L_x_473:
[----:B------:R-:W-:Y:S05]  /*210e0*/  BSYNC.RECONVERGENT B1 ;  /* 0x0000000000017941 */ /* 0x000fea0003800200 */
.L_x_472:
        /* <DEDUP_REMOVED lines=17> */
[----:B------:R-:W-:Y:S01]  /*21200*/  DFMA R26, R10, R20, R10 ;  /* 0x000000140a1a722b */ /* 0x000fe2000000000a */
[----:B------:R-:W0:Y:S07]  /*21210*/  FRND.F64.FLOOR R10, R8 ;  /* 0x00000008000a7313 */ /* 0x000e2e0000305800 */
[----:B------:R-:W-:-:S08]  /*21220*/  DMUL R20, R26, R2 ;  /* 0x000000021a147228 */ /* 0x000fd00000000000 */
[-C--:B------:R-:W-:Y:S02]  /*21230*/  DFMA R22, R20, -R24.reuse, R2 ;  /* 0x800000181416722b */ /* 0x080fe40000000002 */
[----:B0-----:R-:W-:Y:S02]  /*21240*/  DFMA R10, R10, -R24, R18 ;  /* 0x800000180a0a722b */ /* 0x001fe40000000012 */
[----:B------:R-:W-:-:S04]  /*21250*/  DFMA R18, R16, -131072, R46 ;  /* 0xc10000001012782b */ /* 0x000fc8000000002e */
        /* <DEDUP_REMOVED lines=15> */
.L_x_475:
[----:B------:R-:W-:Y:S05]  /*21350*/  BSYNC.RECONVERGENT B1 ;  /* 0x0000000000017941 */ /* 0x000fea0003800200 */
.L_x_474:
        /* <DEDUP_REMOVED lines=35> */
.L_x_477:
[----:B------:R-:W-:Y:S05]  /*21590*/  BSYNC.RECONVERGENT B1 ;  /* 0x0000000000017941 */ /* 0x000fea0003800200 */
.L_x_476:
        /* <DEDUP_REMOVED lines=33> */
.L_x_479:
[----:B------:R-:W-:Y:S05]  /*217b0*/  BSYNC.RECONVERGENT B1 ;  /* 0x0000000000017941 */ /* 0x000fea0003800200 */
.L_x_478:
        /* <DEDUP_REMOVED lines=42> */
.L_x_481:
[----:B------:R-:W-:Y:S05]  /*21a60*/  BSYNC.RECONVERGENT B1 ;  /* 0x0000000000017941 */ /* 0x000fea0003800200 */
.L_x_480:
        /* <DEDUP_REMOVED lines=35> */
.L_x_483:
[----:B------:R-:W-:Y:S05]  /*21ca0*/  BSYNC.RECONVERGENT B1 ;  /* 0x0000000000017941 */ /* 0x000fea0003800200 */
.L_x_482:
        /* <DEDUP_REMOVED lines=33> */
.L_x_485:
[----:B------:R-:W-:Y:S05]  /*21ec0*/  BSYNC.RECONVERGENT B1 ;  /* 0x0000000000017941 */ /* 0x000fea0003800200 */
.L_x_484:
        /* <DEDUP_REMOVED lines=43> */
.L_x_487:
[----:B------:R-:W-:Y:S05]  /*22180*/  BSYNC.RECONVERGENT B1 ;  /* 0x0000000000017941 */ /* 0x000fea0003800200 */
.L_x_486:
        /* <DEDUP_REMOVED lines=35> */
.L_x_489:
[----:B------:R-:W-:Y:S05]  /*223c0*/  BSYNC.RECONVERGENT B1 ;  /* 0x0000000000017941 */ /* 0x000fea0003800200 */
.L_x_488:
        /* <DEDUP_REMOVED lines=33> */
.L_x_491:
[----:B------:R-:W-:Y:S05]  /*225e0*/  BSYNC.RECONVERGENT B1 ;  /* 0x0000000000017941 */ /* 0x000fea0003800200 */
.L_x_490:
        /* <DEDUP_REMOVED lines=37> */
.L_x_493:
[----:B------:R-:W-:Y:S05]  /*22840*/  BSYNC.RECONVERGENT B1 ;  /* 0x0000000000017941 */ /* 0x000fea0003800200 */
.L_x_492:
        /* <DEDUP_REMOVED lines=9> */
[----:B0-----:R-:W-:Y:S01]  /*228e0*/  DFMA R10, R2, -R22, 1 ;  /* 0x3ff00000020a742b */ /* 0x001fe20000000816 */
[----:B-1----:R-:W-:-:S07]  /*228f0*/  FSETP.GEU.AND P1, PT, |R19|, 6.5827683646048100446e-37, PT ;  /* 0x036000001300780b */ /* 0x002fce0003f2e200 */
[----:B------:R-:W-:Y:S02]  /*22900*/  DFMA R10, R10, R10, R10 ;  /* 0x0000000a0a0a722b */ /* 0x000fe4000000000a */
[----:B--2---:R-:W-:-:S06]  /*22910*/  DFMA R20, R8, -UR6, R20 ;  /* 0x8000000608147c2b */ /* 0x004fcc0008000014 */
[----:B------:R-:W-:Y:S02]  /*22920*/  DFMA R10, R2, R10, R2 ;  /* 0x0000000a020a722b */ /* 0x000fe40000000002 */
[----:B------:R-:W-:-:S06]  /*22930*/  DSETP.GEU.AND P0, PT, R20, RZ, PT ;  /* 0x000000ff1400722a */ /* 0x000fcc0003f0e000 */
[----:B------:R-:W-:-:S08]  /*22940*/  DFMA R2, R10, -R22, 1 ;  /* 0x3ff000000a02742b */ /* 0x000fd00000000816 */
[----:B------:R-:W-:Y:S02]  /*22950*/  DFMA R24, R10, R2, R10 ;  /* 0x000000020a18722b */ /* 0x000fe4000000000a */
[----:B------:R-:W-:Y:S01]  /*22960*/  DADD R10, R20, UR6 ;  /* 0x00000006140a7e29 */ /* 0x000fe20008000000 */
[----:B------:R0:W1:Y:S05]  /*22970*/  F2I.U32.F64.TRUNC R3, R14 ;  /* 0x0000000e00037311 */ /* 0x00006a000030d000 */
[----:B------:R-:W-:-:S03]  /*22980*/  DMUL R12, R24, R18 ;  /* 0x00000012180c7228 */ /* 0x000fc60000000000 */
[----:B------:R0:W2:Y:S01]  /*22990*/  F2I.U32.F64.TRUNC R2, R16 ;  /* 0x0000001000027311 */ /* 0x0000a2000030d000 */
[----:B------:R-:W-:Y:S02]  /*229a0*/  FSEL R6, R10, R20, !P0 ;  /* 0x000000140a067208 */ /* 0x000fe40004000000 */
[----:B------:R-:W-:Y:S02]  /*229b0*/  FSEL R7, R11, R21, !P0 ;  /* 0x000000150b077208 */ /* 0x000fe40004000000 */
[----:B------:R-:W-:-:S03]  /*229c0*/  DFMA R22, R12, -R22, R18 ;  /* 0x800000160c16722b */ /* 0x000fc60000000012 */
[----:B------:R0:W3:Y:S05]  /*229d0*/  F2I.U32.F64.TRUNC R0, R6 ;  /* 0x0000000600007311 */ /* 0x0000ea000030d000 */
[----:B------:R-:W-:-:S03]  /*229e0*/  DFMA R8, R24, R22, R12 ;  /* 0x000000161808722b */ /* 0x000fc6000000000c */
[----:B------:R0:W4:Y:S07]  /*229f0*/  I2F.F64.U32 R20, R4 ;  /* 0x0000000400147312 */ /* 0x00012e0000201800 */
[----:B------:R-:W-:Y:S01]  /*22a00*/  FFMA R10, RZ, 29.999998092651367188, R9 ;  /* 0x41efffffff0a7823 */ /* 0x000fe20000000009 */
[----:B------:R0:W0:Y:S04]  /*22a10*/  I2F.F64.U32 R22, R5 ;  /* 0x0000000500167312 */ /* 0x0000280000201800 */
[----:B------:R-:W-:-:S13]  /*22a20*/  FSETP.GT.AND P0, PT, |R10|, 1.469367938527859385e-39, PT ;  /* 0x001000000a00780b */ /* 0x000fda0003f04200 */
[----:B01234-:R-:W-:Y:S05]  /*22a30*/  @P0 BRA P1, `(.L_x_495) ;  /* 0x00000000001c0947 */ /* 0x01ffea0000800000 */
[----:B------:R-:W-:Y:S01]  /*22a40*/  IMAD.MOV.U32 R12, RZ, RZ, R18 ;  /* 0x000000ffff0c7224 */ /* 0x000fe200078e0012 */
[----:B------:R-:W-:Y:S01]  /*22a50*/  MOV R8, 0xe5e00000 ;  /* 0xe5e0000000087802 */ /* 0x000fe20000000f00 */
[----:B------:R-:W-:Y:S01]  /*22a60*/  IMAD.MOV.U32 R7, RZ, RZ, R19 ;  /* 0x000000ffff077224 */ /* 0x000fe200078e0013 */
[----:B------:R-:W-:Y:S01]  /*22a70*/  MOV R10, 0x22aa0 ;  /* 0x00022aa0000a7802 */ /* 0x000fe20000000f00 */
[----:B------:R-:W-:-:S07]  /*22a80*/  IMAD.MOV.U32 R57, RZ, RZ, 0x41efffff ;  /* 0x41efffffff397424 */ /* 0x000fce00078e00ff */
[----:B------:R-:W-:Y:S05]  /*22a90*/  CALL.REL.NOINC `($__internal_0_$__cuda_sm20_div_rn_f64_full) ;  /* 0x0000002400e87944 */ /* 0x000fea0003c00000 */
[----:B------:R-:W-:-:S07]  /*22aa0*/  IMAD.MOV.U32 R9, RZ, RZ, R7 ;  /* 0x000000ffff097224 */ /* 0x000fce00078e0007 */
.L_x_495:
[----:B------:R-:W-:Y:S05]  /*22ab0*/  BSYNC.RECONVERGENT B1 ;  /* 0x0000000000017941 */ /* 0x000fea0003800200 */
.L_x_494:
        /* <DEDUP_REMOVED lines=13> */
[----:B------:R-:W-:-:S06]  /*22b90*/  DADD R4, R18, UR6 ;  /* 0x0000000612047e29 */ /* 0x000fcc0008000000 */
[----:B------:R-:W-:-:S04]  /*22ba0*/  DFMA R12, R10, -R6, 1 ;  /* 0x3ff000000a0c742b */ /* 0x000fc80000000806 */
[----:B------:R-:W-:Y:S02]  /*22bb0*/  FSEL R4, R4, R18, !P0 ;  /* 0x0000001204047208 */ /* 0x000fe40004000000 */
[----:B------:R-:W-:Y:S02]  /*22bc0*/  FSEL R5, R5, R19, !P0 ;  /* 0x0000001305057208 */ /* 0x000fe40004000000 */
[----:B------:R-:W-:Y:S02]  /*22bd0*/  DFMA R12, R10, R12, R10 ;  /* 0x0000000c0a0c722b */ /* 0x000fe4000000000a */
[----:B------:R-:W-:-:S06]  /*22be0*/  FSETP.GEU.AND P1, PT, |R5|, 6.5827683646048100446e-37, PT ;  /* 0x036000000500780b */ /* 0x000fcc0003f2e200 */
[----:B------:R-:W-:-:S08]  /*22bf0*/  DMUL R8, R12, R4 ;  /* 0x000000040c087228 */ /* 0x000fd00000000000 */
        /* <DEDUP_REMOVED lines=12> */
.L_x_497:
[----:B------:R-:W-:Y:S05]  /*22cc0*/  BSYNC.RECONVERGENT B1 ;  /* 0x0000000000017941 */ /* 0x000fea0003800200 */
.L_x_496:
        /* <DEDUP_REMOVED lines=11> */
[C---:B------:R-:W-:Y:S02]  /*22d80*/  DADD R6, R4.reuse, UR6 ;  /* 0x0000000604067e29 */ /* 0x040fe40008000000 */
[----:B------:R-:W-:-:S04]  /*22d90*/  DSETP.GEU.AND P0, PT, R4, RZ, PT ;  /* 0x000000ff0400722a */ /* 0x000fc80003f0e000 */
[----:B------:R-:W-:-:S04]  /*22da0*/  DFMA R14, R12, R14, R12 ;  /* 0x0000000e0c0e722b */ /* 0x000fc8000000000c */
[----:B------:R-:W-:Y:S02]  /*22db0*/  FSEL R6, R6, R4, !P0 ;  /* 0x0000000406067208 */ /* 0x000fe40004000000 */
[----:B------:R-:W-:Y:S02]  /*22dc0*/  FSEL R7, R7, R5, !P0 ;  /* 0x0000000507077208 */ /* 0x000fe40004000000 */
[----:B------:R-:W-:-:S04]  /*22dd0*/  DFMA R8, R14, -R10, 1 ;  /* 0x3ff000000e08742b */ /* 0x000fc8000000080a */
[C---:B------:R-:W-:Y:S02]  /*22de0*/  DADD R4, R6.reuse, UR6 ;  /* 0x0000000606047e29 */ /* 0x040fe40008000000 */
[----:B------:R-:W-:Y:S02]  /*22df0*/  DSETP.GEU.AND P0, PT, R6, RZ, PT ;  /* 0x000000ff0600722a */ /* 0x000fe40003f0e000 */
[----:B------:R-:W-:-:S06]  /*22e00*/  DFMA R14, R14, R8, R14 ;  /* 0x000000080e0e722b */ /* 0x000fcc000000000e */
[----:B------:R-:W-:Y:S02]  /*22e10*/  FSEL R4, R4, R6, !P0 ;  /* 0x0000000604047208 */ /* 0x000fe40004000000 */
[----:B------:R-:W-:-:S04]  /*22e20*/  FSEL R5, R5, R7, !P0 ;  /* 0x0000000705057208 */ /* 0x000fc80004000000 */
[----:B------:R-:W-:Y:S02]  /*22e30*/  FSETP.GEU.AND P1, PT, |R5|, 6.5827683646048100446e-37, PT ;  /* 0x036000000500780b */ /* 0x000fe40003f2e200 */
        /* <DEDUP_REMOVED lines=13> */
.L_x_499:
[----:B------:R-:W-:Y:S05]  /*22f10*/  BSYNC.RECONVERGENT B1 ;  /* 0x0000000000017941 */ /* 0x000fea0003800200 */
.L_x_498:
[----:B------:R-:W0:Y:S01]  /*22f20*/  MUFU.RCP64H R7, 4.29496524800000000000e+09 ;  /* 0x41efffff00077908 */ /* 0x000e220000001800 */
[----:B------:R-:W-:Y:S01]  /*22f30*/  IMAD.MOV.U32 R12, RZ, RZ, -0x1a200000 ;  /* 0xe5e00000ff0c7424 */ /* 0x000fe200078e00ff */
[----:B------:R-:W-:Y:S01]  /*22f40*/  MOV R13, 0x41efffff ;  /* 0x41efffff000d7802 */ /* 0x000fe20000000f00 */
[----:B------:R-:W-:Y:S01]  /*22f50*/  IMAD.MOV.U32 R6, RZ, RZ, 0x1 ;  /* 0x00000001ff067424 */ /* 0x000fe200078e00ff */
[----:B------:R-:W-:Y:S01]  /*22f60*/  FSETP.GEU.AND P2, PT, |R23|, 6.5827683646048100446e-37, PT ;  /* 0x036000001700780b */ /* 0x000fe20003f4e200 */
[----:B------:R-:W-:Y:S01]  /*22f70*/  UMOV UR6, 0xe5e00000 ;  /* 0xe5e0000000067882 */ /* 0x000fe20000000000 */
[----:B------:R-:W-:Y:S01]  /*22f80*/  UMOV UR7, 0x41efffff ;  /* 0x41efffff00077882 */ /* 0x000fe20000000000 */
[----:B------:R-:W-:Y:S01]  /*22f90*/  BSSY.RECONVERGENT B1, `(.L_x_500) ;  /* 0x0000019000017945 */ /* 0x000fe20003800200 */
[----:B------:R-:W1:Y:S01]  /*22fa0*/  FRND.F64.FLOOR R8, R8 ;  /* 0x0000000800087313 */ /* 0x000e620000305800 */
[-C--:B0-----:R-:W-:Y:S02]  /*22fb0*/  DFMA R10, R6, -R12.reuse, 1 ;  /* 0x3ff00000060a742b */ /* 0x081fe4000000080c */
        /* <DEDUP_REMOVED lines=22> */
.L_x_501:
[----:B------:R-:W-:Y:S05]  /*23120*/  BSYNC.RECONVERGENT B1 ;  /* 0x0000000000017941 */ /* 0x000fea0003800200 */
.L_x_500:
        /* <DEDUP_REMOVED lines=14> */
[----:B------:R-:W-:-:S08]  /*23210*/  DFMA R14, R12, -R10, 1 ;  /* 0x3ff000000c0e742b */ /* 0x000fd0000000080a */
[----:B------:R-:W-:Y:S01]  /*23220*/  DFMA R12, R12, R14, R12 ;  /* 0x0000000e0c0c722b */ /* 0x000fe2000000000c */
        /* <DEDUP_REMOVED lines=16> */
.L_x_503:
[----:B------:R-:W-:Y:S05]  /*23330*/  BSYNC.RECONVERGENT B1 ;  /* 0x0000000000017941 */ /* 0x000fea0003800200 */
.L_x_502:
[----:B------:R-:W0:Y:S01]  /*23340*/  MUFU.RCP64H R17, 4.29496524800000000000e+09 ;  /* 0x41efffff00117908 */ /* 0x000e220000001800 */
[----:B------:R-:W-:Y:S01]  /*23350*/  IMAD.MOV.U32 R12, RZ, RZ, -0x1a200000 ;  /* 0xe5e00000ff0c7424 */ /* 0x000fe200078e00ff */
[----:B------:R-:W-:Y:S01]  /*23360*/  MOV R13, 0x41efffff ;  /* 0x41efffff000d7802 */ /* 0x000fe20000000f00 */
[----:B------:R-:W-:Y:S01]  /*23370*/  IMAD.MOV.U32 R6, RZ, RZ, R14 ;  /* 0x000000ffff067224 */ /* 0x000fe200078e000e */
[----:B------:R-:W-:Y:S01]  /*23380*/  UMOV UR6, 0xe5e00000 ;  /* 0xe5e0000000067882 */ /* 0x000fe20000000000 */
[----:B------:R-:W-:Y:S01]  /*23390*/  IMAD.MOV.U32 R7, RZ, RZ, R15 ;  /* 0x000000ffff077224 */ /* 0x000fe200078e000f */
[----:B------:R-:W-:Y:S01]  /*233a0*/  UMOV UR7, 0x41efffff ;  /* 0x41efffff00077882 */ /* 0x000fe20000000000 */
[----:B------:R-:W-:Y:S01]  /*233b0*/  IMAD.MOV.U32 R16, RZ, RZ, 0x1 ;  /* 0x00000001ff107424 */ /* 0x000fe200078e00ff */
[----:B------:R-:W1:Y:S01]  /*233c0*/  FRND.F64.FLOOR R8, R8 ;  /* 0x0000000800087313 */ /* 0x000e620000305800 */
[----:B------:R-:W-:Y:S04]  /*233d0*/  BSSY.RECONVERGENT B1, `(.L_x_504) ;  /* 0x000001d000017945 */ /* 0x000fe80003800200 */
[----:B0-----:R-:W-:-:S02]  /*233e0*/  DFMA R14, R16, -R12, 1 ;  /* 0x3ff00000100e742b */ /* 0x001fc4000000080c */
        /* <DEDUP_REMOVED lines=26> */
[----:B------:R-:W-:-:S07]  /*23590*/  MOV R9, R7 ;  /* 0x0000000700097202 */ /* 0x000fce0000000f00 */
.L_x_505:
[----:B------:R-:W-:Y:S05]  /*235a0*/  BSYNC.RECONVERGENT B1 ;  /* 0x0000000000017941 */ /* 0x000fea0003800200 */
.L_x_504:
[----:B------:R-:W0:Y:S01]  /*235b0*/  MUFU.RCP64H R7, 4.29496524800000000000e+09 ;  /* 0x41efffff00077908 */ /* 0x000e220000001800 */
[----:B------:R-:W-:Y:S01]  /*235c0*/  IMAD.MOV.U32 R12, RZ, RZ, -0x1a200000 ;  /* 0xe5e00000ff0c7424 */ /* 0x000fe200078e00ff */
[----:B------:R-:W-:Y:S01]  /*235d0*/  FSETP.GEU.AND P2, PT, |R21|, 6.5827683646048100446e-37, PT ;  /* 0x036000001500780b */ /* 0x000fe20003f4e200 */
[----:B------:R-:W-:Y:S01]  /*235e0*/  IMAD.MOV.U32 R13, RZ, RZ, 0x41efffff ;  /* 0x41efffffff0d7424 */ /* 0x000fe200078e00ff */
[----:B------:R-:W-:Y:S01]  /*235f0*/  UMOV UR6, 0xe5e00000 ;  /* 0xe5e0000000067882 */ /* 0x000fe20000000000 */
[----:B------:R-:W-:Y:S01]  /*23600*/  IMAD.MOV.U32 R6, RZ, RZ, 0x1 ;  /* 0x00000001ff067424 */ /* 0x000fe200078e00ff */
[----:B------:R-:W-:Y:S01]  /*23610*/  UMOV UR7, 0x41efffff ;  /* 0x41efffff00077882 */ /* 0x000fe20000000000 */
[----:B------:R-:W-:Y:S01]  /*23620*/  BSSY.RECONVERGENT B1, `(.L_x_506) ;  /* 0x000001b000017945 */ /* 0x000fe20003800200 */
[----:B------:R-:W1:Y:S03]  /*23630*/  FRND.F64.FLOOR R8, R8 ;  /* 0x0000000800087313 */ /* 0x000e660000305800 */
[----:B0-----:R-:W-:-:S08]  /*23640*/  DFMA R10, R6, -R12, 1 ;  /* 0x3ff00000060a742b */ /* 0x001fd0000000080c */
[----:B------:R-:W-:-:S08]  /*23650*/  DFMA R10, R10, R10, R10 ;  /* 0x0000000a0a0a722b */ /* 0x000fd0000000000a */
[----:B------:R-:W-:-:S08]  /*23660*/  DFMA R10, R6, R10, R6 ;  /* 0x0000000a060a722b */ /* 0x000fd00000000006 */
[----:B------:R-:W-:-:S08]  /*23670*/  DFMA R6, R10, -R12, 1 ;  /* 0x3ff000000a06742b */ /* 0x000fd0000000080c */
[----:B------:R-:W-:-:S08]  /*23680*/  DFMA R16, R10, R6, R10 ;  /* 0x000000060a10722b */ /* 0x000fd0000000000a */
[----:B------:R-:W-:-:S08]  /*23690*/  DMUL R6, R16, R20 ;  /* 0x0000001410067228 */ /* 0x000fd00000000000 */
[----:B------:R-:W-:-:S08]  /*236a0*/  DFMA R10, R6, -R12, R20 ;  /* 0x8000000c060a722b */ /* 0x000fd00000000014 */
[----:B------:R-:W-:Y:S01]  /*236b0*/  DFMA R6, R16, R10, R6 ;  /* 0x0000000a1006722b */ /* 0x000fe20000000006 */
[----:B------:R-:W-:Y:S01]  /*236c0*/  MOV R10, R14 ;  /* 0x0000000e000a7202 */ /* 0x000fe20000000f00 */
[----:B------:R-:W-:-:S06]  /*236d0*/  IMAD.MOV.U32 R11, RZ, RZ, R15 ;  /* 0x000000ffff0b7224 */ /* 0x000fcc00078e000f */
[----:B-1----:R-:W-:Y:S02]  /*236e0*/  DFMA R10, R8, -R12, R10 ;  /* 0x8000000c080a722b */ /* 0x002fe4000000000a */
[----:B------:R-:W-:-:S05]  /*236f0*/  FFMA R14, RZ, 29.999998092651367188, R7 ;  /* 0x41efffffff0e7823 */ /* 0x000fca0000000007 */
[----:B------:R-:W-:Y:S01]  /*23700*/  FSETP.GT.AND P1, PT, |R14|, 1.469367938527859385e-39, PT ;  /* 0x001000000e00780b */ /* 0x000fe20003f24200 */
[C---:B------:R-:W-:Y:S02]  /*23710*/  DADD R12, R10.reuse, UR6 ;  /* 0x000000060a0c7e29 */ /* 0x040fe40008000000 */
[----:B------:R-:W-:-:S08]  /*23720*/  DSETP.GEU.AND P0, PT, R10, RZ, PT ;  /* 0x000000ff0a00722a */ /* 0x000fd00003f0e000 */
[----:B------:R-:W-:Y:S02]  /*23730*/  FSEL R14, R12, R10, !P0 ;  /* 0x0000000a0c0e7208 */ /* 0x000fe40004000000 */
[----:B------:R-:W-:Y:S01]  /*23740*/  FSEL R15, R13, R11, !P0 ;  /* 0x0000000b0d0f7208 */ /* 0x000fe20004000000 */
[----:B------:R-:W-:Y:S06]  /*23750*/  @P1 BRA P2, `(.L_x_507) ;  /* 0x00000000001c1947 */ /* 0x000fec0001000000 */
[----:B------:R-:W-:Y:S01]  /*23760*/  IMAD.MOV.U32 R12, RZ, RZ, R20 ;  /* 0x000000ffff0c7224 */ /* 0x000fe200078e0014 */
[----:B------:R-:W-:Y:S01]  /*23770*/  MOV R8, 0xe5e00000 ;  /* 0xe5e0000000087802 */ /* 0x000fe20000000f00 */
[----:B------:R-:W-:Y:S01]  /*23780*/  IMAD.MOV.U32 R7, RZ, RZ, R21 ;  /* 0x000000ffff077224 */ /* 0x000fe200078e0015 */
[----:B------:R-:W-:Y:S01]  /*23790*/  MOV R10, 0x237c0 ;  /* 0x000237c0000a7802 */ /* 0x000fe20000000f00 */
[----:B------:R-:W-:-:S07]  /*237a0*/  IMAD.MOV.U32 R57, RZ, RZ, 0x41efffff ;  /* 0x41efffffff397424 */ /* 0x000fce00078e00ff */
[----:B------:R-:W-:Y:S05]  /*237b0*/  CALL.REL.NOINC `($__internal_0_$__cuda_sm20_div_rn_f64_full) ;  /* 0x0000001800a07944 */ /* 0x000fea0003c00000 */
[----:B------:R-:W-:-:S07]  /*237c0*/  IMAD.MOV.U32 R6, RZ, RZ, R8 ;  /* 0x000000ffff067224 */ /* 0x000fce00078e0008 */
.L_x_507:
[----:B------:R-:W-:Y:S05]  /*237d0*/  BSYNC.RECONVERGENT B1 ;  /* 0x0000000000017941 */ /* 0x000fea0003800200 */
.L_x_506:
        /* <DEDUP_REMOVED lines=32> */
.L_x_509:
[----:B------:R-:W-:Y:S05]  /*239e0*/  BSYNC.RECONVERGENT B1 ;  /* 0x0000000000017941 */ /* 0x000fea0003800200 */
.L_x_508:
        /* <DEDUP_REMOVED lines=38> */
.L_x_511:
[----:B------:R-:W-:Y:S05]  /*23c50*/  BSYNC.RECONVERGENT B1 ;  /* 0x0000000000017941 */ /* 0x000fea0003800200 */
.L_x_510:
[----:B------:R-:W0:Y:S01]  /*23c60*/  MUFU.RCP64H R7, 4.29494272000000000000e+09 ;  /* 0x41effff400077908 */ /* 0x000e220000001800 */
[----:B------:R-:W-:Y:S01]  /*23c70*/  IMAD.MOV.U32 R18, RZ, RZ, -0x28a00000 ;  /* 0xd7600000ff127424 */ /* 0x000fe200078e00ff */
[----:B------:R-:W1:Y:S01]  /*23c80*/  S2R R22, SR_TID.X ;  /* 0x0000000000167919 */ /* 0x000e620000002100 */
[----:B------:R-:W-:Y:S01]  /*23c90*/  IMAD.MOV.U32 R19, RZ, RZ, 0x41effff4 ;  /* 0x41effff4ff137424 */ /* 0x000fe200078e00ff */
[----:B------:R-:W-:Y:S01]  /*23ca0*/  UMOV UR6, 0xe5e00000 ;  /* 0xe5e0000000067882 */ /* 0x000fe20000000000 */
[----:B------:R-:W-:Y:S01]  /*23cb0*/  IMAD.MOV.U32 R6, RZ, RZ, 0x1 ;  /* 0x00000001ff067424 */ /* 0x000fe200078e00ff */
[----:B------:R-:W-:Y:S01]  /*23cc0*/  UMOV UR7, 0x41efffff ;  /* 0x41efffff00077882 */ /* 0x000fe20000000000 */
[----:B------:R-:W-:Y:S01]  /*23cd0*/  BSSY.RECONVERGENT B1, `(.L_x_512) ;  /* 0x0000028000017945 */ /* 0x000fe20003800200 */
[----:B------:R-:W2:Y:S08]  /*23ce0*/  FRND.F64.FLOOR R8, R8 ;  /* 0x0000000800087313 */ /* 0x000eb00000305800 */
[----:B------:R-:W-:Y:S01]  /*23cf0*/  F2I.U32.F64.TRUNC R23, R4 ;  /* 0x0000000400177311 */ /* 0x000fe2000030d000 */
[----:B0-----:R-:W-:-:S07]  /*23d00*/  DFMA R10, R6, -R18, 1 ;  /* 0x3ff00000060a742b */ /* 0x001fce0000000812 */
[----:B------:R-:W-:Y:S01]  /*23d10*/  F2I.U32.F64.TRUNC R25, R14 ;  /* 0x0000000e00197311 */ /* 0x000fe2000030d000 */
[----:B------:R-:W-:-:S07]  /*23d20*/  DFMA R10, R10, R10, R10 ;  /* 0x0000000a0a0a722b */ /* 0x000fce000000000a */
[----:B------:R-:W-:Y:S01]  /*23d30*/  I2F.F64.U32 R14, R0 ;  /* 0x00000000000e7312 */ /* 0x000fe20000201800 */
[----:B------:R-:W-:Y:S01]  /*23d40*/  DFMA R12, R6, R10, R6 ;  /* 0x0000000a060c722b */ /* 0x000fe20000000006 */
[----:B------:R-:W-:Y:S01]  /*23d50*/  MOV R6, R16 ;  /* 0x0000001000067202 */ /* 0x000fe20000000f00 */
[----:B------:R-:W-:-:S05]  /*23d60*/  IMAD.MOV.U32 R7, RZ, RZ, R17 ;  /* 0x000000ffff077224 */ /* 0x000fca00078e0011 */
[----:B------:R1:W0:Y:S01]  /*23d70*/  I2F.F64.U32 R16, R3 ;  /* 0x0000000300107312 */ /* 0x0002220000201800 */
[----:B------:R-:W-:Y:S02]  /*23d80*/  DFMA R20, R12, -R18, 1 ;  /* 0x3ff000000c14742b */ /* 0x000fe40000000812 */
[----:B--2---:R-:W-:Y:S01]  /*23d90*/  DFMA R6, R8, -UR6, R6 ;  /* 0x8000000608067c2b */ /* 0x004fe20008000006 */
[----:B-1----:R-:W-:-:S05]  /*23da0*/  LOP3.LUT R3, R22, 0xff, RZ, 0xc0, !PT ;  /* 0x000000ff16037812 */ /* 0x002fca00078ec0ff */
[----:B------:R-:W-:Y:S02]  /*23db0*/  DFMA R20, R12, R20, R12 ;  /* 0x000000140c14722b */ /* 0x000fe4000000000c */
[C---:B------:R-:W-:Y:S01]  /*23dc0*/  DADD R10, R6.reuse, UR6 ;  /* 0x00000006060a7e29 */ /* 0x040fe20008000000 */
[----:B------:R-:W1:Y:S01]  /*23dd0*/  LDC.64 R12, c[0x0][0x380] ;  /* 0x0000e000ff0c7b82 */ /* 0x000e620000000a00 */
[----:B------:R-:W-:Y:S01]  /*23de0*/  DSETP.GEU.AND P0, PT, R6, RZ, PT ;  /* 0x000000ff0600722a */ /* 0x000fe20003f0e000 */
[----:B0-----:R-:W-:-:S03]  /*23df0*/  FSETP.GEU.AND P1, PT, |R17|, 6.5827683646048100446e-37, PT ;  /* 0x036000001100780b */ /* 0x001fc60003f2e200 */
[----:B------:R-:W-:-:S04]  /*23e00*/  DMUL R8, R20, R16 ;  /* 0x0000001014087228 */ /* 0x000fc80000000000 */
[----:B------:R-:W-:Y:S02]  /*23e10*/  FSEL R11, R11, R7, !P0 ;  /* 0x000000070b0b7208 */ /* 0x000fe40004000000 */
[----:B------:R-:W-:Y:S02]  /*23e20*/  FSEL R10, R10, R6, !P0 ;  /* 0x000000060a0a7208 */ /* 0x000fe40004000000 */
[----:B------:R-:W-:Y:S02]  /*23e30*/  DFMA R6, R8, -R18, R16 ;  /* 0x800000120806722b */ /* 0x000fe40000000010 */
[----:B------:R-:W0:Y:S06]  /*23e40*/  F2I.U32.F64.TRUNC R11, R10 ;  /* 0x0000000a000b7311 */ /* 0x000e2c000030d000 */
[----:B------:R-:W-:Y:S01]  /*23e50*/  DFMA R8, R20, R6, R8 ;  /* 0x000000061408722b */ /* 0x000fe20000000008 */
[----:B-1----:R-:W-:-:S02]  /*23e60*/  IMAD.WIDE.U32 R4, R3, 0x30, R12 ;  /* 0x0000003003047825 */ /* 0x002fc400078e000c */
[----:B------:R-:W1:Y:S03]  /*23e70*/  I2F.F64.U32 R2, R2 ;  /* 0x0000000200027312 */ /* 0x000e660000201800 */
[----:B------:R2:W-:Y:S04]  /*23e80*/  STG.E desc[UR4][R4.64], R23 ;  /* 0x0000001704007986 */ /* 0x0005e8000c101904 */
[----:B------:R-:W-:Y:S01]  /*23e90*/  FFMA R6, RZ, 29.99997711181640625, R9 ;  /* 0x41effff4ff067823 */ /* 0x000fe20000000009 */
[----:B------:R2:W-:Y:S04]  /*23ea0*/  STG.E desc[UR4][R4.64+0x4], R25 ;  /* 0x0000041904007986 */ /* 0x0005e8000c101904 */
[----:B------:R-:W-:Y:S01]  /*23eb0*/  FSETP.GT.AND P0, PT, |R6|, 1.469367938527859385e-39, PT ;  /* 0x001000000600780b */ /* 0x000fe20003f04200 */
[----:B0-----:R2:W-:-:S12]  /*23ec0*/  STG.E desc[UR4][R4.64+0x8], R11 ;  /* 0x0000080b04007986 */ /* 0x0015d8000c101904 */
[----:B-12---:R-:W-:Y:S05]  /*23ed0*/  @P0 BRA P1, `(.L_x_513) ;  /* 0x00000000001c0947 */ /* 0x006fea0000800000 */
[----:B------:R-:W-:Y:S01]  /*23ee0*/  IMAD.MOV.U32 R12, RZ, RZ, R16 ;  /* 0x000000ffff0c7224 */ /* 0x000fe200078e0010 */
[----:B------:R-:W-:Y:S01]  /*23ef0*/  MOV R8, 0xd7600000 ;  /* 0xd760000000087802 */ /* 0x000fe20000000f00 */
[----:B------:R-:W-:Y:S01]  /*23f00*/  IMAD.MOV.U32 R7, RZ, RZ, R17 ;  /* 0x000000ffff077224 */ /* 0x000fe200078e0011 */
[----:B------:R-:W-:Y:S01]  /*23f10*/  MOV R10, 0x23f40 ;  /* 0x00023f40000a7802 */ /* 0x000fe20000000f00 */
[----:B------:R-:W-:-:S07]  /*23f20*/  IMAD.MOV.U32 R57, RZ, RZ, 0x41effff4 ;  /* 0x41effff4ff397424 */ /* 0x000fce00078e00ff */
[----:B------:R-:W-:Y:S05]  /*23f30*/  CALL.REL.NOINC `($__internal_0_$__cuda_sm20_div_rn_f64_full) ;  /* 0x0000001000c07944 */ /* 0x000fea0003c00000 */
[----:B------:R-:W-:-:S07]  /*23f40*/  IMAD.MOV.U32 R9, RZ, RZ, R7 ;  /* 0x000000ffff097224 */ /* 0x000fce00078e0007 */
.L_x_513:
[----:B------:R-:W-:Y:S05]  /*23f50*/  BSYNC.RECONVERGENT B1 ;  /* 0x0000000000017941 */ /* 0x000fea0003800200 */
.L_x_512:
        /* <DEDUP_REMOVED lines=32> */
.L_x_515:
[----:B------:R-:W-:Y:S05]  /*24160*/  BSYNC.RECONVERGENT B1 ;  /* 0x0000000000017941 */ /* 0x000fea0003800200 */
.L_x_514:
[----:B------:R-:W0:Y:S01]  /*24170*/  MUFU.RCP64H R19, 4.29494272000000000000e+09 ;  /* 0x41effff400137908 */ /* 0x000e220000001800 */
        /* <DEDUP_REMOVED lines=37> */
.L_x_517:
[----:B------:R-:W-:Y:S05]  /*243d0*/  BSYNC.RECONVERGENT B1 ;  /* 0x0000000000017941 */ /* 0x000fea0003800200 */
.L_x_516:
[----:B------:R-:W0:Y:S01]  /*243e0*/  MUFU.RCP64H R7, 4.29494272000000000000e+09 ;  /* 0x41effff400077908 */ /* 0x000e220000001800 */
        /* <DEDUP_REMOVED lines=19> */
[----:B------:R-:W-:-:S05]  /*24520*/  FFMA R0, RZ, 29.99997711181640625, R7 ;  /* 0x41effff4ff007823 */ /* 0x000fca0000000007 */
        /* <DEDUP_REMOVED lines=13> */
.L_x_519:
[----:B------:R-:W-:Y:S05]  /*24600*/  BSYNC.RECONVERGENT B1 ;  /* 0x0000000000017941 */ /* 0x000fea0003800200 */
.L_x_518:
        /* <DEDUP_REMOVED lines=32> */
.L_x_521:
[----:B------:R-:W-:Y:S05]  /*24810*/  BSYNC.RECONVERGENT B1 ;  /* 0x0000000000017941 */ /* 0x000fea0003800200 */
.L_x_520:
        /* <DEDUP_REMOVED lines=36> */
.L_x_523:
[----:B------:R-:W-:Y:S05]  /*24a60*/  BSYNC.RECONVERGENT B1 ;  /* 0x0000000000017941 */ /* 0x000fea0003800200 */
.L_x_522:
[----:B------:R-:W0:Y:S01]  /*24a70*/  MUFU.RCP64H R7, 4.29494272000000000000e+09 ;  /* 0x41effff400077908 */ /* 0x000e220000001800 */
        /* <DEDUP_REMOVED lines=31> */
.L_x_525:
[----:B------:R-:W-:Y:S05]  /*24c70*/  BSYNC.RECONVERGENT B1 ;  /* 0x0000000000017941 */ /* 0x000fea0003800200 */
.L_x_524:
        /* <DEDUP_REMOVED lines=32> */
.L_x_527:
[----:B------:R-:W-:Y:S05]  /*24e80*/  BSYNC.RECONVERGENT B1 ;  /* 0x0000000000017941 */ /* 0x000fea0003800200 */
.L_x_526:
        /* <DEDUP_REMOVED lines=38> */
.L_x_529:
[----:B------:R-:W-:Y:S05]  /*250f0*/  BSYNC.RECONVERGENT B1 ;  /* 0x0000000000017941 */ /* 0x000fea0003800200 */
.L_x_528:
[----:B------:R-:W0:Y:S01]  /*25100*/  FRND.F64.FLOOR R8, R8 ;  /* 0x0000000800087313 */ /* 0x000e220000305800 */
[----:B------:R-:W-:Y:S01]  /*25110*/  IMAD.MOV.U32 R6, RZ, RZ, R14 ;  /* 0x000000ffff067224 */ /* 0x000fe200078e000e */
[----:B------:R-:W-:Y:S01]  /*25120*/  UMOV UR6, 0xd7600000 ;  /* 0xd760000000067882 */ /* 0x000fe20000000000 */
[----:B------:R-:W-:Y:S01]  /*25130*/  IMAD.MOV.U32 R7, RZ, RZ, R15 ;  /* 0x000000ffff077224 */ /* 0x000fe200078e000f */
[----:B------:R-:W-:Y:S01]  /*25140*/  UMOV UR7, 0x41effff4 ;  /* 0x41effff400077882 */ /* 0x000fe20000000000 */
[----:B------:R-:W-:Y:S03]  /*25150*/  STG.E.64 desc[UR4][R4.64+0x18], RZ ;  /* 0x000018ff04007986 */ /* 0x000fe6000c101b04 */
[----:B------:R-:W1:Y:S01]  /*25160*/  F2I.U32.F64.TRUNC R17, R16 ;  /* 0x0000001000117311 */ /* 0x000e62000030d000 */
[----:B------:R-:W-:Y:S04]  /*25170*/  STG.E desc[UR4][R4.64+0x20], RZ ;  /* 0x000020ff04007986 */ /* 0x000fe8000c101904 */
[----:B------:R-:W-:Y:S01]  /*25180*/  STG.E.64 desc[UR4][R4.64+0x28], RZ ;  /* 0x000028ff04007986 */ /* 0x000fe2000c101b04 */
[----:B0-----:R-:W-:-:S02]  /*25190*/  DFMA R6, R8, -UR6, R6 ;  /* 0x8000000608067c2b */ /* 0x001fc40008000006 */
[----:B------:R-:W0:Y:S06]  /*251a0*/  F2I.U32.F64.TRUNC R3, R2 ;  /* 0x0000000200037311 */ /* 0x000e2c000030d000 */
[C---:B------:R-:W-:Y:S01]  /*251b0*/  DADD R10, R6.reuse, UR6 ;  /* 0x00000006060a7e29 */ /* 0x040fe20008000000 */
[----:B-1----:R-:W-:Y:S01]  /*251c0*/  STG.E desc[UR4][R4.64+0xc], R17 ;  /* 0x00000c1104007986 */ /* 0x002fe2000c101904 */
[----:B------:R-:W-:-:S03]  /*251d0*/  DSETP.GEU.AND P0, PT, R6, RZ, PT ;  /* 0x000000ff0600722a */ /* 0x000fc60003f0e000 */
[----:B0-----:R-:W-:Y:S05]  /*251e0*/  STG.E desc[UR4][R4.64+0x10], R3 ;  /* 0x0000100304007986 */ /* 0x001fea000c101904 */
[----:B------:R-:W-:Y:S02]  /*251f0*/  FSEL R7, R11, R7, !P0 ;  /* 0x000000070b077208 */ /* 0x000fe40004000000 */
[----:B------:R-:W-:-:S04]  /*25200*/  FSEL R6, R10, R6, !P0 ;  /* 0x000000060a067208 */ /* 0x000fc80004000000 */
[----:B------:R-:W0:Y:S02]  /*25210*/  F2I.U32.F64.TRUNC R7, R6 ;  /* 0x0000000600077311 */ /* 0x000e24000030d000 */
[----:B0-----:R-:W-:Y:S01]  /*25220*/  STG.E desc[UR4][R4.64+0x14], R7 ;  /* 0x0000140704007986 */ /* 0x001fe2000c101904 */
[----:B------:R-:W-:Y:S05]  /*25230*/  EXIT ;  /* 0x000000000000794d */ /* 0x000fea0003800000 */
        .weak           $__internal_0_$__cuda_sm20_div_rn_f64_full
        .type           $__internal_0_$__cuda_sm20_div_rn_f64_full,@function
        .size           $__internal_0_$__cuda_sm20_div_rn_f64_full,(.L_x_1087 - $__internal_0_$__cuda_sm20_div_rn_f64_full)
$__internal_0_$__cuda_sm20_div_rn_f64_full:
[----:B------:R-:W-:Y:S01]  /*25240*/  MOV R65, R7 ;  /* 0x0000000700417202 */ /* 0x000fe20000000f00 */
[----:B------:R-:W-:Y:S01]  /*25250*/  IMAD.MOV.U32 R56, RZ, RZ, R8 ;  /* 0x000000ffff387224 */ /* 0x000fe200078e0008 */
[----:B------:R-:W-:Y:S01]  /*25260*/  FSETP.GEU.AND P0, PT, |R57|, 1.469367938527859385e-39, PT ;  /* 0x001000003900780b */ /* 0x000fe20003f0e200 */
[----:B------:R-:W-:Y:S01]  /*25270*/  IMAD.MOV.U32 R64, RZ, RZ, R12 ;  /* 0x000000ffff407224 */ /* 0x000fe200078e000c */
[----:B------:R-:W-:Y:S01]  /*25280*/  FSETP.GEU.AND P3, PT, |R65|, 1.469367938527859385e-39, PT ;  /* 0x001000004100780b */ /* 0x000fe20003f6e200 */
[----:B------:R-:W-:Y:S01]  /*25290*/  IMAD.MOV.U32 R62, RZ, RZ, R8 ;  /* 0x000000ffff3e7224 */ /* 0x000fe200078e0008 */
[----:B------:R-:W-:Y:S01]  /*252a0*/  LOP3.LUT R11, R57, 0x800fffff, RZ, 0xc0, !PT ;  /* 0x800fffff390b7812 */ /* 0x000fe200078ec0ff */
[----:B------:R-:W-:Y:S01]  /*252b0*/  IMAD.MOV.U32 R9, RZ, RZ, 0x1ca00000 ;  /* 0x1ca00000ff097424 */ /* 0x000fe200078e00ff */
[----:B------:R-:W-:Y:S01]  /*252c0*/  LOP3.LUT R7, R65, 0x7ff00000, RZ, 0xc0, !PT ;  /* 0x7ff0000041077812 */ /* 0x000fe200078ec0ff */
[----:B------:R-:W-:Y:S01]  /*252d0*/  IMAD.MOV.U32 R70, RZ, RZ, 0x1 ;  /* 0x00000001ff467424 */ /* 0x000fe200078e00ff */
[----:B------:R-:W-:Y:S01]  /*252e0*/  LOP3.LUT R63, R11, 0x3ff00000, RZ, 0xfc, !PT ;  /* 0x3ff000000b3f7812 */ /* 0x000fe200078efcff */
[----:B------:R-:W-:Y:S01]  /*252f0*/  BSSY.RECONVERGENT B0, `(.L_x_530) ;  /* 0x0000054000007945 */ /* 0x000fe20003800200 */
[----:B------:R-:W-:Y:S01]  /*25300*/  MOV R68, R64 ;  /* 0x0000004000447202 */ /* 0x000fe20000000f00 */
[----:B------:R-:W-:-:S02]  /*25310*/  IMAD.MOV.U32 R8, RZ, RZ, R7 ;  /* 0x000000ffff087224 */ /* 0x000fc400078e0007 */
[----:B------:R-:W-:Y:S02]  /*25320*/  @!P0 DMUL R62, R56, 8.98846567431157953865e+307 ;  /* 0x7fe00000383e8828 */ /* 0x000fe40000000000 */
[----:B------:R-:W-:Y:S01]  /*25330*/  @!P3 LOP3.LUT R12, R57, 0x7ff00000, RZ, 0xc0, !PT ;  /* 0x7ff00000390cb812 */ /* 0x000fe200078ec0ff */
[----:B------:R-:W-:-:S03]  /*25340*/  @!P3 IMAD.MOV.U32 R66, RZ, RZ, RZ ;  /* 0x000000ffff42b224 */ /* 0x000fc600078e00ff */
[----:B------:R-:W-:Y:S01]  /*25350*/  @!P3 ISETP.GE.U32.AND P4, PT, R7, R12, PT ;  /* 0x0000000c0700b20c */ /* 0x000fe20003f86070 */
[----:B------:R-:W0:Y:S01]  /*25360*/  MUFU.RCP64H R71, R63 ;  /* 0x0000003f00477308 */ /* 0x000e220000001800 */
[----:B------:R-:W-:Y:S02]  /*25370*/  LOP3.LUT R12, R57, 0x7ff00000, RZ, 0xc0, !PT ;  /* 0x7ff00000390c7812 */ /* 0x000fe400078ec0ff */
[----:B------:R-:W-:Y:S02]  /*25380*/  @!P3 SEL R13, R9, 0x63400000, !P4 ;  /* 0x63400000090db807 */ /* 0x000fe40006000000 */
[----:B------:R-:W-:Y:S02]  /*25390*/  ISETP.GE.U32.AND P2, PT, R7, R12, PT ;  /* 0x0000000c0700720c */ /* 0x000fe40003f46070 */
[----:B------:R-:W-:Y:S02]  /*253a0*/  @!P3 LOP3.LUT R13, R13, 0x80000000, R65, 0xf8, !PT ;  /* 0x800000000d0db812 */ /* 0x000fe400078ef841 */
[----:B------:R-:W-:-:S02]  /*253b0*/  SEL R11, R9, 0x63400000, !P2 ;  /* 0x63400000090b7807 */ /* 0x000fc40005000000 */
[----:B------:R-:W-:Y:S02]  /*253c0*/  @!P3 LOP3.LUT R67, R13, 0x100000, RZ, 0xfc, !PT ;  /* 0x001000000d43b812 */ /* 0x000fe400078efcff */
[----:B------:R-:W-:Y:S02]  /*253d0*/  LOP3.LUT R69, R11, 0x800fffff, R65, 0xf8, !PT ;  /* 0x800fffff0b457812 */ /* 0x000fe400078ef841 */
[----:B------:R-:W-:-:S04]  /*253e0*/  @!P0 LOP3.LUT R12, R63, 0x7ff00000, RZ, 0xc0, !PT ;  /* 0x7ff000003f0c8812 */ /* 0x000fc800078ec0ff */
[----:B------:R-:W-:Y:S02]  /*253f0*/  @!P3 DFMA R68, R68, 2, -R66 ;  /* 0x400000004444b82b */ /* 0x000fe40000000842 */
[----:B0-----:R-:W-:-:S08]  /*25400*/  DFMA R66, R70, -R62, 1 ;  /* 0x3ff000004642742b */ /* 0x001fd0000000083e */
[----:B------:R-:W-:Y:S01]  /*25410*/  DFMA R66, R66, R66, R66 ;  /* 0x000000424242722b */ /* 0x000fe20000000042 */
[----:B------:R-:W-:-:S04]  /*25420*/  @!P3 LOP3.LUT R8, R69, 0x7ff00000, RZ, 0xc0, !PT ;  /* 0x7ff000004508b812 */ /* 0x000fc800078ec0ff */
[----:B------:R-:W-:-:S03]  /*25430*/  IADD3 R11, PT, PT, R8, -0x1, RZ ;  /* 0xffffffff080b7810 */ /* 0x000fc60007ffe0ff */
[----:B------:R-:W-:Y:S01]  /*25440*/  DFMA R66, R70, R66, R70 ;  /* 0x000000424642722b */ /* 0x000fe20000000046 */
[----:B------:R-:W-:Y:S01]  /*25450*/  ISETP.GT.U32.AND P0, PT, R11, 0x7feffffe, PT ;  /* 0x7feffffe0b00780c */ /* 0x000fe20003f04070 */
[----:B------:R-:W-:-:S05]  /*25460*/  VIADD R11, R12, 0xffffffff ;  /* 0xffffffff0c0b7836 */ /* 0x000fca0000000000 */
[----:B------:R-:W-:Y:S01]  /*25470*/  ISETP.GT.U32.OR P0, PT, R11, 0x7feffffe, P0 ;  /* 0x7feffffe0b00780c */ /* 0x000fe20000704470 */
[----:B------:R-:W-:-:S08]  /*25480*/  DFMA R72, R66, -R62, 1 ;  /* 0x3ff000004248742b */ /* 0x000fd0000000083e */
[----:B------:R-:W-:-:S08]  /*25490*/  DFMA R72, R66, R72, R66 ;  /* 0x000000484248722b */ /* 0x000fd00000000042 */
[----:B------:R-:W-:-:S08]  /*254a0*/  DMUL R70, R72, R68 ;  /* 0x0000004448467228 */ /* 0x000fd00000000000 */
[----:B------:R-:W-:-:S08]  /*254b0*/  DFMA R66, R70, -R62, R68 ;  /* 0x8000003e4642722b */ /* 0x000fd00000000044 */
[----:B------:R-:W-:Y:S01]  /*254c0*/  DFMA R66, R72, R66, R70 ;  /* 0x000000424842722b */ /* 0x000fe20000000046 */
[----:B------:R-:W-:Y:S10]  /*254d0*/  @P0 BRA `(.L_x_531) ;  /* 0x0000000000740947 */ /* 0x000ff40003800000 */
[----:B------:R-:W-:-:S04]  /*254e0*/  LOP3.LUT R8, R57, 0x7ff00000, RZ, 0xc0, !PT ;  /* 0x7ff0000039087812 */ /* 0x000fc800078ec0ff */
[CC--:B------:R-:W-:Y:S02]  /*254f0*/  ISETP.GE.U32.AND P0, PT, R7.reuse, R8.reuse, PT ;  /* 0x000000080700720c */ /* 0x0c0fe40003f06070 */
[----:B------:R-:W-:Y:S02]  /*25500*/  VIADDMNMX R7, R7, -R8, 0xb9600000, !PT ;  /* 0xb960000007077446 */ /* 0x000fe40007800908 */
[----:B------:R-:W-:Y:S02]  /*25510*/  SEL R8, R9, 0x63400000, !P0 ;  /* 0x6340000009087807 */ /* 0x000fe40004000000 */
[----:B------:R-:W-:-:S05]  /*25520*/  VIMNMX R7, PT, PT, R7, 0x46a00000, PT ;  /* 0x46a0000007077848 */ /* 0x000fca0003fe0100 */
[----:B------:R-:W-:Y:S01]  /*25530*/  IMAD.IADD R7, R7, 0x1, -R8 ;  /* 0x0000000107077824 */ /* 0x000fe200078e0a08 */
[----:B------:R-:W-:-:S03]  /*25540*/  MOV R8, RZ ;  /* 0x000000ff00087202 */ /* 0x000fc60000000f00 */
[----:B------:R-:W-:-:S06]  /*25550*/  VIADD R9, R7, 0x7fe00000 ;  /* 0x7fe0000007097836 */ /* 0x000fcc0000000000 */
[----:B------:R-:W-:-:S10]  /*25560*/  DMUL R70, R66, R8 ;  /* 0x0000000842467228 */ /* 0x000fd40000000000 */
[----:B------:R-:W-:-:S13]  /*25570*/  FSETP.GTU.AND P0, PT, |R71|, 1.469367938527859385e-39, PT ;  /* 0x001000004700780b */ /* 0x000fda0003f0c200 */
[----:B------:R-:W-:Y:S05]  /*25580*/  @P0 BRA `(.L_x_532) ;  /* 0x0000000000a80947 */ /* 0x000fea0003800000 */
[----:B------:R-:W-:Y:S01]  /*25590*/  DFMA R62, R66, -R62, R68 ;  /* 0x8000003e423e722b */ /* 0x000fe20000000044 */
[----:B------:R-:W-:-:S09]  /*255a0*/  IMAD.MOV.U32 R8, RZ, RZ, RZ ;  /* 0x000000ffff087224 */ /* 0x000fd200078e00ff */
[C---:B------:R-:W-:Y:S02]  /*255b0*/  FSETP.NEU.AND P0, PT, R63.reuse, RZ, PT ;  /* 0x000000ff3f00720b */ /* 0x040fe40003f0d000 */
[----:B------:R-:W-:-:S04]  /*255c0*/  LOP3.LUT R56, R63, 0x80000000, R57, 0x48, !PT ;  /* 0x800000003f387812 */ /* 0x000fc800078e4839 */
[----:B------:R-:W-:-:S07]  /*255d0*/  LOP3.LUT R9, R56, R9, RZ, 0xfc, !PT ;  /* 0x0000000938097212 */ /* 0x000fce00078efcff */
[----:B------:R-:W-:Y:S05]  /*255e0*/  @!P0 BRA `(.L_x_532) ;  /* 0x0000000000908947 */ /* 0x000fea0003800000 */
[----:B------:R-:W-:Y:S01]  /*255f0*/  IMAD.MOV R13, RZ, RZ, -R7 ;  /* 0x000000ffff0d7224 */ /* 0x000fe200078e0a07 */
[----:B------:R-:W-:Y:S01]  /*25600*/  DMUL.RP R8, R66, R8 ;  /* 0x0000000842087228 */ /* 0x000fe20000008000 */
[----:B------:R-:W-:Y:S01]  /*25610*/  IMAD.MOV.U32 R12, RZ, RZ, RZ ;  /* 0x000000ffff0c7224 */ /* 0x000fe200078e00ff */
[----:B------:R-:W-:-:S05]  /*25620*/  IADD3 R7, PT, PT, -R7, -0x43300000, RZ ;  /* 0xbcd0000007077810 */ /* 0x000fca0007ffe1ff */
[----:B------:R-:W-:-:S03]  /*25630*/  DFMA R12, R70, -R12, R66 ;  /* 0x8000000c460c722b */ /* 0x000fc60000000042 */
[----:B------:R-:W-:-:S07]  /*25640*/  LOP3.LUT R56, R9, R56, RZ, 0x3c, !PT ;  /* 0x0000003809387212 */ /* 0x000fce00078e3cff */
[----:B------:R-:W-:-:S04]  /*25650*/  FSETP.NEU.AND P0, PT, |R13|, R7, PT ;  /* 0x000000070d00720b */ /* 0x000fc80003f0d200 */
[----:B------:R-:W-:Y:S02]  /*25660*/  FSEL R9, R56, R71, !P0 ;  /* 0x0000004738097208 */ /* 0x000fe40004000000 */
[----:B------:R-:W-:-:S03]  /*25670*/  FSEL R8, R8, R70, !P0 ;  /* 0x0000004608087208 */ /* 0x000fc60004000000 */
[----:B------:R-:W-:Y:S01]  /*25680*/  IMAD.MOV.U32 R71, RZ, RZ, R9 ;  /* 0x000000ffff477224 */ /* 0x000fe200078e0009 */
[----:B------:R-:W-:Y:S01]  /*25690*/  MOV R70, R8 ;  /* 0x0000000800467202 */ /* 0x000fe20000000f00 */
[----:B------:R-:W-:Y:S06]  /*256a0*/  BRA `(.L_x_532) ;  /* 0x0000000000607947 */ /* 0x000fec0003800000 */
.L_x_531:
[----:B------:R-:W-:-:S14]  /*256b0*/  DSETP.NAN.AND P0, PT, R64, R64, PT ;  /* 0x000000404000722a */ /* 0x000fdc0003f08000 */
[----:B------:R-:W-:Y:S05]  /*256c0*/  @P0 BRA `(.L_x_533) ;  /* 0x00000000004c0947 */ /* 0x000fea0003800000 */
[----:B------:R-:W-:-:S14]  /*256d0*/  DSETP.NAN.AND P0, PT, R56, R56, PT ;  /* 0x000000383800722a */ /* 0x000fdc0003f08000 */
[----:B------:R-:W-:Y:S05]  /*256e0*/  @P0 BRA `(.L_x_534) ;  /* 0x0000000000340947 */ /* 0x000fea0003800000 */
[----:B------:R-:W-:Y:S01]  /*256f0*/  ISETP.NE.AND P0, PT, R8, R12, PT ;  /* 0x0000000c0800720c */ /* 0x000fe20003f05270 */
[----:B------:R-:W-:Y:S02]  /*25700*/  IMAD.MOV.U32 R70, RZ, RZ, 0x0 ;  /* 0x00000000ff467424 */ /* 0x000fe400078e00ff */
[----:B------:R-:W-:-:S10]  /*25710*/  IMAD.MOV.U32 R71, RZ, RZ, -0x80000 ;  /* 0xfff80000ff477424 */ /* 0x000fd400078e00ff */
[----:B------:R-:W-:Y:S05]  /*25720*/  @!P0 BRA `(.L_x_532) ;  /* 0x0000000000408947 */ /* 0x000fea0003800000 */
[----:B------:R-:W-:Y:S02]  /*25730*/  ISETP.NE.AND P0, PT, R8, 0x7ff00000, PT ;  /* 0x7ff000000800780c */ /* 0x000fe40003f05270 */
[----:B------:R-:W-:Y:S02]  /*25740*/  LOP3.LUT R57, R65, 0x80000000, R57, 0x48, !PT ;  /* 0x8000000041397812 */ /* 0x000fe400078e4839 */
[----:B------:R-:W-:-:S13]  /*25750*/  ISETP.EQ.OR P0, PT, R12, RZ, !P0 ;  /* 0x000000ff0c00720c */ /* 0x000fda0004702670 */
[----:B------:R-:W-:Y:S01]  /*25760*/  @P0 LOP3.LUT R7, R57, 0x7ff00000, RZ, 0xfc, !PT ;  /* 0x7ff0000039070812 */ /* 0x000fe200078efcff */
[----:B------:R-:W-:Y:S01]  /*25770*/  @!P0 IMAD.MOV.U32 R71, RZ, RZ, R57 ;  /* 0x000000ffff478224 */ /* 0x000fe200078e0039 */
[----:B------:R-:W-:Y:S01]  /*25780*/  @!P0 MOV R70, RZ ;  /* 0x000000ff00468202 */ /* 0x000fe20000000f00 */
[----:B------:R-:W-:Y:S02]  /*25790*/  @P0 IMAD.MOV.U32 R70, RZ, RZ, RZ ;  /* 0x000000ffff460224 */ /* 0x000fe400078e00ff */
[----:B------:R-:W-:Y:S01]  /*257a0*/  @P0 IMAD.MOV.U32 R71, RZ, RZ, R7 ;  /* 0x000000ffff470224 */ /* 0x000fe200078e0007 */
[----:B------:R-:W-:Y:S06]  /*257b0*/  BRA `(.L_x_532) ;  /* 0x00000000001c7947 */ /* 0x000fec0003800000 */
.L_x_534:
[----:B------:R-:W-:Y:S02]  /*257c0*/  LOP3.LUT R7, R57, 0x80000, RZ, 0xfc, !PT ;  /* 0x0008000039077812 */ /* 0x000fe400078efcff */
[----:B------:R-:W-:-:S03]  /*257d0*/  MOV R70, R56 ;  /* 0x0000003800467202 */ /* 0x000fc60000000f00 */
[----:B------:R-:W-:Y:S01]  /*257e0*/  IMAD.MOV.U32 R71, RZ, RZ, R7 ;  /* 0x000000ffff477224 */ /* 0x000fe200078e0007 */
[----:B------:R-:W-:Y:S06]  /*257f0*/  BRA `(.L_x_532) ;  /* 0x00000000000c7947 */ /* 0x000fec0003800000 */
.L_x_533:
[----:B------:R-:W-:Y:S01]  /*25800*/  LOP3.LUT R7, R65, 0x80000, RZ, 0xfc, !PT ;  /* 0x0008000041077812 */ /* 0x000fe200078efcff */
[----:B------:R-:W-:-:S04]  /*25810*/  IMAD.MOV.U32 R70, RZ, RZ, R64 ;  /* 0x000000ffff467224 */ /* 0x000fc800078e0040 */
[----:B------:R-:W-:-:S07]  /*25820*/  IMAD.MOV.U32 R71, RZ, RZ, R7 ;  /* 0x000000ffff477224 */ /* 0x000fce00078e0007 */
.L_x_532:
[----:B------:R-:W-:Y:S05]  /*25830*/  BSYNC.RECONVERGENT B0 ;  /* 0x0000000000007941 */ /* 0x000fea0003800200 */
.L_x_530:
[----:B------:R-:W-:Y:S01]  /*25840*/  IMAD.MOV.U32 R11, RZ, RZ, 0x0 ;  /* 0x00000000ff0b7424 */ /* 0x000fe200078e00ff */
[----:B------:R-:W-:Y:S01]  /*25850*/  MOV R8, R70 ;  /* 0x0000004600087202 */ /* 0x000fe20000000f00 */
[----:B------:R-:W-:Y:S02]  /*25860*/  IMAD.MOV.U32 R7, RZ, RZ, R71 ;  /* 0x000000ffff077224 */ /* 0x000fe400078e0047 */
[----:B------:R-:W-:Y:S05]  /*25870*/  RET.REL.NODEC R10 `(_Z12simple_setupP19curandStateMRG32k3ai) ;  /* 0xfffffda40ae07950 */ /* 0x000fea0003c3ffff */
.L_x_535:
        /* <DEDUP_REMOVED lines=16> */
.L_x_1087:


//--------------------- .text._Z12setup_kernelP19curandStateMRG32k3am --------------------------
	.section	.text._Z12setup_kernelP19curandStateMRG32k3am,"ax",@progbits
	.align	128
        .global         _Z12setup_kernelP19curandStateMRG32k3am
        .type           _Z12setup_kernelP19curandStateMRG32k3am,@function
        .size           _Z12setup_kernelP19curandStateMRG32k3am,(.L_x_1088 - _Z12setup_kernelP19curandStateMRG32k3am)
        .other          _Z12setup_kernelP19curandStateMRG32k3am,@"STO_CUDA_ENTRY STV_DEFAULT"
_Z12setup_kernelP19curandStateMRG32k3am:
.text._Z12setup_kernelP19curandStateMRG32k3am:
[----:B------:R-:W-:Y:S01]  /*0000*/  LDC R1, c[0x0][0x37c] ;  /* 0x0000df00ff017b82 */ /* 0x000fe20000000800 */
[----:B------:R-:W0:Y:S07]  /*0010*/  S2R R6, SR_TID.X ;  /* 0x0000000000067919 */ /* 0x000e2e0000002100 */
[----:B------:R-:W1:Y:S01]  /*0020*/  LDC.64 R56, c[0x0][0x380] ;  /* 0x0000e000ff387b82 */ /* 0x000e620000000a00 */
[----:B------:R-:W2:Y:S01]  /*0030*/  LDCU.64 UR6, c[0x0][0x358] ;  /* 0x00006b00ff0677ac */ /* 0x000ea20008000a00 */
[----:B------:R-:W-:-:S02]  /*0040*/  IMAD.MOV.U32 R5, RZ, RZ, 0x3039 ;  /* 0x00003039ff057424 */ /* 0x000fc400078e00ff */
[----:B------:R-:W-:Y:S02]  /*0050*/  HFMA2 R53, -RZ, RZ, 2.390625, 0.00439453125 ;  /* 0x40c81c80ff357431 */ /* 0x000fe400000001ff */
[----:B------:R-:W-:Y:S01]  /*0060*/  IMAD.MOV.U32 R3, RZ, RZ, RZ ;  /* 0x000000ffff037224 */ /* 0x000fe200078e00ff */
[----:B------:R-:W3:Y:S01]  /*0070*/  LDCU.64 UR4, c[0x0][0x388] ;  /* 0x00007100ff0477ac */ /* 0x000ee20008000a00 */
[----:B------:R-:W-:Y:S02]  /*0080*/  IMAD.MOV.U32 R54, RZ, RZ, 0x0 ;  /* 0x00000000ff367424 */ /* 0x000fe400078e00ff */
[----:B------:R-:W-:Y:S02]  /*0090*/  IMAD.MOV.U32 R55, RZ, RZ, 0x40c81c80 ;  /* 0x40c81c80ff377424 */ /* 0x000fe400078e00ff */
[----:B------:R-:W-:Y:S02]  /*00a0*/  IMAD.MOV.U32 R52, RZ, RZ, 0x0 ;  /* 0x00000000ff347424 */ /* 0x000fe400078e00ff */
[----:B------:R-:W-:-:S02]  /*00b0*/  IMAD.MOV.U32 R18, RZ, RZ, 0x0 ;  /* 0x00000000ff127424 */ /* 0x000fc400078e00ff */
[----:B------:R-:W-:Y:S02]  /*00c0*/  IMAD.MOV.U32 R19, RZ, RZ, 0x40c81c80 ;  /* 0x40c81c80ff137424 */ /* 0x000fe400078e00ff */
[----:B------:R-:W-:Y:S02]  /*00d0*/  IMAD.MOV.U32 R16, RZ, RZ, 0x0 ;  /* 0x00000000ff107424 */ /* 0x000fe400078e00ff */
[----:B------:R-:W-:Y:S01]  /*00e0*/  IMAD.MOV.U32 R17, RZ, RZ, 0x40c81c80 ;  /* 0x40c81c80ff117424 */ /* 0x000fe200078e00ff */
[----:B---3--:R-:W-:-:S04]  /*00f0*/  UISETP.NE.U32.AND UP0, UPT, UR4, URZ, UPT ;  /* 0x000000ff0400728c */ /* 0x008fc8000bf05070 */
[----:B------:R-:W-:Y:S01]  /*0100*/  UISETP.NE.AND.EX UP0, UPT, UR5, URZ, UPT, UP0 ;  /* 0x000000ff0500728c */ /* 0x000fe2000bf05300 */
[----:B0-----:R-:W-:-:S05]  /*0110*/  LOP3.LUT R6, R6, 0xff, RZ, 0xc0, !PT ;  /* 0x000000ff06067812 */ /* 0x001fca00078ec0ff */
[----:B-1----:R-:W-:-:S05]  /*0120*/  IMAD.WIDE.U32 R56, R6, 0x30, R56 ;  /* 0x0000003006387825 */ /* 0x002fca00078e0038 */
[----:B--2---:R0:W-:Y:S04]  /*0130*/  STG.E desc[UR6][R56.64], R5 ;  /* 0x0000000538007986 */ /* 0x0041e8000c101906 */
[----:B------:R0:W-:Y:S04]  /*0140*/  STG.E desc[UR6][R56.64+0xc], R5 ;  /* 0x00000c0538007986 */ /* 0x0001e8000c101906 */
[----:B------:R0:W-:Y:S04]  /*0150*/  STG.E desc[UR6][R56.64+0x4], R5 ;  /* 0x0000040538007986 */ /* 0x0001e8000c101906 */
[----:B------:R0:W-:Y:S04]  /*0160*/  STG.E desc[UR6][R56.64+0x10], R5 ;  /* 0x0000100538007986 */ /* 0x0001e8000c101906 */
[----:B------:R0:W-:Y:S04]  /*0170*/  STG.E desc[UR6][R56.64+0x8], R5 ;  /* 0x0000080538007986 */ /* 0x0001e8000c101906 */
[----:B------:R0:W-:Y:S01]  /*0180*/  STG.E desc[UR6][R56.64+0x14], R5 ;  /* 0x0000140538007986 */ /* 0x0001e2000c101906 */
[----:B------:R-:W-:Y:S05]  /*0190*/  BRA.U !UP0, `(.L_x_536) ;  /* 0x0000001908807547 */ /* 0x000fea000b800000 */
[----:B------:R-:W0:Y:S01]  /*01a0*/  MUFU.RCP64H R9, 4.29496524800000000000e+09 ;  /* 0x41efffff00097908 */ /* 0x000e220000001800 */
[----:B------:R-:W-:Y:S01]  /*01b0*/  ULOP3.LUT UR4, UR4, 0x55555555, URZ, 0x3c, !UPT ;  /* 0x5555555504047892 */ /* 0x000fe2000f8e3cff */
[----:B------:R-:W-:Y:S01]  /*01c0*/  IMAD.MOV.U32 R16, RZ, RZ, -0x1a200000 ;  /* 0xe5e00000ff107424 */ /* 0x000fe200078e00ff */
[----:B------:R-:W-:Y:S01]  /*01d0*/  MOV R17, 0x41efffff ;  /* 0x41efffff00117802 */ /* 0x000fe20000000f00 */
[----:B------:R-:W-:-:S06]  /*01e0*/  IMAD.MOV.U32 R8, RZ, RZ, 0x1 ;  /* 0x00000001ff087424 */ /* 0x000fcc00078e00ff */
[----:B------:R-:W1:Y:S01]  /*01f0*/  I2F.F64.U32 R10, UR4 ;  /* 0x00000004000a7d12 */ /* 0x000e620008201800 */
[----:B0-----:R-:W-:-:S08]  /*0200*/  DFMA R4, R8, -R16, 1 ;  /* 0x3ff000000804742b */ /* 0x001fd00000000810 */
[----:B------:R-:W-:Y:S02]  /*0210*/  DFMA R12, R4, R4, R4 ;  /* 0x00000004040c722b */ /* 0x000fe40000000004 */
[----:B-1----:R-:W-:-:S06]  /*0220*/  DMUL R4, R10, 7.62939453125e-06 ;  /* 0x3ee000000a047828 */ /* 0x002fcc0000000000 */
[----:B------:R-:W-:-:S04]  /*0230*/  DFMA R8, R8, R12, R8 ;  /* 0x0000000c0808722b */ /* 0x000fc80000000008 */
[----:B------:R-:W0:Y:S04]  /*0240*/  FRND.F64.FLOOR R4, R4 ;  /* 0x0000000400047313 */ /* 0x000e280000305800 */
[----:B------:R-:W-:-:S08]  /*0250*/  DFMA R14, R8, -R16, 1 ;  /* 0x3ff00000080e742b */ /* 0x000fd00000000810 */
[----:B------:R-:W-:Y:S02]  /*0260*/  DFMA R14, R8, R14, R8 ;  /* 0x0000000e080e722b */ /* 0x000fe40000000008 */
[C---:B0-----:R-:W-:Y:S02]  /*0270*/  DMUL R12, R4.reuse, 12345 ;  /* 0x40c81c80040c7828 */ /* 0x041fe40000000000 */
[----:B------:R-:W-:-:S06]  /*0280*/  DFMA R10, R4, -131072, R10 ;  /* 0xc1000000040a782b */ /* 0x000fcc000000000a */
        /* <DEDUP_REMOVED lines=12> */
[----:B------:R-:W-:Y:S05]  /*0350*/  CALL.REL.NOINC `($__internal_1_$__cuda_sm20_div_rn_f64_full) ;  /* 0x0000025400507944 */ /* 0x000fea0003c00000 */
.L_x_537:
[----:B------:R-:W0:Y:S01]  /*0360*/  MUFU.RCP64H R5, 4.29496524800000000000e+09 ;  /* 0x41efffff00057908 */ /* 0x000e220000001800 */
[----:B------:R-:W-:Y:S01]  /*0370*/  MOV R16, 0xe5e00000 ;  /* 0xe5e0000000107802 */ /* 0x000fe20000000f00 */
[----:B------:R-:W-:Y:S01]  /*0380*/  IMAD.MOV.U32 R17, RZ, RZ, 0x41efffff ;  /* 0x41efffffff117424 */ /* 0x000fe200078e00ff */
[----:B------:R-:W-:Y:S01]  /*0390*/  DMUL R10, R10, 12345 ;  /* 0x40c81c800a0a7828 */ /* 0x000fe20000000000 */
[----:B------:R-:W-:Y:S01]  /*03a0*/  IMAD.MOV.U32 R4, RZ, RZ, 0x1 ;  /* 0x00000001ff047424 */ /* 0x000fe200078e00ff */
[----:B------:R-:W-:Y:S01]  /*03b0*/  UMOV UR4, 0xe5e00000 ;  /* 0xe5e0000000047882 */ /* 0x000fe20000000000 */
[----:B------:R-:W-:-:S07]  /*03c0*/  UMOV UR5, 0x41efffff ;  /* 0x41efffff00057882 */ /* 0x000fce0000000000 */
        /* <DEDUP_REMOVED lines=23> */
[----:B------:R-:W-:Y:S05]  /*0540*/  CALL.REL.NOINC `($__internal_1_$__cuda_sm20_div_rn_f64_full) ;  /* 0x0000025000d47944 */ /* 0x000fea0003c00000 */
.L_x_538:
        /* <DEDUP_REMOVED lines=11> */
[----:B------:R-:W-:Y:S01]  /*0600*/  DADD R14, R8, UR4 ;  /* 0x00000004080e7e29 */ /* 0x000fe20008000000 */
[----:B------:R-:W0:Y:S05]  /*0610*/  LDCU UR4, c[0x0][0x38c] ;  /* 0x00007180ff0477ac */ /* 0x000e2a0008000800 */
[----:B------:R-:W-:Y:S02]  /*0620*/  DFMA R20, R18, R20, R18 ;  /* 0x000000141214722b */ /* 0x000fe40000000012 */
[----:B------:R-:W-:-:S06]  /*0630*/  DSETP.GEU.AND P0, PT, R8, RZ, PT ;  /* 0x000000ff0800722a */ /* 0x000fcc0003f0e000 */
[----:B------:R-:W-:Y:S01]  /*0640*/  DFMA R18, R20, -R16, 1 ;  /* 0x3ff000001412742b */ /* 0x000fe20000000810 */
[----:B------:R-:W-:Y:S02]  /*0650*/  FSEL R8, R14, R8, !P0 ;  /* 0x000000080e087208 */ /* 0x000fe40004000000 */
[----:B------:R-:W-:-:S05]  /*0660*/  FSEL R9, R15, R9, !P0 ;  /* 0x000000090f097208 */ /* 0x000fca0004000000 */
[----:B------:R-:W-:Y:S01]  /*0670*/  DFMA R18, R20, R18, R20 ;  /* 0x000000121412722b */ /* 0x000fe20000000014 */
[----:B0-----:R-:W-:Y:S01]  /*0680*/  ULOP3.LUT UR4, UR4, 0xaaaaaaaa, URZ, 0x3c, !UPT ;  /* 0xaaaaaaaa04047892 */ /* 0x001fe2000f8e3cff */
        /* <DEDUP_REMOVED lines=13> */
[----:B------:R-:W-:Y:S05]  /*0760*/  CALL.REL.NOINC `($__internal_1_$__cuda_sm20_div_rn_f64_full) ;  /* 0x00000250004c7944 */ /* 0x000fea0003c00000 */
.L_x_540:
[----:B------:R-:W-:Y:S05]  /*0770*/  BSYNC.RECONVERGENT B1 ;  /* 0x0000000000017941 */ /* 0x000fea0003800200 */
.L_x_539:
[----:B------:R-:W0:Y:S01]  /*0780*/  MUFU.RCP64H R9, 4.29496524800000000000e+09 ;  /* 0x41efffff00097908 */ /* 0x000e220000001800 */
[----:B------:R-:W-:Y:S01]  /*0790*/  IMAD.MOV.U32 R22, RZ, RZ, -0x1a200000 ;  /* 0xe5e00000ff167424 */ /* 0x000fe200078e00ff */
[----:B------:R-:W-:Y:S01]  /*07a0*/  UMOV UR5, 0x41efffff ;  /* 0x41efffff00057882 */ /* 0x000fe20000000000 */
[----:B------:R-:W-:Y:S02]  /*07b0*/  IMAD.MOV.U32 R23, RZ, RZ, 0x41efffff ;  /* 0x41efffffff177424 */ /* 0x000fe400078e00ff */
[----:B------:R-:W-:-:S03]  /*07c0*/  IMAD.MOV.U32 R8, RZ, RZ, 0x1 ;  /* 0x00000001ff087424 */ /* 0x000fc600078e00ff */
[----:B------:R-:W1:Y:S01]  /*07d0*/  I2F.F64.U32 R16, UR4 ;  /* 0x0000000400107d12 */ /* 0x000e620008201800 */
[----:B------:R-:W-:-:S07]  /*07e0*/  UMOV UR4, 0xe5e00000 ;  /* 0xe5e0000000047882 */ /* 0x000fce0000000000 */
[----:B------:R-:W2:Y:S01]  /*07f0*/  FRND.F64.FLOOR R58, R58 ;  /* 0x0000003a003a7313 */ /* 0x000ea20000305800 */
[----:B0-----:R-:W-:-:S08]  /*0800*/  DFMA R14, R8, -R22, 1 ;  /* 0x3ff00000080e742b */ /* 0x001fd00000000816 */
[----:B------:R-:W-:Y:S02]  /*0810*/  DFMA R18, R14, R14, R14 ;  /* 0x0000000e0e12722b */ /* 0x000fe4000000000e */
[----:B-1----:R-:W-:Y:S02]  /*0820*/  DMUL R14, R16, 7.62939453125e-06 ;  /* 0x3ee00000100e7828 */ /* 0x002fe40000000000 */
[----:B--2---:R-:W-:-:S04]  /*0830*/  DFMA R4, R58, -R22, R4 ;  /* 0x800000163a04722b */ /* 0x004fc80000000004 */
[----:B------:R-:W-:-:S04]  /*0840*/  DFMA R8, R8, R18, R8 ;  /* 0x000000120808722b */ /* 0x000fc80000000008 */
[----:B------:R-:W0:Y:S01]  /*0850*/  FRND.F64.FLOOR R14, R14 ;  /* 0x0000000e000e7313 */ /* 0x000e220000305800 */
[----:B------:R-:W-:-:S03]  /*0860*/  DSETP.GEU.AND P0, PT, R4, RZ, PT ;  /* 0x000000ff0400722a */ /* 0x000fc60003f0e000 */
[----:B------:R-:W-:-:S08]  /*0870*/  DFMA R20, R8, -R22, 1 ;  /* 0x3ff000000814742b */ /* 0x000fd00000000816 */
[----:B------:R-:W-:Y:S02]  /*0880*/  DFMA R24, R8, R20, R8 ;  /* 0x000000140818722b */ /* 0x000fe40000000008 */
[----:B------:R-:W-:Y:S02]  /*0890*/  DADD R8, R4, UR4 ;  /* 0x0000000404087e29 */ /* 0x000fe40008000000 */
[C---:B0-----:R-:W-:Y:S02]  /*08a0*/  DMUL R18, R14.reuse, 12345 ;  /* 0x40c81c800e127828 */ /* 0x041fe40000000000 */
[----:B------:R-:W-:-:S06]  /*08b0*/  DFMA R16, R14, -131072, R16 ;  /* 0xc10000000e10782b */ /* 0x000fcc0000000010 */
[----:B------:R-:W-:Y:S01]  /*08c0*/  DMUL R58, R24, R18 ;  /* 0x00000012183a7228 */ /* 0x000fe20000000000 */
[----:B------:R-:W-:Y:S02]  /*08d0*/  FSEL R20, R8, R4, !P0 ;  /* 0x0000000408147208 */ /* 0x000fe40004000000 */
[----:B------:R-:W-:Y:S02]  /*08e0*/  FSEL R21, R9, R5, !P0 ;  /* 0x0000000509157208 */ /* 0x000fe40004000000 */
[----:B------:R-:W-:-:S03]  /*08f0*/  FSETP.GEU.AND P1, PT, |R19|, 6.5827683646048100446e-37, PT ;  /* 0x036000001300780b */ /* 0x000fc60003f2e200 */
[----:B------:R-:W-:Y:S02]  /*0900*/  DFMA R8, R58, -R22, R18 ;  /* 0x800000163a08722b */ /* 0x000fe40000000012 */
[C---:B------:R-:W-:Y:S02]  /*0910*/  DADD R4, R20.reuse, UR4 ;  /* 0x0000000414047e29 */ /* 0x040fe40008000000 */
[----:B------:R-:W-:-:S04]  /*0920*/  DSETP.GEU.AND P0, PT, R20, RZ, PT ;  /* 0x000000ff1400722a */ /* 0x000fc80003f0e000 */
[----:B------:R-:W-:-:S04]  /*0930*/  DFMA R58, R24, R8, R58 ;  /* 0x00000008183a722b */ /* 0x000fc8000000003a */
[----:B------:R-:W-:Y:S02]  /*0940*/  FSEL R4, R4, R20, !P0 ;  /* 0x0000001404047208 */ /* 0x000fe40004000000 */
[----:B------:R-:W-:-:S04]  /*0950*/  FSEL R5, R5, R21, !P0 ;  /* 0x0000001505057208 */ /* 0x000fc80004000000 */
[----:B------:R-:W-:Y:S01]  /*0960*/  FFMA R0, RZ, 29.999998092651367188, R59 ;  /* 0x41efffffff007823 */ /* 0x000fe2000000003b */
[----:B------:R0:W1:Y:S04]  /*0970*/  F2I.U32.F64.TRUNC R4, R4 ;  /* 0x0000000400047311 */ /* 0x000068000030d000 */
[----:B------:R-:W-:-:S13]  /*0980*/  FSETP.GT.AND P0, PT, |R0|, 1.469367938527859385e-39, PT ;  /* 0x001000000000780b */ /* 0x000fda0003f04200 */
[----:B01----:R-:W-:Y:S05]  /*0990*/  @P0 BRA P1, `(.L_x_541) ;  /* 0x0000000000180947 */ /* 0x003fea0000800000 */
[----:B------:R-:W-:Y:S01]  /*09a0*/  IMAD.MOV.U32 R58, RZ, RZ, R18 ;  /* 0x000000ffff3a7224 */ /* 0x000fe200078e0012 */
[----:B------:R-:W-:Y:S01]  /*09b0*/  MOV R59, R19 ;  /* 0x00000013003b7202 */ /* 0x000fe20000000f00 */
[----:B------:R-:W-:Y:S01]  /*09c0*/  IMAD.MOV.U32 R0, RZ, RZ, -0x1a200000 ;  /* 0xe5e00000ff007424 */ /* 0x000fe200078e00ff */
[----:B------:R-:W-:Y:S01]  /*09d0*/  MOV R9, 0xa00 ;  /* 0x00000a0000097802 */ /* 0x000fe20000000f00 */
[----:B------:R-:W-:-:S07]  /*09e0*/  IMAD.MOV.U32 R61, RZ, RZ, 0x41efffff ;  /* 0x41efffffff3d7424 */ /* 0x000fce00078e00ff */
[----:B------:R-:W-:Y:S05]  /*09f0*/  CALL.REL.NOINC `($__internal_1_$__cuda_sm20_div_rn_f64_full) ;  /* 0x0000024c00a87944 */ /* 0x000fea0003c00000 */
.L_x_541:
[----:B------:R-:W0:Y:S01]  /*0a00*/  MUFU.RCP64H R9, 4.29496524800000000000e+09 ;  /* 0x41efffff00097908 */ /* 0x000e220000001800 */
[----:B------:R-:W-:Y:S01]  /*0a10*/  IMAD.MOV.U32 R22, RZ, RZ, -0x1a200000 ;  /* 0xe5e00000ff167424 */ /* 0x000fe200078e00ff */
[----:B------:R-:W-:Y:S01]  /*0a20*/  DMUL R16, R16, 12345 ;  /* 0x40c81c8010107828 */ /* 0x000fe20000000000 */
[----:B------:R-:W-:Y:S01]  /*0a30*/  IMAD.MOV.U32 R23, RZ, RZ, 0x41efffff ;  /* 0x41efffffff177424 */ /* 0x000fe200078e00ff */
[----:B------:R-:W-:Y:S01]  /*0a40*/  UMOV UR4, 0xe5e00000 ;  /* 0xe5e0000000047882 */ /* 0x000fe20000000000 */
[----:B------:R-:W-:Y:S01]  /*0a50*/  IMAD.MOV.U32 R8, RZ, RZ, 0x1 ;  /* 0x00000001ff087424 */ /* 0x000fe200078e00ff */
[----:B------:R-:W-:-:S06]  /*0a60*/  UMOV UR5, 0x41efffff ;  /* 0x41efffff00057882 */ /* 0x000fcc0000000000 */
        /* <DEDUP_REMOVED lines=23> */
[----:B------:R-:W-:Y:S05]  /*0be0*/  CALL.REL.NOINC `($__internal_1_$__cuda_sm20_div_rn_f64_full) ;  /* 0x0000024c002c7944 */ /* 0x000fea0003c00000 */
.L_x_542:
        /* <DEDUP_REMOVED lines=32> */
.L_x_544:
[----:B------:R-:W-:Y:S05]  /*0df0*/  BSYNC.RECONVERGENT B1 ;  /* 0x0000000000017941 */ /* 0x000fea0003800200 */
.L_x_543:
[----:B------:R-:W0:Y:S01]  /*0e00*/  MUFU.RCP64H R21, 4.29494272000000000000e+09 ;  /* 0x41effff400157908 */ /* 0x000e220000001800 */
[----:B------:R-:W-:Y:S01]  /*0e10*/  IMAD.MOV.U32 R24, RZ, RZ, -0x28a00000 ;  /* 0xd7600000ff187424 */ /* 0x000fe200078e00ff */
[----:B------:R-:W-:Y:S01]  /*0e20*/  MOV R25, 0x41effff4 ;  /* 0x41effff400197802 */ /* 0x000fe20000000f00 */
[----:B------:R-:W-:Y:S01]  /*0e30*/  IMAD.MOV.U32 R20, RZ, RZ, 0x1 ;  /* 0x00000001ff147424 */ /* 0x000fe200078e00ff */
[----:B------:R-:W-:Y:S01]  /*0e40*/  UMOV UR4, 0xe5e00000 ;  /* 0xe5e0000000047882 */ /* 0x000fe20000000000 */
[----:B------:R-:W-:Y:S01]  /*0e50*/  UMOV UR5, 0x41efffff ;  /* 0x41efffff00057882 */ /* 0x000fe20000000000 */
[----:B------:R-:W-:Y:S02]  /*0e60*/  FSETP.GEU.AND P1, PT, |R19|, 6.5827683646048100446e-37, PT ;  /* 0x036000001300780b */ /* 0x000fe40003f2e200 */
[----:B------:R-:W1:Y:S01]  /*0e70*/  FRND.F64.FLOOR R58, R58 ;  /* 0x0000003a003a7313 */ /* 0x000e620000305800 */
[----:B0-----:R-:W-:Y:S02]  /*0e80*/  DFMA R8, R20, -R24, 1 ;  /* 0x3ff000001408742b */ /* 0x001fe40000000818 */
[----:B-1----:R-:W-:-:S06]  /*0e90*/  DFMA R14, R58, -UR4, R14 ;  /* 0x800000043a0e7c2b */ /* 0x002fcc000800000e */
[----:B------:R-:W-:Y:S02]  /*0ea0*/  DFMA R22, R8, R8, R8 ;  /* 0x000000080816722b */ /* 0x000fe40000000008 */
[----:B------:R-:W-:-:S06]  /*0eb0*/  DADD R8, R14, UR4 ;  /* 0x000000040e087e29 */ /* 0x000fcc0008000000 */
[----:B------:R-:W-:Y:S02]  /*0ec0*/  DFMA R22, R20, R22, R20 ;  /* 0x000000161416722b */ /* 0x000fe40000000014 */
[----:B------:R-:W-:-:S06]  /*0ed0*/  DSETP.GEU.AND P0, PT, R14, RZ, PT ;  /* 0x000000ff0e00722a */ /* 0x000fcc0003f0e000 */
[----:B------:R-:W-:Y:S02]  /*0ee0*/  FSEL R20, R8, R14, !P0 ;  /* 0x0000000e08147208 */ /* 0x000fe40004000000 */
[----:B------:R-:W-:Y:S01]  /*0ef0*/  FSEL R21, R9, R15, !P0 ;  /* 0x0000000f09157208 */ /* 0x000fe20004000000 */
[----:B------:R-:W-:-:S05]  /*0f00*/  DFMA R14, R22, -R24, 1 ;  /* 0x3ff00000160e742b */ /* 0x000fca0000000818 */
[C---:B------:R-:W-:Y:S02]  /*0f10*/  DADD R8, R20.reuse, UR4 ;  /* 0x0000000414087e29 */ /* 0x040fe40008000000 */
[----:B------:R-:W-:Y:S02]  /*0f20*/  DSETP.GEU.AND P0, PT, R20, RZ, PT ;  /* 0x000000ff1400722a */ /* 0x000fe40003f0e000 */
[----:B------:R-:W-:-:S06]  /*0f30*/  DFMA R14, R22, R14, R22 ;  /* 0x0000000e160e722b */ /* 0x000fcc0000000016 */
[----:B------:R-:W-:Y:S02]  /*0f40*/  FSEL R20, R8, R20, !P0 ;  /* 0x0000001408147208 */ /* 0x000fe40004000000 */
[----:B------:R-:W-:Y:S01]  /*0f50*/  DMUL R58, R18, R14 ;  /* 0x0000000e123a7228 */ /* 0x000fe20000000000 */
[----:B------:R-:W-:-:S04]  /*0f60*/  FSEL R21, R9, R21, !P0 ;  /* 0x0000001509157208 */ /* 0x000fc80004000000 */
[----:B------:R-:W0:Y:S03]  /*0f70*/  F2I.U32.F64.TRUNC R5, R20 ;  /* 0x0000001400057311 */ /* 0x000e26000030d000 */
[----:B------:R-:W-:-:S08]  /*0f80*/  DFMA R8, R58, -R24, R18 ;  /* 0x800000183a08722b */ /* 0x000fd00000000012 */
[----:B------:R-:W-:Y:S01]  /*0f90*/  DFMA R58, R14, R8, R58 ;  /* 0x000000080e3a722b */ /* 0x000fe2000000003a */
[----:B0-----:R0:W-:Y:S09]  /*0fa0*/  STG.E.64 desc[UR6][R56.64], R4 ;  /* 0x0000000438007986 */ /* 0x0011f2000c101b06 */
[----:B------:R-:W-:-:S05]  /*0fb0*/  FFMA R0, RZ, 29.99997711181640625, R59 ;  /* 0x41effff4ff007823 */ /* 0x000fca000000003b */
[----:B------:R-:W-:-:S13]  /*0fc0*/  FSETP.GT.AND P0, PT, |R0|, 1.469367938527859385e-39, PT ;  /* 0x001000000000780b */ /* 0x000fda0003f04200 */
[----:B0-----:R-:W-:Y:S05]  /*0fd0*/  @P0 BRA P1, `(.L_x_545) ;  /* 0x0000000000180947 */ /* 0x001fea0000800000 */
[----:B------:R-:W-:Y:S01]  /*0fe0*/  IMAD.MOV.U32 R58, RZ, RZ, R18 ;  /* 0x000000ffff3a7224 */ /* 0x000fe200078e0012 */
[----:B------:R-:W-:Y:S01]  /*0ff0*/  MOV R9, 0x1040 ;  /* 0x0000104000097802 */ /* 0x000fe20000000f00 */
[----:B------:R-:W-:Y:S02]  /*1000*/  IMAD.MOV.U32 R59, RZ, RZ, R19 ;  /* 0x000000ffff3b7224 */ /* 0x000fe400078e0013 */
[----:B------:R-:W-:Y:S02]  /*1010*/  IMAD.MOV.U32 R0, RZ, RZ, -0x28a00000 ;  /* 0xd7600000ff007424 */ /* 0x000fe400078e00ff */
[----:B------:R-:W-:-:S07]  /*1020*/  IMAD.MOV.U32 R61, RZ, RZ, 0x41effff4 ;  /* 0x41effff4ff3d7424 */ /* 0x000fce00078e00ff */
[----:B------:R-:W-:Y:S05]  /*1030*/  CALL.REL.NOINC `($__internal_1_$__cuda_sm20_div_rn_f64_full) ;  /* 0x0000024800187944 */ /* 0x000fea0003c00000 */
.L_x_545:
[----:B------:R-:W0:Y:S01]  /*1040*/  MUFU.RCP64H R9, 4.29494272000000000000e+09 ;  /* 0x41effff400097908 */ /* 0x000e220000001800 */
[----:B------:R-:W-:Y:S01]  /*1050*/  MOV R22, 0xd7600000 ;  /* 0xd760000000167802 */ /* 0x000fe20000000f00 */
[----:B------:R-:W-:Y:S01]  /*1060*/  IMAD.MOV.U32 R23, RZ, RZ, 0x41effff4 ;  /* 0x41effff4ff177424 */ /* 0x000fe200078e00ff */
[----:B------:R-:W-:Y:S01]  /*1070*/  FSETP.GEU.AND P2, PT, |R17|, 6.5827683646048100446e-37, PT ;  /* 0x036000001100780b */ /* 0x000fe20003f4e200 */
[----:B------:R-:W-:Y:S01]  /*1080*/  IMAD.MOV.U32 R8, RZ, RZ, 0x1 ;  /* 0x00000001ff087424 */ /* 0x000fe200078e00ff */
[----:B------:R-:W-:Y:S01]  /*1090*/  UMOV UR4, 0xd7600000 ;  /* 0xd760000000047882 */ /* 0x000fe20000000000 */
[----:B------:R-:W-:-:S04]  /*10a0*/  UMOV UR5, 0x41effff4 ;  /* 0x41effff400057882 */ /* 0x000fc80000000000 */
        /* <DEDUP_REMOVED lines=23> */
.L_x_546:
        /* <DEDUP_REMOVED lines=32> */
.L_x_548:
[----:B------:R-:W-:Y:S05]  /*1420*/  BSYNC.RECONVERGENT B1 ;  /* 0x0000000000017941 */ /* 0x000fea0003800200 */
.L_x_547:
[----:B------:R-:W0:Y:S01]  /*1430*/  MUFU.RCP64H R19, 4.29494272000000000000e+09 ;  /* 0x41effff400137908 */ /* 0x000e220000001800 */
[----:B------:R-:W-:Y:S01]  /*1440*/  IMAD.MOV.U32 R16, RZ, RZ, -0x28a00000 ;  /* 0xd7600000ff107424 */ /* 0x000fe200078e00ff */
[----:B------:R-:W-:Y:S01]  /*1450*/  UMOV UR4, 0xd7600000 ;  /* 0xd760000000047882 */ /* 0x000fe20000000000 */
[----:B------:R-:W-:Y:S01]  /*1460*/  IMAD.MOV.U32 R17, RZ, RZ, 0x41effff4 ;  /* 0x41effff4ff117424 */ /* 0x000fe200078e00ff */
[----:B------:R-:W-:Y:S01]  /*1470*/  UMOV UR5, 0x41effff4 ;  /* 0x41effff400057882 */ /* 0x000fe20000000000 */
[----:B------:R-:W-:Y:S01]  /*1480*/  IMAD.MOV.U32 R18, RZ, RZ, 0x1 ;  /* 0x00000001ff127424 */ /* 0x000fe200078e00ff */
[----:B------:R-:W-:Y:S01]  /*1490*/  FSETP.GEU.AND P1, PT, |R13|, 6.5827683646048100446e-37, PT ;  /* 0x036000000d00780b */ /* 0x000fe20003f2e200 */
[----:B------:R-:W-:Y:S01]  /*14a0*/  IMAD.MOV.U32 R52, RZ, RZ, R4 ;  /* 0x000000ffff347224 */ /* 0x000fe200078e0004 */
        /* <DEDUP_REMOVED lines=11> */
[C---:B------:R-:W-:Y:S02]  /*1560*/  DADD R8, R14.reuse, UR4 ;  /* 0x000000040e087e29 */ /* 0x040fe40008000000 */
[----:B------:R-:W-:-:S04]  /*1570*/  DSETP.GEU.AND P0, PT, R14, RZ, PT ;  /* 0x000000ff0e00722a */ /* 0x000fc80003f0e000 */
[----:B------:R-:W-:-:S04]  /*1580*/  DMUL R58, R12, R18 ;  /* 0x000000120c3a7228 */ /* 0x000fc80000000000 */
[----:B------:R-:W-:Y:S02]  /*1590*/  FSEL R14, R8, R14, !P0 ;  /* 0x0000000e080e7208 */ /* 0x000fe40004000000 */
[----:B------:R-:W-:Y:S02]  /*15a0*/  FSEL R15, R9, R15, !P0 ;  /* 0x0000000f090f7208 */ /* 0x000fe40004000000 */
[----:B------:R-:W-:Y:S02]  /*15b0*/  DFMA R8, R58, -R16, R12 ;  /* 0x800000103a08722b */ /* 0x000fe4000000000c */
[----:B------:R-:W0:Y:S06]  /*15c0*/  F2I.U32.F64.TRUNC R53, R14 ;  /* 0x0000000e00357311 */ /* 0x000e2c000030d000 */
[----:B------:R-:W-:Y:S01]  /*15d0*/  DFMA R58, R18, R8, R58 ;  /* 0x00000008123a722b */ /* 0x000fe2000000003a */
[----:B0-----:R0:W-:Y:S09]  /*15e0*/  STG.E.64 desc[UR6][R56.64+0x8], R52 ;  /* 0x0000083438007986 */ /* 0x0011f2000c101b06 */
[----:B------:R-:W-:-:S05]  /*15f0*/  FFMA R0, RZ, 29.99997711181640625, R59 ;  /* 0x41effff4ff007823 */ /* 0x000fca000000003b */
[----:B------:R-:W-:-:S13]  /*1600*/  FSETP.GT.AND P0, PT, |R0|, 1.469367938527859385e-39, PT ;  /* 0x001000000000780b */ /* 0x000fda0003f04200 */
[----:B0-----:R-:W-:Y:S05]  /*1610*/  @P0 BRA P1, `(.L_x_549) ;  /* 0x0000000000180947 */ /* 0x001fea0000800000 */
[----:B------:R-:W-:Y:S01]  /*1620*/  MOV R58, R12 ;  /* 0x0000000c003a7202 */ /* 0x000fe20000000f00 */
[----:B------:R-:W-:Y:S01]  /*1630*/  IMAD.MOV.U32 R59, RZ, RZ, R13 ;  /* 0x000000ffff3b7224 */ /* 0x000fe200078e000d */
[----:B------:R-:W-:Y:S01]  /*1640*/  MOV R9, 0x1680 ;  /* 0x0000168000097802 */ /* 0x000fe20000000f00 */
[----:B------:R-:W-:Y:S02]  /*1650*/  IMAD.MOV.U32 R0, RZ, RZ, -0x28a00000 ;  /* 0xd7600000ff007424 */ /* 0x000fe400078e00ff */
[----:B------:R-:W-:-:S07]  /*1660*/  IMAD.MOV.U32 R61, RZ, RZ, 0x41effff4 ;  /* 0x41effff4ff3d7424 */ /* 0x000fce00078e00ff */
[----:B------:R-:W-:Y:S05]  /*1670*/  CALL.REL.NOINC `($__internal_1_$__cuda_sm20_div_rn_f64_full) ;  /* 0x0000024000887944 */ /* 0x000fea0003c00000 */
.L_x_549:
[----:B------:R-:W0:Y:S01]  /*1680*/  MUFU.RCP64H R9, 4.29494272000000000000e+09 ;  /* 0x41effff400097908 */ /* 0x000e220000001800 */
[----:B------:R-:W-:Y:S01]  /*1690*/  IMAD.MOV.U32 R18, RZ, RZ, -0x28a00000 ;  /* 0xd7600000ff127424 */ /* 0x000fe200078e00ff */
[----:B------:R-:W-:Y:S01]  /*16a0*/  MOV R8, 0x1 ;  /* 0x0000000100087802 */ /* 0x000fe20000000f00 */
[----:B------:R-:W-:Y:S01]  /*16b0*/  IMAD.MOV.U32 R19, RZ, RZ, 0x41effff4 ;  /* 0x41effff4ff137424 */ /* 0x000fe200078e00ff */
[----:B------:R-:W-:Y:S01]  /*16c0*/  FSETP.GEU.AND P2, PT, |R11|, 6.5827683646048100446e-37, PT ;  /* 0x036000000b00780b */ /* 0x000fe20003f4e200 */
[----:B------:R-:W-:Y:S01]  /*16d0*/  UMOV UR4, 0xd7600000 ;  /* 0xd760000000047882 */ /* 0x000fe20000000000 */
[----:B------:R-:W-:-:S03]  /*16e0*/  UMOV UR5, 0x41effff4 ;  /* 0x41effff400057882 */ /* 0x000fc60000000000 */
        /* <DEDUP_REMOVED lines=23> */
.L_x_550:
        /* <DEDUP_REMOVED lines=32> */
.L_x_552:
[----:B------:R-:W-:Y:S05]  /*1a60*/  BSYNC.RECONVERGENT B1 ;  /* 0x0000000000017941 */ /* 0x000fea0003800200 */
.L_x_551:
[----:B------:R-:W0:Y:S01]  /*1a70*/  FRND.F64.FLOOR R58, R58 ;  /* 0x0000003a003a7313 */ /* 0x000e220000305800 */
[----:B------:R-:W-:Y:S01]  /*1a80*/  UMOV UR4, 0xd7600000 ;  /* 0xd760000000047882 */ /* 0x000fe20000000000 */
[----:B------:R-:W-:-:S06]  /*1a90*/  UMOV UR5, 0x41effff4 ;  /* 0x41effff400057882 */ /* 0x000fcc0000000000 */
[----:B------:R-:W-:Y:S01]  /*1aa0*/  I2F.F64.U32 R16, R4 ;  /* 0x0000000400107312 */ /* 0x000fe20000201800 */
[----:B0-----:R-:W-:-:S07]  /*1ab0*/  DFMA R12, R58, -UR4, R12 ;  /* 0x800000043a0c7c2b */ /* 0x001fce000800000c */
[----:B------:R-:W-:Y:S01]  /*1ac0*/  I2F.F64.U32 R18, R5 ;  /* 0x0000000500127312 */ /* 0x000fe20000201800 */
[C---:B------:R-:W-:Y:S02]  /*1ad0*/  DADD R8, R12.reuse, UR4 ;  /* 0x000000040c087e29 */ /* 0x040fe40008000000 */
[----:B------:R-:W-:-:S08]  /*1ae0*/  DSETP.GEU.AND P0, PT, R12, RZ, PT ;  /* 0x000000ff0c00722a */ /* 0x000fd00003f0e000 */
[----:B------:R-:W-:Y:S02]  /*1af0*/  FSEL R10, R8, R12, !P0 ;  /* 0x0000000c080a7208 */ /* 0x000fe40004000000 */
[----:B------:R-:W-:-:S06]  /*1b00*/  FSEL R11, R9, R13, !P0 ;  /* 0x0000000d090b7208 */ /* 0x000fcc0004000000 */
[C---:B------:R-:W-:Y:S02]  /*1b10*/  DADD R8, R10.reuse, UR4 ;  /* 0x000000040a087e29 */ /* 0x040fe40008000000 */
[----:B------:R-:W-:-:S08]  /*1b20*/  DSETP.GEU.AND P0, PT, R10, RZ, PT ;  /* 0x000000ff0a00722a */ /* 0x000fd00003f0e000 */
[----:B------:R-:W-:Y:S02]  /*1b30*/  FSEL R8, R8, R10, !P0 ;  /* 0x0000000a08087208 */ /* 0x000fe40004000000 */
[----:B------:R-:W-:Y:S02]  /*1b40*/  FSEL R9, R9, R11, !P0 ;  /* 0x0000000b09097208 */ /* 0x000fe40004000000 */
[----:B------:R-:W-:Y:S02]  /*1b50*/  MOV R11, R53 ;  /* 0x00000035000b7202 */ /* 0x000fe40000000f00 */
[----:B------:R-:W0:Y:S08]  /*1b60*/  F2I.U32.F64.TRUNC R10, R8 ;  /* 0x00000008000a7311 */ /* 0x000e30000030d000 */
[----:B------:R-:W1:Y:S01]  /*1b70*/  I2F.F64.U32 R52, R53 ;  /* 0x0000003500347312 */ /* 0x000e620000201800 */
[----:B0-----:R2:W-:Y:S07]  /*1b80*/  STG.E.64 desc[UR6][R56.64+0x10], R10 ;  /* 0x0000100a38007986 */ /* 0x0015ee000c101b06 */
[----:B------:R2:W3:Y:S02]  /*1b90*/  I2F.F64.U32 R54, R10 ;  /* 0x0000000a00367312 */ /* 0x0004e40000201800 */
.L_x_536:
[----:B------:R-:W-:Y:S01]  /*1ba0*/  ISETP.NE.AND P0, PT, R6, RZ, PT ;  /* 0x000000ff0600720c */ /* 0x000fe20003f05270 */
[----:B------:R-:W-:Y:S01]  /*1bb0*/  BSSY.RECONVERGENT B3, `(.L_x_553) ;  /* 0x0000c80000037945 */ /* 0x000fe20003800200 */
[----:B------:R-:W-:Y:S01]  /*1bc0*/  CS2R R26, SRZ ;  /* 0x00000000001a7805 */ /* 0x000fe2000001ff00 */
[----:B------:R-:W-:Y:S01]  /*1bd0*/  IMAD.MOV.U32 R4, RZ, RZ, 0x0 ;  /* 0x00000000ff047424 */ /* 0x000fe200078e00ff */
[----:B------:R-:W-:Y:S01]  /*1be0*/  CS2R R24, SRZ ;  /* 0x0000000000187805 */ /* 0x000fe2000001ff00 */
[----:B0-----:R-:W-:Y:S01]  /*1bf0*/  IMAD.MOV.U32 R5, RZ, RZ, 0x3ff00000 ;  /* 0x3ff00000ff057424 */ /* 0x001fe200078e00ff */
[----:B------:R-:W-:Y:S01]  /*1c00*/  CS2R R22, SRZ ;  /* 0x0000000000167805 */ /* 0x000fe2000001ff00 */
[----:B--2---:R-:W-:Y:S01]  /*1c10*/  IMAD.MOV.U32 R10, RZ, RZ, 0x0 ;  /* 0x00000000ff0a7424 */ /* 0x004fe200078e00ff */
[----:B------:R-:W-:Y:S01]  /*1c20*/  CS2R R20, SRZ ;  /* 0x0000000000147805 */ /* 0x000fe2000001ff00 */
[----:B------:R-:W-:Y:S01]  /*1c30*/  IMAD.MOV.U32 R11, RZ, RZ, 0x3ff00000 ;  /* 0x3ff00000ff0b7424 */ /* 0x000fe200078e00ff */
[----:B------:R-:W-:-:S02]  /*1c40*/  CS2R R12, SRZ ;  /* 0x00000000000c7805 */ /* 0x000fc4000001ff00 */
[----:B------:R-:W-:Y:S01]  /*1c50*/  CS2R R14, SRZ ;  /* 0x00000000000e7805 */ /* 0x000fe2000001ff00 */
[----:B------:R-:W-:Y:S01]  /*1c60*/  IMAD.MOV.U32 R28, RZ, RZ, 0x0 ;  /* 0x00000000ff1c7424 */ /* 0x000fe200078e00ff */
[----:B------:R-:W-:Y:S01]  /*1c70*/  MOV R29, 0x3ff00000 ;  /* 0x3ff00000001d7802 */ /* 0x000fe20000000f00 */
[----:B------:R-:W-:Y:S06]  /*1c80*/  @!P0 BRA `(.L_x_554) ;  /* 0x000000c400c88947 */ /* 0x000fec0003800000 */
[----:B------:R-:W-:Y:S01]  /*1c90*/  HFMA2 R11, -RZ, RZ, 0, 0 ;  /* 0x00000000ff0b7431 */ /* 0x000fe200000001ff */
[----:B------:R-:W-:Y:S01]  /*1ca0*/  BSSY.RECONVERGENT B2, `(.L_x_555) ;  /* 0x0000c67000027945 */ /* 0x000fe20003800200 */
[----:B------:R-:W-:Y:S01]  /*1cb0*/  IMAD.MOV.U32 R4, RZ, RZ, RZ ;  /* 0x000000ffff047224 */ /* 0x000fe200078e00ff */
[----:B------:R-:W-:Y:S01]  /*1cc0*/  CS2R R12, SRZ ;  /* 0x00000000000c7805 */ /* 0x000fe2000001ff00 */
[----:B------:R-:W-:Y:S02]  /*1cd0*/  IMAD.MOV.U32 R5, RZ, RZ, 0x1 ;  /* 0x00000001ff057424 */ /* 0x000fe400078e00ff */
[----:B------:R-:W-:Y:S02]  /*1ce0*/  IMAD.MOV.U32 R7, RZ, RZ, RZ ;  /* 0x000000ffff077224 */ /* 0x000fe400078e00ff */
[----:B------:R-:W-:Y:S02]  /*1cf0*/  IMAD.MOV.U32 R8, RZ, RZ, RZ ;  /* 0x000000ffff087224 */ /* 0x000fe400078e00ff */
[----:B------:R-:W-:-:S02]  /*1d00*/  IMAD.MOV.U32 R10, RZ, RZ, 0x1 ;  /* 0x00000001ff0a7424 */ /* 0x000fc400078e00ff */
[----:B------:R-:W-:Y:S02]  /*1d10*/  IMAD.MOV.U32 R30, RZ, RZ, 0x1 ;  /* 0x00000001ff1e7424 */ /* 0x000fe400078e00ff */
[----:B------:R-:W-:-:S07]  /*1d20*/  IMAD.MOV.U32 R14, RZ, RZ, RZ ;  /* 0x000000ffff0e7224 */ /* 0x000fce00078e00ff */
.L_x_738:
[----:B------:R-:W-:Y:S01]  /*1d30*/  LOP3.LUT R0, R6, 0x1, RZ, 0xc0, !PT ;  /* 0x0000000106007812 */ /* 0x000fe200078ec0ff */
[----:B------:R-:W-:Y:S03]  /*1d40*/  BSSY.RECONVERGENT B1, `(.L_x_556) ;  /* 0x0000c56000017945 */ /* 0x000fe60003800200 */
[----:B------:R-:W-:-:S04]  /*1d50*/  ISETP.NE.U32.AND P0, PT, R0, 0x1, PT ;  /* 0x000000010000780c */ /* 0x000fc80003f05070 */
[----:B------:R-:W-:-:S13]  /*1d60*/  ISETP.NE.U32.AND.EX P0, PT, RZ, RZ, PT, P0 ;  /* 0x000000ffff00720c */ /* 0x000fda0003f05100 */
[----:B0-2---:R-:W-:Y:S05]  /*1d70*/  @P0 BRA `(.L_x_557) ;  /* 0x000000c400480947 */ /* 0x005fea0003800000 */
[----:B------:R-:W0:Y:S02]  /*1d80*/  LDC.64 R22, c[0x4][0x20] ;  /* 0x01000800ff167b82 */ /* 0x000e240000000a00 */
[----:B0-----:R-:W-:-:S05]  /*1d90*/  IMAD.WIDE.U32 R22, R14, 0x24, R22 ;  /* 0x000000240e167825 */ /* 0x001fca00078e0016 */
[----:B------:R-:W2:Y:S04]  /*1da0*/  LDG.E R36, desc[UR6][R22.64] ;  /* 0x0000000616247981 */ /* 0x000ea8000c1e1900 */
[----:B------:R-:W4:Y:S04]  /*1db0*/  LDG.E R42, desc[UR6][R22.64+0x4] ;  /* 0x00000406162a7981 */ /* 0x000f28000c1e1900 */
[----:B------:R-:W5:Y:S01]  /*1dc0*/  LDG.E R38, desc[UR6][R22.64+0x8] ;  /* 0x0000080616267981 */ /* 0x000f62000c1e1900 */
[----:B------:R-:W0:Y:S01]  /*1dd0*/  MUFU.RCP64H R27, 4.29496524800000000000e+09 ;  /* 0x41efffff001b7908 */ /* 0x000e220000001800 */
[----:B------:R-:W-:Y:S01]  /*1de0*/  IMAD.MOV.U32 R28, RZ, RZ, -0x1a200000 ;  /* 0xe5e00000ff1c7424 */ /* 0x000fe200078e00ff */
[----:B------:R-:W-:Y:S01]  /*1df0*/  UMOV UR4, 0x0 ;  /* 0x0000000000047882 */ /* 0x000fe20000000000 */
[----:B------:R-:W-:Y:S01]  /*1e00*/  IMAD.MOV.U32 R29, RZ, RZ, 0x41efffff ;  /* 0x41efffffff1d7424 */ /* 0x000fe200078e00ff */
[----:B------:R-:W-:Y:S01]  /*1e10*/  UMOV UR5, 0x3ff00000 ;  /* 0x3ff0000000057882 */ /* 0x000fe20000000000 */
[----:B------:R-:W-:Y:S01]  /*1e20*/  IMAD.MOV.U32 R26, RZ, RZ, 0x1 ;  /* 0x00000001ff1a7424 */ /* 0x000fe200078e00ff */
[----:B------:R-:W-:Y:S05]  /*1e30*/  BSSY.RECONVERGENT B4, `(.L_x_558) ;  /* 0x0000021000047945 */ /* 0x000fea0003800200 */
[----:B0-----:R-:W-:-:S08]  /*1e40*/  DFMA R20, R26, -R28, UR4 ;  /* 0x000000041a147e2b */ /* 0x001fd0000800081c */
[----:B------:R-:W-:Y:S02]  /*1e50*/  DFMA R24, R20, R20, R20 ;  /* 0x000000141418722b */ /* 0x000fe40000000014 */
[----:B------:R-:W-:Y:S06]  /*1e60*/  I2F.F64.U32 R20, R30 ;  /* 0x0000001e00147312 */ /* 0x000fec0000201800 */
[----:B------:R-:W-:-:S08]  /*1e70*/  DFMA R24, R26, R24, R26 ;  /* 0x000000181a18722b */ /* 0x000fd0000000001a */
[----:B------:R-:W-:-:S08]  /*1e80*/  DFMA R26, R24, -R28, 1 ;  /* 0x3ff00000181a742b */ /* 0x000fd0000000081c */
[----:B------:R-:W-:Y:S01]  /*1e90*/  DFMA R24, R24, R26, R24 ;  /* 0x0000001a1818722b */ /* 0x000fe20000000018 */
[----:B--2---:R-:W0:Y:S08]  /*1ea0*/  I2F.F64.U32 R36, R36 ;  /* 0x0000002400247312 */ /* 0x004e300000201800 */
[----:B----4-:R-:W2:Y:S01]  /*1eb0*/  I2F.F64.U32 R42, R42 ;  /* 0x0000002a002a7312 */ /* 0x010ea20000201800 */
[----:B0-----:R-:W-:-:S07]  /*1ec0*/  DMUL R34, R36, 7.62939453125e-06 ;  /* 0x3ee0000024227828 */ /* 0x001fce0000000000 */
[----:B-----5:R-:W0:Y:S01]  /*1ed0*/  I2F.F64.U32 R38, R38 ;  /* 0x0000002600267312 */ /* 0x020e220000201800 */
[----:B--2---:R-:W-:-:S07]  /*1ee0*/  DMUL R44, R42, 7.62939453125e-06 ;  /* 0x3ee000002a2c7828 */ /* 0x004fce0000000000 */
[----:B------:R-:W2:Y:S01]  /*1ef0*/  FRND.F64.FLOOR R34, R34 ;  /* 0x0000002200227313 */ /* 0x000ea20000305800 */
[----:B0-----:R-:W-:-:S07]  /*1f00*/  DMUL R40, R38, 7.62939453125e-06 ;  /* 0x3ee0000026287828 */ /* 0x001fce0000000000 */
[----:B------:R-:W0:Y:S01]  /*1f10*/  FRND.F64.FLOOR R44, R44 ;  /* 0x0000002c002c7313 */ /* 0x000e220000305800 */
[----:B--2---:R-:W-:-:S07]  /*1f20*/  DMUL R26, R34, R20 ;  /* 0x00000014221a7228 */ /* 0x004fce0000000000 */
[----:B------:R-:W2:Y:S01]  /*1f30*/  FRND.F64.FLOOR R40, R40 ;  /* 0x0000002800287313 */ /* 0x000ea20000305800 */
[----:B------:R-:W-:Y:S02]  /*1f40*/  DFMA R36, R34, -131072, R36 ;  /* 0xc10000002224782b */ /* 0x000fe40000000024 */
[----:B------:R-:W-:Y:S01]  /*1f50*/  DMUL R58, R26, R24 ;  /* 0x000000181a3a7228 */ /* 0x000fe20000000000 */
[----:B------:R-:W-:Y:S01]  /*1f60*/  FSETP.GEU.AND P1, PT, |R27|, 6.5827683646048100446e-37, PT ;  /* 0x036000001b00780b */ /* 0x000fe20003f2e200 */
[----:B0-----:R-:W-:-:S06]  /*1f70*/  DFMA R42, R44, -131072, R42 ;  /* 0xc10000002c2a782b */ /* 0x001fcc000000002a */
[----:B------:R-:W-:Y:S02]  /*1f80*/  DFMA R28, R58, -R28, R26 ;  /* 0x8000001c3a1c722b */ /* 0x000fe4000000001a */
[----:B--2---:R-:W-:-:S06]  /*1f90*/  DFMA R38, R40, -131072, R38 ;  /* 0xc10000002826782b */ /* 0x004fcc0000000026 */
        /* <DEDUP_REMOVED lines=9> */
[----:B-1-3--:R-:W-:Y:S05]  /*2030*/  CALL.REL.NOINC `($__internal_1_$__cuda_sm20_div_rn_f64_full) ;  /* 0x0000023800187944 */ /* 0x00afea0003c00000 */
.L_x_559:
[----:B------:R-:W-:Y:S05]  /*2040*/  BSYNC.RECONVERGENT B4 ;  /* 0x0000000000047941 */ /* 0x000fea0003800200 */
.L_x_558:
[----:B------:R-:W0:Y:S01]  /*2050*/  MUFU.RCP64H R25, 4.29496524800000000000e+09 ;  /* 0x41efffff00197908 */ /* 0x000e220000001800 */
        /* <DEDUP_REMOVED lines=30> */
[----:B-1-3--:R-:W-:Y:S05]  /*2240*/  CALL.REL.NOINC `($__internal_1_$__cuda_sm20_div_rn_f64_full) ;  /* 0x0000023400947944 */ /* 0x00afea0003c00000 */
.L_x_561:
[----:B------:R-:W-:Y:S05]  /*2250*/  BSYNC.RECONVERGENT B4 ;  /* 0x0000000000047941 */ /* 0x000fea0003800200 */
.L_x_560:
[----:B------:R-:W0:Y:S01]  /*2260*/  MUFU.RCP64H R33, 4.29496524800000000000e+09 ;  /* 0x41efffff00217908 */ /* 0x000e220000001800 */
[----:B------:R-:W-:Y:S01]  /*2270*/  IMAD.MOV.U32 R28, RZ, RZ, -0x1a200000 ;  /* 0xe5e00000ff1c7424 */ /* 0x000fe200078e00ff */
[----:B------:R-:W-:Y:S01]  /*2280*/  MOV R29, 0x41efffff ;  /* 0x41efffff001d7802 */ /* 0x000fe20000000f00 */
[----:B------:R-:W-:Y:S01]  /*2290*/  IMAD.MOV.U32 R32, RZ, RZ, 0x1 ;  /* 0x00000001ff207424 */ /* 0x000fe200078e00ff */
[----:B------:R-:W-:Y:S01]  /*22a0*/  UMOV UR4, 0xe5e00000 ;  /* 0xe5e0000000047882 */ /* 0x000fe20000000000 */
[----:B------:R-:W-:Y:S01]  /*22b0*/  UMOV UR5, 0x41efffff ;  /* 0x41efffff00057882 */ /* 0x000fe20000000000 */
[----:B------:R-:W-:Y:S02]  /*22c0*/  BSSY.RECONVERGENT B4, `(.L_x_562) ;  /* 0x000001a000047945 */ /* 0x000fe40003800200 */
[----:B------:R-:W2:Y:S01]  /*22d0*/  FRND.F64.FLOOR R58, R58 ;  /* 0x0000003a003a7313 */ /* 0x000ea20000305800 */
[-C--:B0-----:R-:W-:Y:S02]  /*22e0*/  DFMA R30, R32, -R28.reuse, 1 ;  /* 0x3ff00000201e742b */ /* 0x081fe4000000081c */
[----:B--2---:R-:W-:-:S06]  /*22f0*/  DFMA R24, R58, -R28, R24 ;  /* 0x8000001c3a18722b */ /* 0x004fcc0000000018 */
        /* <DEDUP_REMOVED lines=22> */
.L_x_563:
[----:B------:R-:W-:Y:S05]  /*2460*/  BSYNC.RECONVERGENT B4 ;  /* 0x0000000000047941 */ /* 0x000fea0003800200 */
.L_x_562:
[----:B------:R-:W0:Y:S01]  /*2470*/  MUFU.RCP64H R29, 4.29496524800000000000e+09 ;  /* 0x41efffff001d7908 */ /* 0x000e220000001800 */
[----:B------:R-:W-:Y:S01]  /*2480*/  MOV R46, 0xe5e00000 ;  /* 0xe5e00000002e7802 */ /* 0x000fe20000000f00 */
[----:B------:R-:W-:Y:S01]  /*2490*/  IMAD.MOV.U32 R47, RZ, RZ, 0x41efffff ;  /* 0x41efffffff2f7424 */ /* 0x000fe200078e00ff */
[----:B------:R-:W-:Y:S01]  /*24a0*/  UMOV UR4, 0xe5e00000 ;  /* 0xe5e0000000047882 */ /* 0x000fe20000000000 */
[----:B------:R-:W-:Y:S01]  /*24b0*/  IMAD.MOV.U32 R28, RZ, RZ, 0x1 ;  /* 0x00000001ff1c7424 */ /* 0x000fe200078e00ff */
[----:B------:R-:W-:Y:S01]  /*24c0*/  UMOV UR5, 0x41efffff ;  /* 0x41efffff00057882 */ /* 0x000fe20000000000 */
[----:B------:R-:W-:Y:S02]  /*24d0*/  BSSY.RECONVERGENT B4, `(.L_x_564) ;  /* 0x000001f000047945 */ /* 0x000fe40003800200 */
[----:B------:R-:W2:Y:S02]  /*24e0*/  FRND.F64.FLOOR R58, R58 ;  /* 0x0000003a003a7313 */ /* 0x000ea40000305800 */
[----:B0-----:R-:W-:-:S02]  /*24f0*/  DFMA R24, R28, -R46, 1 ;  /* 0x3ff000001c18742b */ /* 0x001fc4000000082e */
[----:B--2---:R-:W-:-:S06]  /*2500*/  DFMA R26, R58, -R46, R26 ;  /* 0x8000002e3a1a722b */ /* 0x004fcc000000001a */
[----:B------:R-:W-:Y:S02]  /*2510*/  DFMA R30, R24, R24, R24 ;  /* 0x00000018181e722b */ /* 0x000fe40000000018 */
[----:B------:R-:W0:Y:S01]  /*2520*/  I2F.F64.U32 R24, R11 ;  /* 0x0000000b00187312 */ /* 0x000e220000201800 */
[----:B------:R-:W-:-:S05]  /*2530*/  DSETP.GEU.AND P0, PT, R26, RZ, PT ;  /* 0x000000ff1a00722a */ /* 0x000fca0003f0e000 */
[----:B------:R-:W-:-:S08]  /*2540*/  DFMA R30, R28, R30, R28 ;  /* 0x0000001e1c1e722b */ /* 0x000fd0000000001c */
[----:B------:R-:W-:Y:S02]  /*2550*/  DFMA R32, R30, -R46, 1 ;  /* 0x3ff000001e20742b */ /* 0x000fe4000000082e */
[----:B0-----:R-:W-:-:S06]  /*2560*/  DMUL R28, R44, R24 ;  /* 0x000000182c1c7228 */ /* 0x001fcc0000000000 */
[----:B------:R-:W-:Y:S02]  /*2570*/  DFMA R48, R30, R32, R30 ;  /* 0x000000201e30722b */ /* 0x000fe4000000001e */
[----:B------:R-:W-:Y:S02]  /*2580*/  DADD R30, R26, UR4 ;  /* 0x000000041a1e7e29 */ /* 0x000fe40008000000 */
[----:B------:R-:W-:-:S04]  /*2590*/  FSETP.GEU.AND P2, PT, |R29|, 6.5827683646048100446e-37, PT ;  /* 0x036000001d00780b */ /* 0x000fc80003f4e200 */
        /* <DEDUP_REMOVED lines=17> */
[----:B-1-3--:R-:W-:Y:S05]  /*26b0*/  CALL.REL.NOINC `($__internal_1_$__cuda_sm20_div_rn_f64_full) ;  /* 0x0000023000787944 */ /* 0x00afea0003c00000 */
.L_x_565:
[----:B------:R-:W-:Y:S05]  /*26c0*/  BSYNC.RECONVERGENT B4 ;  /* 0x0000000000047941 */ /* 0x000fea0003800200 */
.L_x_564:
[----:B------:R-:W0:Y:S01]  /*26d0*/  MUFU.RCP64H R27, 4.29496524800000000000e+09 ;  /* 0x41efffff001b7908 */ /* 0x000e220000001800 */
        /* <DEDUP_REMOVED lines=30> */
[----:B-1-3--:R-:W-:Y:S05]  /*28c0*/  CALL.REL.NOINC `($__internal_1_$__cuda_sm20_div_rn_f64_full) ;  /* 0x0000022c00f47944 */ /* 0x00afea0003c00000 */
.L_x_567:
[----:B------:R-:W-:Y:S05]  /*28d0*/  BSYNC.RECONVERGENT B4 ;  /* 0x0000000000047941 */ /* 0x000fea0003800200 */
.L_x_566:
[----:B------:R-:W0:Y:S01]  /*28e0*/  MUFU.RCP64H R49, 4.29496524800000000000e+09 ;  /* 0x41efffff00317908 */ /* 0x000e220000001800 */
[----:B------:R-:W-:Y:S01]  /*28f0*/  IMAD.MOV.U32 R32, RZ, RZ, -0x1a200000 ;  /* 0xe5e00000ff207424 */ /* 0x000fe200078e00ff */
[----:B------:R-:W-:Y:S01]  /*2900*/  UMOV UR4, 0xe5e00000 ;  /* 0xe5e0000000047882 */ /* 0x000fe20000000000 */
[----:B------:R-:W-:Y:S01]  /*2910*/  IMAD.MOV.U32 R33, RZ, RZ, 0x41efffff ;  /* 0x41efffffff217424 */ /* 0x000fe200078e00ff */
[----:B------:R-:W-:Y:S01]  /*2920*/  UMOV UR5, 0x41efffff ;  /* 0x41efffff00057882 */ /* 0x000fe20000000000 */
[----:B------:R-:W-:Y:S01]  /*2930*/  IMAD.MOV.U32 R48, RZ, RZ, 0x1 ;  /* 0x00000001ff307424 */ /* 0x000fe200078e00ff */
[----:B------:R-:W-:Y:S02]  /*2940*/  BSSY.RECONVERGENT B4, `(.L_x_568) ;  /* 0x000001a000047945 */ /* 0x000fe40003800200 */
[----:B------:R-:W2:Y:S03]  /*2950*/  FRND.F64.FLOOR R58, R58 ;  /* 0x0000003a003a7313 */ /* 0x000ea60000305800 */
[----:B0-----:R-:W-:-:S02]  /*2960*/  DFMA R46, R48, -R32, 1 ;  /* 0x3ff00000302e742b */ /* 0x001fc40000000820 */
        /* <DEDUP_REMOVED lines=22> */
[----:B-1-3--:R-:W-:Y:S05]  /*2ad0*/  CALL.REL.NOINC `($__internal_1_$__cuda_sm20_div_rn_f64_full) ;  /* 0x0000022c00707944 */ /* 0x00afea0003c00000 */
.L_x_569:
[----:B------:R-:W-:Y:S05]  /*2ae0*/  BSYNC.RECONVERGENT B4 ;  /* 0x0000000000047941 */ /* 0x000fea0003800200 */
.L_x_568:
        /* <DEDUP_REMOVED lines=38> */
.L_x_571:
[----:B------:R-:W-:Y:S05]  /*2d50*/  BSYNC.RECONVERGENT B4 ;  /* 0x0000000000047941 */ /* 0x000fea0003800200 */
.L_x_570:
        /* <DEDUP_REMOVED lines=32> */
.L_x_573:
[----:B------:R-:W-:Y:S05]  /*2f60*/  BSYNC.RECONVERGENT B4 ;  /* 0x0000000000047941 */ /* 0x000fea0003800200 */
.L_x_572:
        /* <DEDUP_REMOVED lines=32> */
.L_x_575:
[----:B------:R-:W-:Y:S05]  /*3170*/  BSYNC.RECONVERGENT B4 ;  /* 0x0000000000047941 */ /* 0x000fea0003800200 */
.L_x_574:
[----:B------:R-:W0:Y:S01]  /*3180*/  FRND.F64.FLOOR R58, R58 ;  /* 0x0000003a003a7313 */ /* 0x000e220000305800 */
[----:B------:R-:W-:Y:S01]  /*3190*/  MOV R28, 0xe5e00000 ;  /* 0xe5e00000001c7802 */ /* 0x000fe20000000f00 */
[----:B------:R-:W-:Y:S01]  /*31a0*/  IMAD.MOV.U32 R29, RZ, RZ, 0x41efffff ;  /* 0x41efffffff1d7424 */ /* 0x000fe200078e00ff */
[----:B------:R-:W-:Y:S01]  /*31b0*/  UMOV UR4, 0xe5e00000 ;  /* 0xe5e0000000047882 */ /* 0x000fe20000000000 */
[----:B------:R-:W-:Y:S01]  /*31c0*/  IMAD.MOV.U32 R48, RZ, RZ, 0x1 ;  /* 0x00000001ff307424 */ /* 0x000fe200078e00ff */
[----:B------:R-:W-:Y:S01]  /*31d0*/  UMOV UR5, 0x41efffff ;  /* 0x41efffff00057882 */ /* 0x000fe20000000000 */
[----:B------:R-:W-:Y:S02]  /*31e0*/  BSSY.RECONVERGENT B4, `(.L_x_576) ;  /* 0x000001e000047945 */ /* 0x000fe40003800200 */
[----:B------:R-:W2:Y:S01]  /*31f0*/  MUFU.RCP64H R49, 4.29496524800000000000e+09 ;  /* 0x41efffff00317908 */ /* 0x000ea20000001800 */
[----:B0-----:R-:W-:-:S08]  /*3200*/  DFMA R32, R58, -R28, R32 ;  /* 0x8000001c3a20722b */ /* 0x001fd00000000020 */
[----:B------:R-:W-:Y:S02]  /*3210*/  DADD R46, R32, UR4 ;  /* 0x00000004202e7e29 */ /* 0x000fe40008000000 */
[----:B--2---:R-:W-:Y:S02]  /*3220*/  DFMA R50, R48, -R28, 1 ;  /* 0x3ff000003032742b */ /* 0x004fe4000000081c */
        /* <DEDUP_REMOVED lines=25> */
.L_x_577:
[----:B------:R-:W-:Y:S05]  /*33c0*/  BSYNC.RECONVERGENT B4 ;  /* 0x0000000000047941 */ /* 0x000fea0003800200 */
.L_x_576:
        /* <DEDUP_REMOVED lines=8> */
[----:B------:R-:W-:Y:S02]  /*3450*/  DFMA R48, R28, R28, R28 ;  /* 0x0000001c1c30722b */ /* 0x000fe4000000001c */
[----:B------:R-:W0:Y:S06]  /*3460*/  I2F.F64.U32 R28, R13 ;  /* 0x0000000d001c7312 */ /* 0x000e2c0000201800 */
[----:B------:R-:W-:-:S08]  /*3470*/  DFMA R48, R46, R48, R46 ;  /* 0x000000302e30722b */ /* 0x000fd0000000002e */
[----:B------:R-:W-:Y:S02]  /*3480*/  DFMA R50, R48, -R32, 1 ;  /* 0x3ff000003032742b */ /* 0x000fe40000000820 */
[----:B0-----:R-:W-:-:S06]  /*3490*/  DMUL R46, R34, R28 ;  /* 0x0000001c222e7228 */ /* 0x001fcc0000000000 */
[----:B------:R-:W-:Y:S01]  /*34a0*/  DFMA R62, R48, R50, R48 ;  /* 0x00000032303e722b */ /* 0x000fe20000000030 */
[----:B------:R-:W0:Y:S03]  /*34b0*/  FRND.F64.FLOOR R48, R58 ;  /* 0x0000003a00307313 */ /* 0x000e260000305800 */
[----:B------:R-:W-:-:S04]  /*34c0*/  FSETP.GEU.AND P2, PT, |R47|, 6.5827683646048100446e-37, PT ;  /* 0x036000002f00780b */ /* 0x000fc80003f4e200 */
        /* <DEDUP_REMOVED lines=17> */
.L_x_579:
[----:B------:R-:W-:Y:S05]  /*35e0*/  BSYNC.RECONVERGENT B4 ;  /* 0x0000000000047941 */ /* 0x000fea0003800200 */
.L_x_578:
        /* <DEDUP_REMOVED lines=32> */
.L_x_581:
[----:B------:R-:W-:Y:S05]  /*37f0*/  BSYNC.RECONVERGENT B4 ;  /* 0x0000000000047941 */ /* 0x000fea0003800200 */
.L_x_580:
        /* <DEDUP_REMOVED lines=32> */
.L_x_583:
[----:B------:R-:W-:Y:S05]  /*3a00*/  BSYNC.RECONVERGENT B4 ;  /* 0x0000000000047941 */ /* 0x000fea0003800200 */
.L_x_582:
[----:B------:R-:W0:Y:S01]  /*3a10*/  MUFU.RCP64H R47, 4.29496524800000000000e+09 ;  /* 0x41efffff002f7908 */ /* 0x000e220000001800 */
[----:B------:R-:W-:Y:S01]  /*3a20*/  IMAD.MOV.U32 R48, RZ, RZ, -0x1a200000 ;  /* 0xe5e00000ff307424 */ /* 0x000fe200078e00ff */
[----:B------:R-:W-:Y:S01]  /*3a30*/  MOV R46, 0x1 ;  /* 0x00000001002e7802 */ /* 0x000fe20000000f00 */
[----:B------:R-:W-:Y:S01]  /*3a40*/  IMAD.MOV.U32 R49, RZ, RZ, 0x41efffff ;  /* 0x41efffffff317424 */ /* 0x000fe200078e00ff */
[----:B------:R-:W-:Y:S01]  /*3a50*/  UMOV UR4, 0xe5e00000 ;  /* 0xe5e0000000047882 */ /* 0x000fe20000000000 */
[----:B------:R-:W-:Y:S01]  /*3a60*/  UMOV UR5, 0x41efffff ;  /* 0x41efffff00057882 */ /* 0x000fe20000000000 */
[----:B------:R-:W-:Y:S02]  /*3a70*/  BSSY.RECONVERGENT B4, `(.L_x_584) ;  /* 0x000001f000047945 */ /* 0x000fe40003800200 */
[----:B------:R-:W-:Y:S08]  /*3a80*/  I2F.F64.U32 R10, R10 ;  /* 0x0000000a000a7312 */ /* 0x000ff00000201800 */
[----:B------:R-:W2:Y:S01]  /*3a90*/  FRND.F64.FLOOR R58, R58 ;  /* 0x0000003a003a7313 */ /* 0x000ea20000305800 */
[----:B0-----:R-:W-:-:S08]  /*3aa0*/  DFMA R50, R46, -R48, 1 ;  /* 0x3ff000002e32742b */ /* 0x001fd00000000830 */
[----:B------:R-:W-:Y:S02]  /*3ab0*/  DFMA R50, R50, R50, R50 ;  /* 0x000000323232722b */ /* 0x000fe40000000032 */
[----:B--2---:R-:W-:-:S06]  /*3ac0*/  DFMA R32, R58, -R48, R32 ;  /* 0x800000303a20722b */ /* 0x004fcc0000000020 */
[----:B------:R-:W-:Y:S02]  /*3ad0*/  DFMA R50, R46, R50, R46 ;  /* 0x000000322e32722b */ /* 0x000fe4000000002e */
[----:B------:R-:W-:Y:S02]  /*3ae0*/  DMUL R46, R44, R10 ;  /* 0x0000000a2c2e7228 */ /* 0x000fe40000000000 */
[----:B------:R-:W-:-:S04]  /*3af0*/  DSETP.GEU.AND P0, PT, R32, RZ, PT ;  /* 0x000000ff2000722a */ /* 0x000fc80003f0e000 */
[----:B------:R-:W-:-:S04]  /*3b00*/  DFMA R60, R50, -R48, 1 ;  /* 0x3ff00000323c742b */ /* 0x000fc80000000830 */
[----:B------:R-:W-:-:S04]  /*3b10*/  FSETP.GEU.AND P2, PT, |R47|, 6.5827683646048100446e-37, PT ;  /* 0x036000002f00780b */ /* 0x000fc80003f4e200 */
[----:B------:R-:W-:-:S08]  /*3b20*/  DFMA R62, R50, R60, R50 ;  /* 0x0000003c323e722b */ /* 0x000fd00000000032 */
[----:B------:R-:W-:-:S08]  /*3b30*/  DMUL R50, R62, R46 ;  /* 0x0000002e3e327228 */ /* 0x000fd00000000000 */
[----:B------:R-:W-:Y:S02]  /*3b40*/  DFMA R60, R50, -R48, R46 ;  /* 0x80000030323c722b */ /* 0x000fe4000000002e */
[----:B------:R-:W-:-:S06]  /*3b50*/  DADD R48, R32, UR4 ;  /* 0x0000000420307e29 */ /* 0x000fcc0008000000 */
[----:B------:R-:W-:-:S04]  /*3b60*/  DFMA R58, R62, R60, R50 ;  /* 0x0000003c3e3a722b */ /* 0x000fc80000000032 */
[----:B------:R-:W-:Y:S02]  /*3b70*/  FSEL R48, R48, R32, !P0 ;  /* 0x0000002030307208 */ /* 0x000fe40004000000 */
[----:B------:R-:W-:-:S04]  /*3b80*/  FSEL R49, R49, R33, !P0 ;  /* 0x0000002131317208 */ /* 0x000fc80004000000 */
[----:B------:R-:W-:Y:S02]  /*3b90*/  FFMA R0, RZ, 29.999998092651367188, R59 ;  /* 0x41efffffff007823 */ /* 0x000fe4000000003b */
[C---:B------:R-:W-:Y:S02]  /*3ba0*/  DADD R32, R48.reuse, UR4 ;  /* 0x0000000430207e29 */ /* 0x040fe40008000000 */
[----:B------:R-:W-:Y:S01]  /*3bb0*/  DSETP.GEU.AND P0, PT, R48, RZ, PT ;  /* 0x000000ff3000722a */ /* 0x000fe20003f0e000 */
[----:B------:R-:W-:-:S07]  /*3bc0*/  FSETP.GT.AND P1, PT, |R0|, 1.469367938527859385e-39, PT ;  /* 0x001000000000780b */ /* 0x000fce0003f24200 */
[----:B------:R-:W-:Y:S02]  /*3bd0*/  FSEL R48, R32, R48, !P0 ;  /* 0x0000003020307208 */ /* 0x000fe40004000000 */
[----:B------:R-:W-:-:S04]  /*3be0*/  FSEL R49, R33, R49, !P0 ;  /* 0x0000003121317208 */ /* 0x000fc80004000000 */
[----:B------:R-:W-:Y:S05]  /*3bf0*/  @P1 BRA P2, `(.L_x_585) ;  /* 0x0000000000181947 */ /* 0x000fea0001000000 */
[----:B------:R-:W-:Y:S01]  /*3c00*/  IMAD.MOV.U32 R58, RZ, RZ, R46 ;  /* 0x000000ffff3a7224 */ /* 0x000fe200078e002e */
[----:B------:R-:W-:Y:S01]  /*3c10*/  MOV R9, 0x3c60 ;  /* 0x00003c6000097802 */ /* 0x000fe20000000f00 */
[----:B------:R-:W-:Y:S02]  /*3c20*/  IMAD.MOV.U32 R59, RZ, RZ, R47 ;  /* 0x000000ffff3b7224 */ /* 0x000fe400078e002f */
[----:B------:R-:W-:Y:S02]  /*3c30*/  IMAD.MOV.U32 R0, RZ, RZ, -0x1a200000 ;  /* 0xe5e00000ff007424 */ /* 0x000fe400078e00ff */
[----:B------:R-:W-:-:S07]  /*3c40*/  IMAD.MOV.U32 R61, RZ, RZ, 0x41efffff ;  /* 0x41efffffff3d7424 */ /* 0x000fce00078e00ff */
[----:B-1-3--:R-:W-:Y:S05]  /*3c50*/  CALL.REL.NOINC `($__internal_1_$__cuda_sm20_div_rn_f64_full) ;  /* 0x0000021c00107944 */ /* 0x00afea0003c00000 */
.L_x_585:
[----:B------:R-:W-:Y:S05]  /*3c60*/  BSYNC.RECONVERGENT B4 ;  /* 0x0000000000047941 */ /* 0x000fea0003800200 */
.L_x_584:
        /* <DEDUP_REMOVED lines=32> */
.L_x_587:
[----:B------:R-:W-:Y:S05]  /*3e70*/  BSYNC.RECONVERGENT B4 ;  /* 0x0000000000047941 */ /* 0x000fea0003800200 */
.L_x_586:
        /* <DEDUP_REMOVED lines=32> */
.L_x_589:
[----:B------:R-:W-:Y:S05]  /*4080*/  BSYNC.RECONVERGENT B4 ;  /* 0x0000000000047941 */ /* 0x000fea0003800200 */
.L_x_588:
        /* <DEDUP_REMOVED lines=38> */
.L_x_591:
[----:B------:R-:W-:Y:S05]  /*42f0*/  BSYNC.RECONVERGENT B4 ;  /* 0x0000000000047941 */ /* 0x000fea0003800200 */
.L_x_590:
        /* <DEDUP_REMOVED lines=32> */
.L_x_593:
[----:B------:R-:W-:Y:S05]  /*4500*/  BSYNC.RECONVERGENT B4 ;  /* 0x0000000000047941 */ /* 0x000fea0003800200 */
.L_x_592:
        /* <DEDUP_REMOVED lines=32> */
.L_x_595:
[----:B------:R-:W-:Y:S05]  /*4710*/  BSYNC.RECONVERGENT B4 ;  /* 0x0000000000047941 */ /* 0x000fea0003800200 */
.L_x_594:
[----:B------:R-:W0:Y:S01]  /*4720*/  FRND.F64.FLOOR R58, R58 ;  /* 0x0000003a003a7313 */ /* 0x000e220000305800 */
[----:B------:R-:W-:Y:S02]  /*4730*/  IMAD.MOV.U32 R46, RZ, RZ, -0x1a200000 ;  /* 0xe5e00000ff2e7424 */ /* 0x000fe400078e00ff */
[----:B------:R-:W-:Y:S02]  /*4740*/  HFMA2 R62, -RZ, RZ, 0, 5.9604644775390625e-08 ;  /* 0x00000001ff3e7431 */ /* 0x000fe400000001ff */
[----:B------:R-:W-:Y:S01]  /*4750*/  IMAD.MOV.U32 R47, RZ, RZ, 0x41efffff ;  /* 0x41efffffff2f7424 */ /* 0x000fe200078e00ff */
[----:B------:R-:W-:Y:S01]  /*4760*/  UMOV UR4, 0xe5e00000 ;  /* 0xe5e0000000047882 */ /* 0x000fe20000000000 */
[----:B------:R-:W-:Y:S01]  /*4770*/  UMOV UR5, 0x41efffff ;  /* 0x41efffff00057882 */ /* 0x000fe20000000000 */
[----:B------:R-:W-:Y:S01]  /*4780*/  BSSY.RECONVERGENT B4, `(.L_x_596) ;  /* 0x000001e000047945 */ /* 0x000fe20003800200 */
[----:B------:R-:W2:Y:S02]  /*4790*/  MUFU.RCP64H R63, 4.29496524800000000000e+09 ;  /* 0x41efffff003f7908 */ /* 0x000ea40000001800 */
        /* <DEDUP_REMOVED lines=28> */
.L_x_597:
[----:B------:R-:W-:Y:S05]  /*4960*/  BSYNC.RECONVERGENT B4 ;  /* 0x0000000000047941 */ /* 0x000fea0003800200 */
.L_x_596:
[----:B------:R-:W0:Y:S01]  /*4970*/  MUFU.RCP64H R47, 4.29496524800000000000e+09 ;  /* 0x41efffff002f7908 */ /* 0x000e220000001800 */
[----:B------:R-:W-:Y:S01]  /*4980*/  IMAD.MOV.U32 R50, RZ, RZ, -0x1a200000 ;  /* 0xe5e00000ff327424 */ /* 0x000fe200078e00ff */
[----:B------:R-:W-:Y:S01]  /*4990*/  MOV R51, 0x41efffff ;  /* 0x41efffff00337802 */ /* 0x000fe20000000f00 */
[----:B------:R-:W-:Y:S01]  /*49a0*/  IMAD.MOV.U32 R46, RZ, RZ, 0x1 ;  /* 0x00000001ff2e7424 */ /* 0x000fe200078e00ff */
[----:B------:R-:W-:Y:S01]  /*49b0*/  UMOV UR4, 0xe5e00000 ;  /* 0xe5e0000000047882 */ /* 0x000fe20000000000 */
[----:B------:R-:W-:Y:S01]  /*49c0*/  UMOV UR5, 0x41efffff ;  /* 0x41efffff00057882 */ /* 0x000fe20000000000 */
[----:B------:R-:W-:Y:S02]  /*49d0*/  BSSY.RECONVERGENT B4, `(.L_x_598) ;  /* 0x000001b000047945 */ /* 0x000fe40003800200 */
[----:B------:R-:W2:Y:S01]  /*49e0*/  I2F.F64.U32 R12, R12 ;  /* 0x0000000c000c7312 */ /* 0x000ea20000201800 */
[----:B0-----:R-:W-:-:S08]  /*49f0*/  DFMA R60, R46, -R50, 1 ;  /* 0x3ff000002e3c742b */ /* 0x001fd00000000832 */
[----:B------:R-:W-:-:S08]  /*4a00*/  DFMA R60, R60, R60, R60 ;  /* 0x0000003c3c3c722b */ /* 0x000fd0000000003c */
[----:B------:R-:W-:Y:S02]  /*4a10*/  DFMA R60, R46, R60, R46 ;  /* 0x0000003c2e3c722b */ /* 0x000fe4000000002e */
[----:B--2---:R-:W-:Y:S01]  /*4a20*/  DMUL R46, R34, R12 ;  /* 0x0000000c222e7228 */ /* 0x004fe20000000000 */
[----:B------:R-:W0:Y:S05]  /*4a30*/  FRND.F64.FLOOR R34, R58 ;  /* 0x0000003a00227313 */ /* 0x000e2a0000305800 */
[----:B------:R-:W-:-:S04]  /*4a40*/  DFMA R62, R60, -R50, 1 ;  /* 0x3ff000003c3e742b */ /* 0x000fc80000000832 */
[----:B------:R-:W-:-:S04]  /*4a50*/  FSETP.GEU.AND P2, PT, |R47|, 6.5827683646048100446e-37, PT ;  /* 0x036000002f00780b */ /* 0x000fc80003f4e200 */
[----:B------:R-:W-:Y:S02]  /*4a60*/  DFMA R64, R60, R62, R60 ;  /* 0x0000003e3c40722b */ /* 0x000fe4000000003c */
[----:B0-----:R-:W-:-:S06]  /*4a70*/  DFMA R34, R34, -R50, R48 ;  /* 0x800000322222722b */ /* 0x001fcc0000000030 */
[----:B------:R-:W-:Y:S02]  /*4a80*/  DMUL R60, R64, R46 ;  /* 0x0000002e403c7228 */ /* 0x000fe40000000000 */
[C---:B------:R-:W-:Y:S02]  /*4a90*/  DADD R48, R34.reuse, UR4 ;  /* 0x0000000422307e29 */ /* 0x040fe40008000000 */
[----:B------:R-:W-:-:S04]  /*4aa0*/  DSETP.GEU.AND P0, PT, R34, RZ, PT ;  /* 0x000000ff2200722a */ /* 0x000fc80003f0e000 */
[----:B------:R-:W-:-:S04]  /*4ab0*/  DFMA R62, R60, -R50, R46 ;  /* 0x800000323c3e722b */ /* 0x000fc8000000002e */
[----:B------:R-:W-:Y:S02]  /*4ac0*/  FSEL R34, R48, R34, !P0 ;  /* 0x0000002230227208 */ /* 0x000fe40004000000 */
[----:B------:R-:W-:Y:S02]  /*4ad0*/  FSEL R35, R49, R35, !P0 ;  /* 0x0000002331237208 */ /* 0x000fe40004000000 */
        /* <DEDUP_REMOVED lines=10> */
.L_x_599:
[----:B------:R-:W-:Y:S05]  /*4b80*/  BSYNC.RECONVERGENT B4 ;  /* 0x0000000000047941 */ /* 0x000fea0003800200 */
.L_x_598:
[----:B------:R-:W0:Y:S01]  /*4b90*/  MUFU.RCP64H R51, 4.29496524800000000000e+09 ;  /* 0x41efffff00337908 */ /* 0x000e220000001800 */
        /* <DEDUP_REMOVED lines=31> */
.L_x_601:
[----:B------:R-:W-:Y:S05]  /*4d90*/  BSYNC.RECONVERGENT B4 ;  /* 0x0000000000047941 */ /* 0x000fea0003800200 */
.L_x_600:
        /* <DEDUP_REMOVED lines=32> */
.L_x_603:
[----:B------:R-:W-:Y:S05]  /*4fa0*/  BSYNC.RECONVERGENT B4 ;  /* 0x0000000000047941 */ /* 0x000fea0003800200 */
.L_x_602:
        /* <DEDUP_REMOVED lines=37> */
.L_x_605:
[----:B------:R-:W-:Y:S05]  /*5200*/  BSYNC.RECONVERGENT B4 ;  /* 0x0000000000047941 */ /* 0x000fea0003800200 */
.L_x_604:
        /* <DEDUP_REMOVED lines=32> */
.L_x_607:
[----:B------:R-:W-:Y:S05]  /*5410*/  BSYNC.RECONVERGENT B4 ;  /* 0x0000000000047941 */ /* 0x000fea0003800200 */
.L_x_606:
        /* <DEDUP_REMOVED lines=32> */
.L_x_609:
[----:B------:R-:W-:Y:S05]  /*5620*/  BSYNC.RECONVERGENT B4 ;  /* 0x0000000000047941 */ /* 0x000fea0003800200 */
.L_x_608:
[----:B------:R-:W0:Y:S01]  /*5630*/  MUFU.RCP64H R9, 4.29496524800000000000e+09 ;  /* 0x41efffff00097908 */ /* 0x000e220000001800 */
[----:B------:R-:W-:Y:S01]  /*5640*/  IMAD.MOV.U32 R48, RZ, RZ, -0x1a200000 ;  /* 0xe5e00000ff307424 */ /* 0x000fe200078e00ff */
[----:B------:R-:W-:Y:S01]  /*5650*/  MOV R49, 0x41efffff ;  /* 0x41efffff00317802 */ /* 0x000fe20000000f00 */
[----:B------:R-:W-:Y:S01]  /*5660*/  IMAD.MOV.U32 R8, RZ, RZ, 0x1 ;  /* 0x00000001ff087424 */ /* 0x000fe200078e00ff */
[----:B------:R-:W-:Y:S01]  /*5670*/  UMOV UR4, 0xe5e00000 ;  /* 0xe5e0000000047882 */ /* 0x000fe20000000000 */
[----:B------:R-:W-:Y:S01]  /*5680*/  UMOV UR5, 0x41efffff ;  /* 0x41efffff00057882 */ /* 0x000fe20000000000 */
[----:B------:R-:W-:Y:S02]  /*5690*/  BSSY.RECONVERGENT B4, `(.L_x_610) ;  /* 0x0000020000047945 */ /* 0x000fe40003800200 */
[----:B------:R-:W2:Y:S08]  /*56a0*/  I2F.F64.U32 R80, R5 ;  /* 0x0000000500507312 */ /* 0x000eb00000201800 */
[----:B------:R-:W4:Y:S01]  /*56b0*/  FRND.F64.FLOOR R58, R58 ;  /* 0x0000003a003a7313 */ /* 0x000f220000305800 */
[----:B0-----:R-:W-:-:S02]  /*56c0*/  DFMA R44, R8, -R48, 1 ;  /* 0x3ff00000082c742b */ /* 0x001fc40000000830 */
[----:B--2---:R-:W-:-:S06]  /*56d0*/  DMUL R40, R40, R80 ;  /* 0x0000005028287228 */ /* 0x004fcc0000000000 */
[----:B------:R-:W-:Y:S02]  /*56e0*/  DFMA R44, R44, R44, R44 ;  /* 0x0000002c2c2c722b */ /* 0x000fe4000000002c */
[----:B----4-:R-:W-:-:S06]  /*56f0*/  DFMA R42, R58, -R48, R42 ;  /* 0x800000303a2a722b */ /* 0x010fcc000000002a */
        /* <DEDUP_REMOVED lines=24> */
[----:B-1-3--:R-:W-:Y:S05]  /*5880*/  CALL.REL.NOINC `($__internal_1_$__cuda_sm20_div_rn_f64_full) ;  /* 0x0000020000047944 */ /* 0x00afea0003c00000 */
.L_x_611:
[----:B------:R-:W-:Y:S05]  /*5890*/  BSYNC.RECONVERGENT B4 ;  /* 0x0000000000047941 */ /* 0x000fea0003800200 */
.L_x_610:
        /* <DEDUP_REMOVED lines=32> */
.L_x_613:
[----:B------:R-:W-:Y:S05]  /*5aa0*/  BSYNC.RECONVERGENT B4 ;  /* 0x0000000000047941 */ /* 0x000fea0003800200 */
.L_x_612:
        /* <DEDUP_REMOVED lines=32> */
.L_x_615:
[----:B------:R-:W-:Y:S05]  /*5cb0*/  BSYNC.RECONVERGENT B4 ;  /* 0x0000000000047941 */ /* 0x000fea0003800200 */
.L_x_614:
[----:B------:R-:W0:Y:S01]  /*5cc0*/  FRND.F64.FLOOR R58, R58 ;  /* 0x0000003a003a7313 */ /* 0x000e220000305800 */
[----:B------:R-:W-:Y:S01]  /*5cd0*/  IMAD.MOV.U32 R42, RZ, RZ, -0x1a200000 ;  /* 0xe5e00000ff2a7424 */ /* 0x000fe200078e00ff */
[----:B------:R-:W-:Y:S01]  /*5ce0*/  UMOV UR4, 0xe5e00000 ;  /* 0xe5e0000000047882 */ /* 0x000fe20000000000 */
[----:B------:R-:W-:Y:S01]  /*5cf0*/  IMAD.MOV.U32 R43, RZ, RZ, 0x41efffff ;  /* 0x41efffffff2b7424 */ /* 0x000fe200078e00ff */
[----:B------:R-:W-:Y:S01]  /*5d00*/  UMOV UR5, 0x41efffff ;  /* 0x41efffff00057882 */ /* 0x000fe20000000000 */
[----:B------:R-:W-:Y:S01]  /*5d10*/  IMAD.MOV.U32 R44, RZ, RZ, 0x1 ;  /* 0x00000001ff2c7424 */ /* 0x000fe200078e00ff */
        /* <DEDUP_REMOVED lines=30> */
.L_x_617:
[----:B------:R-:W-:Y:S05]  /*5f00*/  BSYNC.RECONVERGENT B4 ;  /* 0x0000000000047941 */ /* 0x000fea0003800200 */
.L_x_616:
        /* <DEDUP_REMOVED lines=12> */
[----:B------:R-:W-:-:S08]  /*5fd0*/  DFMA R40, R38, R40, R38 ;  /* 0x000000282628722b */ /* 0x000fd00000000026 */
[----:B------:R-:W-:-:S08]  /*5fe0*/  DFMA R38, R40, -R8, 1 ;  /* 0x3ff000002826742b */ /* 0x000fd00000000808 */
[----:B------:R-:W-:Y:S02]  /*5ff0*/  DFMA R60, R40, R38, R40 ;  /* 0x00000026283c722b */ /* 0x000fe40000000028 */
[----:B------:R-:W0:Y:S02]  /*6000*/  FRND.F64.FLOOR R38, R58 ;  /* 0x0000003a00267313 */ /* 0x000e240000305800 */
[----:B0-----:R-:W-:-:S08]  /*6010*/  DFMA R38, R38, -R8, R4 ;  /* 0x800000082626722b */ /* 0x001fd00000000004 */
[C---:B------:R-:W-:Y:S02]  /*6020*/  DADD R4, R38.reuse, UR4 ;  /* 0x0000000426047e29 */ /* 0x040fe40008000000 */
[----:B------:R-:W-:-:S08]  /*6030*/  DSETP.GEU.AND P0, PT, R38, RZ, PT ;  /* 0x000000ff2600722a */ /* 0x000fd00003f0e000 */
[----:B------:R-:W-:Y:S02]  /*6040*/  FSEL R38, R4, R38, !P0 ;  /* 0x0000002604267208 */ /* 0x000fe40004000000 */
[----:B------:R-:W-:Y:S01]  /*6050*/  FSEL R39, R5, R39, !P0 ;  /* 0x0000002705277208 */ /* 0x000fe20004000000 */
        /* <DEDUP_REMOVED lines=26> */
.L_x_619:
[----:B------:R-:W-:Y:S05]  /*6200*/  BSYNC.RECONVERGENT B4 ;  /* 0x0000000000047941 */ /* 0x000fea0003800200 */
.L_x_618:
        /* <DEDUP_REMOVED lines=32> */
.L_x_621:
[----:B------:R-:W-:Y:S05]  /*6410*/  BSYNC.RECONVERGENT B4 ;  /* 0x0000000000047941 */ /* 0x000fea0003800200 */
.L_x_620:
        /* <DEDUP_REMOVED lines=32> */
.L_x_623:
[----:B------:R-:W-:Y:S05]  /*6620*/  BSYNC.RECONVERGENT B4 ;  /* 0x0000000000047941 */ /* 0x000fea0003800200 */
.L_x_622:
        /* <DEDUP_REMOVED lines=32> */
[----:B------:R-:W-:Y:S01]  /*6830*/  IMAD.MOV.U32 R59, RZ, RZ, R41 ;  /* 0x000000ffff3b7224 */ /* 0x000fe200078e0029 */
[----:B------:R-:W-:Y:S01]  /*6840*/  MOV R9, 0x6870 ;  /* 0x0000687000097802 */ /* 0x000fe20000000f00 */
[----:B------:R-:W-:-:S07]  /*6850*/  IMAD.MOV.U32 R0, RZ, RZ, -0x1a200000 ;  /* 0xe5e00000ff007424 */ /* 0x000fce00078e00ff */
[----:B-1-3--:R-:W-:Y:S05]  /*6860*/  CALL.REL.NOINC `($__internal_1_$__cuda_sm20_div_rn_f64_full) ;  /* 0x000001f0000c7944 */ /* 0x00afea0003c00000 */
.L_x_625:
[----:B------:R-:W-:Y:S05]  /*6870*/  BSYNC.RECONVERGENT B4 ;  /* 0x0000000000047941 */ /* 0x000fea0003800200 */
.L_x_624:
        /* <DEDUP_REMOVED lines=32> */
.L_x_627:
[----:B------:R-:W-:Y:S05]  /*6a80*/  BSYNC.RECONVERGENT B4 ;  /* 0x0000000000047941 */ /* 0x000fea0003800200 */
.L_x_626:
        /* <DEDUP_REMOVED lines=32> */
.L_x_629:
[----:B------:R-:W-:Y:S05]  /*6c90*/  BSYNC.RECONVERGENT B4 ;  /* 0x0000000000047941 */ /* 0x000fea0003800200 */
.L_x_628:
        /* <DEDUP_REMOVED lines=37> */
.L_x_631:
[----:B------:R-:W-:Y:S05]  /*6ef0*/  BSYNC.RECONVERGENT B4 ;  /* 0x0000000000047941 */ /* 0x000fea0003800200 */
.L_x_630:
        /* <DEDUP_REMOVED lines=32> */
.L_x_633:
[----:B------:R-:W-:Y:S05]  /*7100*/  BSYNC.RECONVERGENT B4 ;  /* 0x0000000000047941 */ /* 0x000fea0003800200 */
.L_x_632:
        /* <DEDUP_REMOVED lines=32> */
.L_x_635:
[----:B------:R-:W-:Y:S05]  /*7310*/  BSYNC.RECONVERGENT B4 ;  /* 0x0000000000047941 */ /* 0x000fea0003800200 */
.L_x_634:
        /* <DEDUP_REMOVED lines=36> */
.L_x_637:
[----:B------:R-:W-:Y:S05]  /*7560*/  BSYNC.RECONVERGENT B4 ;  /* 0x0000000000047941 */ /* 0x000fea0003800200 */
.L_x_636:
        /* <DEDUP_REMOVED lines=32> */
.L_x_639:
[----:B------:R-:W-:Y:S05]  /*7770*/  BSYNC.RECONVERGENT B4 ;  /* 0x0000000000047941 */ /* 0x000fea0003800200 */
.L_x_638:
        /* <DEDUP_REMOVED lines=32> */
.L_x_641:
[----:B------:R-:W-:Y:S05]  /*7980*/  BSYNC.RECONVERGENT B4 ;  /* 0x0000000000047941 */ /* 0x000fea0003800200 */
.L_x_640:
        /* <DEDUP_REMOVED lines=32> */
.L_x_643:
[----:B------:R-:W-:Y:S05]  /*7b90*/  BSYNC.RECONVERGENT B4 ;  /* 0x0000000000047941 */ /* 0x000fea0003800200 */
.L_x_642:
        /* <DEDUP_REMOVED lines=36> */
.L_x_645:
[----:B------:R-:W-:Y:S05]  /*7de0*/  BSYNC.RECONVERGENT B4 ;  /* 0x0000000000047941 */ /* 0x000fea0003800200 */
.L_x_644:
        /* <DEDUP_REMOVED lines=32> */
.L_x_647:
[----:B------:R-:W-:Y:S05]  /*7ff0*/  BSYNC.RECONVERGENT B4 ;  /* 0x0000000000047941 */ /* 0x000fea0003800200 */
.L_x_646:
        /* <DEDUP_REMOVED lines=32> */
.L_x_649:
[----:B------:R-:W-:Y:S05]  /*8200*/  BSYNC.RECONVERGENT B4 ;  /* 0x0000000000047941 */ /* 0x000fea0003800200 */
.L_x_648:
        /* <DEDUP_REMOVED lines=33> */
[----:B------:R-:W-:Y:S01]  /*8420*/  IMAD.MOV.U32 R59, RZ, RZ, R43 ;  /* 0x000000ffff3b7224 */ /* 0x000fe200078e002b */
[----:B------:R-:W-:Y:S01]  /*8430*/  MOV R9, 0x8460 ;  /* 0x0000846000097802 */ /* 0x000fe20000000f00 */
[----:B------:R-:W-:-:S07]  /*8440*/  IMAD.MOV.U32 R61, RZ, RZ, 0x41efffff ;  /* 0x41efffffff3d7424 */ /* 0x000fce00078e00ff */
[----:B-1-3--:R-:W-:Y:S05]  /*8450*/  CALL.REL.NOINC `($__internal_1_$__cuda_sm20_div_rn_f64_full) ;  /* 0x000001d400107944 */ /* 0x00afea0003c00000 */
.L_x_651:
[----:B------:R-:W-:Y:S05]  /*8460*/  BSYNC.RECONVERGENT B4 ;  /* 0x0000000000047941 */ /* 0x000fea0003800200 */
.L_x_650:
        /* <DEDUP_REMOVED lines=32> */
.L_x_653:
[----:B------:R-:W-:Y:S05]  /*8670*/  BSYNC.RECONVERGENT B4 ;  /* 0x0000000000047941 */ /* 0x000fea0003800200 */
.L_x_652:
        /* <DEDUP_REMOVED lines=32> */
.L_x_655:
[----:B------:R-:W-:Y:S05]  /*8880*/  BSYNC.RECONVERGENT B4 ;  /* 0x0000000000047941 */ /* 0x000fea0003800200 */
.L_x_654:
        /* <DEDUP_REMOVED lines=36> */
.L_x_657:
[----:B------:R-:W-:Y:S05]  /*8ad0*/  BSYNC.RECONVERGENT B4 ;  /* 0x0000000000047941 */ /* 0x000fea0003800200 */
.L_x_656:
        /* <DEDUP_REMOVED lines=32> */
.L_x_659:
[----:B------:R-:W-:Y:S05]  /*8ce0*/  BSYNC.RECONVERGENT B4 ;  /* 0x0000000000047941 */ /* 0x000fea0003800200 */
.L_x_658:
        /* <DEDUP_REMOVED lines=32> */
.L_x_661:
[----:B------:R-:W-:Y:S05]  /*8ef0*/  BSYNC.RECONVERGENT B4 ;  /* 0x0000000000047941 */ /* 0x000fea0003800200 */
.L_x_660:
        /* <DEDUP_REMOVED lines=32> */
.L_x_663:
[----:B------:R-:W-:Y:S05]  /*9100*/  BSYNC.RECONVERGENT B4 ;  /* 0x0000000000047941 */ /* 0x000fea0003800200 */
.L_x_662:
        /* <DEDUP_REMOVED lines=8> */
[----:B------:R-:W2:Y:S04]  /*9190*/  FRND.F64.FLOOR R58, R58 ;  /* 0x0000003a003a7313 */ /* 0x000ea80000305800 */
[----:B------:R-:W-:Y:S01]  /*91a0*/  FSETP.GEU.AND P2, PT, |R65|, 6.5827683646048100446e-37, PT ;  /* 0x036000004100780b */ /* 0x000fe20003f4e200 */
[----:B0-----:R-:W-:-:S02]  /*91b0*/  DFMA R60, R44, -R8, 1 ;  /* 0x3ff000002c3c742b */ /* 0x001fc40000000808 */
[----:B--2---:R-:W-:-:S06]  /*91c0*/  DFMA R42, R58, -R8, R42 ;  /* 0x800000083a2a722b */ /* 0x004fcc000000002a */
        /* <DEDUP_REMOVED lines=19> */
[----:B------:R-:W-:Y:S01]  /*9300*/  MOV R59, R65 ;  /* 0x00000041003b7202 */ /* 0x000fe20000000f00 */
[----:B------:R-:W-:Y:S01]  /*9310*/  IMAD.MOV.U32 R0, RZ, RZ, -0x1a200000 ;  /* 0xe5e00000ff007424 */ /* 0x000fe200078e00ff */
[----:B------:R-:W-:Y:S01]  /*9320*/  MOV R9, 0x9350 ;  /* 0x0000935000097802 */ /* 0x000fe20000000f00 */
[----:B------:R-:W-:-:S07]  /*9330*/  IMAD.MOV.U32 R61, RZ, RZ, 0x41efffff ;  /* 0x41efffffff3d7424 */ /* 0x000fce00078e00ff */
[----:B-1-3--:R-:W-:Y:S05]  /*9340*/  CALL.REL.NOINC `($__internal_1_$__cuda_sm20_div_rn_f64_full) ;  /* 0x000001c400547944 */ /* 0x00afea0003c00000 */
.L_x_665:
[----:B------:R-:W-:Y:S05]  /*9350*/  BSYNC.RECONVERGENT B4 ;  /* 0x0000000000047941 */ /* 0x000fea0003800200 */
.L_x_664:
        /* <DEDUP_REMOVED lines=32> */
.L_x_667:
[----:B------:R-:W-:Y:S05]  /*9560*/  BSYNC.RECONVERGENT B4 ;  /* 0x0000000000047941 */ /* 0x000fea0003800200 */
.L_x_666:
        /* <DEDUP_REMOVED lines=32> */
.L_x_669:
[----:B------:R-:W-:Y:S05]  /*9770*/  BSYNC.RECONVERGENT B4 ;  /* 0x0000000000047941 */ /* 0x000fea0003800200 */
.L_x_668:
        /* <DEDUP_REMOVED lines=8> */
[----:B------:R-:W2:Y:S06]  /*9800*/  FRND.F64.FLOOR R58, R58 ;  /* 0x0000003a003a7313 */ /* 0x000eac0000305800 */
[----:B------:R-:W-:Y:S01]  /*9810*/  FSETP.GEU.AND P1, PT, |R49|, 6.5827683646048100446e-37, PT ;  /* 0x036000003100780b */ /* 0x000fe20003f2e200 */
[----:B0-----:R-:W-:-:S02]  /*9820*/  DFMA R60, R50, -R8, 1 ;  /* 0x3ff00000323c742b */ /* 0x001fc40000000808 */
[----:B--2---:R-:W-:-:S06]  /*9830*/  DFMA R44, R58, -R8, R44 ;  /* 0x800000083a2c722b */ /* 0x004fcc000000002c */
        /* <DEDUP_REMOVED lines=25> */
.L_x_671:
[----:B------:R-:W-:Y:S05]  /*99d0*/  BSYNC.RECONVERGENT B4 ;  /* 0x0000000000047941 */ /* 0x000fea0003800200 */
.L_x_670:
        /* <DEDUP_REMOVED lines=32> */
.L_x_673:
[----:B------:R-:W-:Y:S05]  /*9be0*/  BSYNC.RECONVERGENT B4 ;  /* 0x0000000000047941 */ /* 0x000fea0003800200 */
.L_x_672:
        /* <DEDUP_REMOVED lines=32> */
.L_x_675:
[----:B------:R-:W-:Y:S05]  /*9df0*/  BSYNC.RECONVERGENT B4 ;  /* 0x0000000000047941 */ /* 0x000fea0003800200 */
.L_x_674:
        /* <DEDUP_REMOVED lines=36> */
.L_x_677:
[----:B------:R-:W-:Y:S05]  /*a040*/  BSYNC.RECONVERGENT B4 ;  /* 0x0000000000047941 */ /* 0x000fea0003800200 */
.L_x_676:
[----:B------:R-:W2:Y:S04]  /*a050*/  LDG.E R50, desc[UR6][R22.64+0x18] ;  /* 0x0000180616327981 */ /* 0x000ea8000c1e1900 */
[----:B------:R-:W4:Y:S04]  /*a060*/  LDG.E R0, desc[UR6][R22.64+0x1c] ;  /* 0x00001c0616007981 */ /* 0x000f28000c1e1900 */
[----:B------:R0:W5:Y:S01]  /*a070*/  LDG.E R2, desc[UR6][R22.64+0x20] ;  /* 0x0000200616027981 */ /* 0x000162000c1e1900 */
[----:B------:R-:W1:Y:S01]  /*a080*/  MUFU.RCP64H R9, 4.29496524800000000000e+09 ;  /* 0x41efffff00097908 */ /* 0x000e620000001800 */
[----:B------:R-:W-:Y:S01]  /*a090*/  IMAD.MOV.U32 R44, RZ, RZ, -0x1a200000 ;  /* 0xe5e00000ff2c7424 */ /* 0x000fe200078e00ff */
[----:B------:R-:W-:Y:S01]  /*a0a0*/  UMOV UR4, 0xe5e00000 ;  /* 0xe5e0000000047882 */ /* 0x000fe20000000000 */
[----:B------:R-:W-:Y:S01]  /*a0b0*/  IMAD.MOV.U32 R45, RZ, RZ, 0x41efffff ;  /* 0x41efffffff2d7424 */ /* 0x000fe200078e00ff */
[----:B------:R-:W-:Y:S01]  /*a0c0*/  UMOV UR5, 0x41efffff ;  /* 0x41efffff00057882 */ /* 0x000fe20000000000 */
[----:B------:R-:W-:Y:S01]  /*a0d0*/  IMAD.MOV.U32 R8, RZ, RZ, 0x1 ;  /* 0x00000001ff087424 */ /* 0x000fe200078e00ff */
[----:B------:R-:W-:Y:S02]  /*a0e0*/  BSSY.RECONVERGENT B4, `(.L_x_678) ;  /* 0x0000026000047945 */ /* 0x000fe40003800200 */
[----:B------:R-:W3:Y:S03]  /*a0f0*/  FRND.F64.FLOOR R60, R58 ;  /* 0x0000003a003c7313 */ /* 0x000ee60000305800 */
[----:B-1----:R-:W-:-:S02]  /*a100*/  DFMA R46, R8, -R44, 1 ;  /* 0x3ff00000082e742b */ /* 0x002fc4000000082c */
[----:B---3--:R-:W-:-:S06]  /*a110*/  DFMA R60, R60, -R44, R42 ;  /* 0x8000002c3c3c722b */ /* 0x008fcc000000002a */
[----:B------:R-:W-:Y:S02]  /*a120*/  DFMA R46, R46, R46, R46 ;  /* 0x0000002e2e2e722b */ /* 0x000fe4000000002e */
[----:B------:R-:W-:-:S06]  /*a130*/  DSETP.GEU.AND P0, PT, R60, RZ, PT ;  /* 0x000000ff3c00722a */ /* 0x000fcc0003f0e000 */
[----:B------:R-:W-:-:S08]  /*a140*/  DFMA R46, R8, R46, R8 ;  /* 0x0000002e082e722b */ /* 0x000fd00000000008 */
[----:B------:R-:W-:-:S08]  /*a150*/  DFMA R8, R46, -R44, 1 ;  /* 0x3ff000002e08742b */ /* 0x000fd0000000082c */
[----:B0-----:R-:W-:Y:S01]  /*a160*/  DFMA R22, R46, R8, R46 ;  /* 0x000000082e16722b */ /* 0x001fe2000000002e */
[----:B--2---:R-:W0:Y:S08]  /*a170*/  I2F.F64.U32 R50, R50 ;  /* 0x0000003200327312 */ /* 0x004e300000201800 */
[----:B----4-:R-:W1:Y:S01]  /*a180*/  I2F.F64.U32 R46, R0 ;  /* 0x00000000002e7312 */ /* 0x010e620000201800 */
[----:B0-----:R-:W-:-:S07]  /*a190*/  DMUL R64, R50, 7.62939453125e-06 ;  /* 0x3ee0000032407828 */ /* 0x001fce0000000000 */
[----:B-----5:R-:W0:Y:S01]  /*a1a0*/  I2F.F64.U32 R8, R2 ;  /* 0x0000000200087312 */ /* 0x020e220000201800 */
[----:B-1----:R-:W-:-:S07]  /*a1b0*/  DMUL R48, R46, 7.62939453125e-06 ;  /* 0x3ee000002e307828 */ /* 0x002fce0000000000 */
[----:B------:R-:W1:Y:S01]  /*a1c0*/  FRND.F64.FLOOR R64, R64 ;  /* 0x0000004000407313 */ /* 0x000e620000305800 */
[----:B0-----:R-:W-:-:S07]  /*a1d0*/  DMUL R62, R8, 7.62939453125e-06 ;  /* 0x3ee00000083e7828 */ /* 0x001fce0000000000 */
[----:B------:R-:W0:Y:S01]  /*a1e0*/  FRND.F64.FLOOR R48, R48 ;  /* 0x0000003000307313 */ /* 0x000e220000305800 */
[----:B-1----:R-:W-:Y:S02]  /*a1f0*/  DMUL R66, R20, R64 ;  /* 0x0000004014427228 */ /* 0x002fe40000000000 */
[----:B------:R-:W-:-:S06]  /*a200*/  DFMA R50, R64, -131072, R50 ;  /* 0xc10000004032782b */ /* 0x000fcc0000000032 */
[----:B------:R-:W-:Y:S02]  /*a210*/  DMUL R68, R22, R66 ;  /* 0x0000004216447228 */ /* 0x000fe40000000000 */
[----:B------:R-:W-:Y:S01]  /*a220*/  FSETP.GEU.AND P2, PT, |R67|, 6.5827683646048100446e-37, PT ;  /* 0x036000004300780b */ /* 0x000fe20003f4e200 */
[----:B0-----:R-:W-:-:S05]  /*a230*/  DFMA R46, R48, -131072, R46 ;  /* 0xc1000000302e782b */ /* 0x001fca000000002e */
[----:B------:R-:W-:Y:S01]  /*a240*/  DFMA R70, R68, -R44, R66 ;  /* 0x8000002c4446722b */ /* 0x000fe20000000042 */
[----:B------:R-:W0:Y:S07]  /*a250*/  FRND.F64.FLOOR R44, R62 ;  /* 0x0000003e002c7313 */ /* 0x000e2e0000305800 */
[----:B------:R-:W-:Y:S02]  /*a260*/  DFMA R58, R22, R70, R68 ;  /* 0x00000046163a722b */ /* 0x000fe40000000044 */
[----:B------:R-:W-:-:S02]  /*a270*/  DADD R22, R60, UR4 ;  /* 0x000000043c167e29 */ /* 0x000fc40008000000 */
[----:B0-----:R-:W-:-:S06]  /*a280*/  DFMA R42, R44, -131072, R8 ;  /* 0xc10000002c2a782b */ /* 0x001fcc0000000008 */
        /* <DEDUP_REMOVED lines=11> */
.L_x_679:
[----:B------:R-:W-:Y:S05]  /*a340*/  BSYNC.RECONVERGENT B4 ;  /* 0x0000000000047941 */ /* 0x000fea0003800200 */
.L_x_678:
        /* <DEDUP_REMOVED lines=32> */
.L_x_681:
[----:B------:R-:W-:Y:S05]  /*a550*/  BSYNC.RECONVERGENT B4 ;  /* 0x0000000000047941 */ /* 0x000fea0003800200 */
.L_x_680:
        /* <DEDUP_REMOVED lines=32> */
.L_x_683:
[----:B------:R-:W-:Y:S05]  /*a760*/  BSYNC.RECONVERGENT B4 ;  /* 0x0000000000047941 */ /* 0x000fea0003800200 */
.L_x_682:
        /* <DEDUP_REMOVED lines=35> */
[----:B------:R-:W-:Y:S05]  /*a9a0*/  CALL.REL.NOINC `($__internal_1_$__cuda_sm20_div_rn_f64_full) ;  /* 0x000001ac00bc7944 */ /* 0x000fea0003c00000 */
.L_x_685:
[----:B------:R-:W-:Y:S05]  /*a9b0*/  BSYNC.RECONVERGENT B4 ;  /* 0x0000000000047941 */ /* 0x000fea0003800200 */
.L_x_684:
        /* <DEDUP_REMOVED lines=32> */
.L_x_687:
[----:B------:R-:W-:Y:S05]  /*abc0*/  BSYNC.RECONVERGENT B4 ;  /* 0x0000000000047941 */ /* 0x000fea0003800200 */
.L_x_686:
        /* <DEDUP_REMOVED lines=31> */
[----:B------:R-:W-:Y:S05]  /*adc0*/  CALL.REL.NOINC `($__internal_1_$__cuda_sm20_div_rn_f64_full) ;  /* 0x000001a800b47944 */ /* 0x000fea0003c00000 */
.L_x_689:
[----:B------:R-:W-:Y:S05]  /*add0*/  BSYNC.RECONVERGENT B4 ;  /* 0x0000000000047941 */ /* 0x000fea0003800200 */
.L_x_688:
        /* <DEDUP_REMOVED lines=31> */
[----:B------:R-:W-:Y:S01]  /*afd0*/  MOV R58, R24 ;  /* 0x00000018003a7202 */ /* 0x000fe20000000f00 */
[----:B------:R-:W-:Y:S01]  /*afe0*/  IMAD.MOV.U32 R59, RZ, RZ, R25 ;  /* 0x000000ffff3b7224 */ /* 0x000fe200078e0019 */
[----:B------:R-:W-:Y:S01]  /*aff0*/  MOV R9, 0xb030 ;  /* 0x0000b03000097802 */ /* 0x000fe20000000f00 */
[----:B------:R-:W-:Y:S02]  /*b000*/  IMAD.MOV.U32 R0, RZ, RZ, -0x1a200000 ;  /* 0xe5e00000ff007424 */ /* 0x000fe400078e00ff */
[----:B------:R-:W-:-:S07]  /*b010*/  IMAD.MOV.U32 R61, RZ, RZ, 0x41efffff ;  /* 0x41efffffff3d7424 */ /* 0x000fce00078e00ff */
[----:B------:R-:W-:Y:S05]  /*b020*/  CALL.REL.NOINC `($__internal_1_$__cuda_sm20_div_rn_f64_full) ;  /* 0x000001a8001c7944 */ /* 0x000fea0003c00000 */
.L_x_691:
[----:B------:R-:W-:Y:S05]  /*b030*/  BSYNC.RECONVERGENT B4 ;  /* 0x0000000000047941 */ /* 0x000fea0003800200 */
.L_x_690:
        /* <DEDUP_REMOVED lines=32> */
.L_x_693:
[----:B------:R-:W-:Y:S05]  /*b240*/  BSYNC.RECONVERGENT B4 ;  /* 0x0000000000047941 */ /* 0x000fea0003800200 */
.L_x_692:
        /* <DEDUP_REMOVED lines=32> */
.L_x_695:
[----:B------:R-:W-:Y:S05]  /*b450*/  BSYNC.RECONVERGENT B4 ;  /* 0x0000000000047941 */ /* 0x000fea0003800200 */
.L_x_694:
[----:B------:R-:W0:Y:S01]  /*b460*/  FRND.F64.FLOOR R58, R58 ;  /* 0x0000003a003a7313 */ /* 0x000e220000305800 */
[----:B------:R-:W-:Y:S01]  /*b470*/  MOV R8, 0xe5e00000 ;  /* 0xe5e0000000087802 */ /* 0x000fe20000000f00 */
[----:B------:R-:W-:Y:S01]  /*b480*/  IMAD.MOV.U32 R9, RZ, RZ, 0x41efffff ;  /* 0x41efffffff097424 */ /* 0x000fe200078e00ff */
[----:B------:R-:W-:Y:S01]  /*b490*/  UMOV UR4, 0xe5e00000 ;  /* 0xe5e0000000047882 */ /* 0x000fe20000000000 */
[----:B------:R-:W-:Y:S01]  /*b4a0*/  IMAD.MOV.U32 R60, RZ, RZ, 0x1 ;  /* 0x00000001ff3c7424 */ /* 0x000fe200078e00ff */
[----:B------:R-:W-:Y:S01]  /*b4b0*/  UMOV UR5, 0x41efffff ;  /* 0x41efffff00057882 */ /* 0x000fe20000000000 */
        /* <DEDUP_REMOVED lines=30> */
.L_x_697:
[----:B------:R-:W-:Y:S05]  /*b6a0*/  BSYNC.RECONVERGENT B4 ;  /* 0x0000000000047941 */ /* 0x000fea0003800200 */
.L_x_696:
        /* <DEDUP_REMOVED lines=32> */
.L_x_699:
[----:B------:R-:W-:Y:S05]  /*b8b0*/  BSYNC.RECONVERGENT B4 ;  /* 0x0000000000047941 */ /* 0x000fea0003800200 */
.L_x_698:
        /* <DEDUP_REMOVED lines=32> */
.L_x_701:
[----:B------:R-:W-:Y:S05]  /*bac0*/  BSYNC.RECONVERGENT B4 ;  /* 0x0000000000047941 */ /* 0x000fea0003800200 */
.L_x_700:
        /* <DEDUP_REMOVED lines=32> */
.L_x_703:
[----:B------:R-:W-:Y:S05]  /*bcd0*/  BSYNC.RECONVERGENT B4 ;  /* 0x0000000000047941 */ /* 0x000fea0003800200 */
.L_x_702:
        /* <DEDUP_REMOVED lines=35> */
[----:B------:R-:W-:Y:S05]  /*bf10*/  CALL.REL.NOINC `($__internal_1_$__cuda_sm20_div_rn_f64_full) ;  /* 0x0000019800607944 */ /* 0x000fea0003c00000 */
.L_x_705:
[----:B------:R-:W-:Y:S05]  /*bf20*/  BSYNC.RECONVERGENT B4 ;  /* 0x0000000000047941 */ /* 0x000fea0003800200 */
.L_x_704:
        /* <DEDUP_REMOVED lines=32> */
.L_x_707:
[----:B------:R-:W-:Y:S05]  /*c130*/  BSYNC.RECONVERGENT B4 ;  /* 0x0000000000047941 */ /* 0x000fea0003800200 */
.L_x_706:
        /* <DEDUP_REMOVED lines=32> */
.L_x_709:
[----:B------:R-:W-:Y:S05]  /*c340*/  BSYNC.RECONVERGENT B4 ;  /* 0x0000000000047941 */ /* 0x000fea0003800200 */
.L_x_708:
        /* <DEDUP_REMOVED lines=36> */
[----:B------:R-:W-:Y:S05]  /*c590*/  CALL.REL.NOINC `($__internal_1_$__cuda_sm20_div_rn_f64_full) ;  /* 0x0000019000c07944 */ /* 0x000fea0003c00000 */
.L_x_711:
[----:B------:R-:W-:Y:S05]  /*c5a0*/  BSYNC.RECONVERGENT B4 ;  /* 0x0000000000047941 */ /* 0x000fea0003800200 */
.L_x_710:
        /* <DEDUP_REMOVED lines=32> */
.L_x_713:
[----:B------:R-:W-:Y:S05]  /*c7b0*/  BSYNC.RECONVERGENT B4 ;  /* 0x0000000000047941 */ /* 0x000fea0003800200 */
.L_x_712:
        /* <DEDUP_REMOVED lines=32> */
.L_x_715:
[----:B------:R-:W-:Y:S05]  /*c9c0*/  BSYNC.RECONVERGENT B4 ;  /* 0x0000000000047941 */ /* 0x000fea0003800200 */
.L_x_714:
        /* <DEDUP_REMOVED lines=36> */
.L_x_717:
[----:B------:R-:W-:Y:S05]  /*cc10*/  BSYNC.RECONVERGENT B4 ;  /* 0x0000000000047941 */ /* 0x000fea0003800200 */
.L_x_716:
        /* <DEDUP_REMOVED lines=32> */
.L_x_719:
[----:B------:R-:W-:Y:S05]  /*ce20*/  BSYNC.RECONVERGENT B4 ;  /* 0x0000000000047941 */ /* 0x000fea0003800200 */
.L_x_718:
        /* <DEDUP_REMOVED lines=32> */
.L_x_721:
[----:B------:R-:W-:Y:S05]  /*d030*/  BSYNC.RECONVERGENT B4 ;  /* 0x0000000000047941 */ /* 0x000fea0003800200 */
.L_x_720:
        /* <DEDUP_REMOVED lines=32> */
.L_x_723:
[----:B------:R-:W-:Y:S05]  /*d240*/  BSYNC.RECONVERGENT B4 ;  /* 0x0000000000047941 */ /* 0x000fea0003800200 */
.L_x_722:
        /* <DEDUP_REMOVED lines=36> */
.L_x_725:
[----:B------:R-:W-:Y:S05]  /*d490*/  BSYNC.RECONVERGENT B4 ;  /* 0x0000000000047941 */ /* 0x000fea0003800200 */
.L_x_724:
        /* <DEDUP_REMOVED lines=32> */
.L_x_727:
[----:B------:R-:W-:Y:S05]  /*d6a0*/  BSYNC.RECONVERGENT B4 ;  /* 0x0000000000047941 */ /* 0x000fea0003800200 */
.L_x_726:
        /* <DEDUP_REMOVED lines=32> */
.L_x_729:
[----:B------:R-:W-:Y:S05]  /*d8b0*/  BSYNC.RECONVERGENT B4 ;  /* 0x0000000000047941 */ /* 0x000fea0003800200 */
.L_x_728:
        /* <DEDUP_REMOVED lines=37> */
.L_x_731:
[----:B------:R-:W-:Y:S05]  /*db10*/  BSYNC.RECONVERGENT B4 ;  /* 0x0000000000047941 */ /* 0x000fea0003800200 */
.L_x_730:
        /* <DEDUP_REMOVED lines=32> */
.L_x_733:
[----:B------:R-:W-:Y:S05]  /*dd20*/  BSYNC.RECONVERGENT B4 ;  /* 0x0000000000047941 */ /* 0x000fea0003800200 */
.L_x_732:
        /* <DEDUP_REMOVED lines=32> */
.L_x_735:
[----:B------:R-:W-:Y:S05]  /*df30*/  BSYNC.RECONVERGENT B4 ;  /* 0x0000000000047941 */ /* 0x000fea0003800200 */
.L_x_734:
        /* <DEDUP_REMOVED lines=36> */
.L_x_737:
[----:B------:R-:W-:Y:S05]  /*e180*/  BSYNC.RECONVERGENT B4 ;  /* 0x0000000000047941 */ /* 0x000fea0003800200 */
.L_x_736:
[----:B------:R-:W0:Y:S01]  /*e190*/  FRND.F64.FLOOR R58, R58 ;  /* 0x0000003a003a7313 */ /* 0x000e220000305800 */
[----:B------:R-:W-:Y:S01]  /*e1a0*/  UMOV UR4, 0xe5e00000 ;  /* 0xe5e0000000047882 */ /* 0x000fe20000000000 */
[----:B------:R-:W-:-:S06]  /*e1b0*/  UMOV UR5, 0x41efffff ;  /* 0x41efffff00057882 */ /* 0x000fcc0000000000 */
[----:B------:R2:W4:Y:S01]  /*e1c0*/  F2I.U32.F64.TRUNC R11, R4 ;  /* 0x00000004000b7311 */ /* 0x000522000030d000 */
[----:B0-----:R-:W-:-:S07]  /*e1d0*/  DFMA R26, R58, -UR4, R26 ;  /* 0x800000043a1a7c2b */ /* 0x001fce000800001a */
[----:B------:R2:W0:Y:S01]  /*e1e0*/  F2I.U32.F64.TRUNC R30, R30 ;  /* 0x0000001e001e7311 */ /* 0x000422000030d000 */
[----:B------:R-:W-:-:S07]  /*e1f0*/  DADD R28, R26, UR4 ;  /* 0x000000041a1c7e29 */ /* 0x000fce0008000000 */
[----:B------:R2:W1:Y:S01]  /*e200*/  F2I.U32.F64.TRUNC R13, R34 ;  /* 0x00000022000d7311 */ /* 0x000462000030d000 */
[----:B------:R-:W-:-:S07]  /*e210*/  DSETP.GEU.AND P0, PT, R26, RZ, PT ;  /* 0x000000ff1a00722a */ /* 0x000fce0003f0e000 */
[----:B------:R2:W3:Y:S01]  /*e220*/  F2I.U32.F64.TRUNC R12, R38 ;  /* 0x00000026000c7311 */ /* 0x0004e2000030d000 */
[----:B------:R-:W-:Y:S02]  /*e230*/  FSEL R26, R28, R26, !P0 ;  /* 0x0000001a1c1a7208 */ /* 0x000fe40004000000 */
[----:B------:R-:W-:-:S05]  /*e240*/  FSEL R27, R29, R27, !P0 ;  /* 0x0000001b1d1b7208 */ /* 0x000fca0004000000 */
[----:B------:R2:W0:Y:S08]  /*e250*/  F2I.U32.F64.TRUNC R10, R40 ;  /* 0x00000028000a7311 */ /* 0x000430000030d000 */
[----:B------:R2:W0:Y:S08]  /*e260*/  F2I.U32.F64.TRUNC R8, R22 ;  /* 0x0000001600087311 */ /* 0x000430000030d000 */
[----:B------:R2:W0:Y:S08]  /*e270*/  F2I.U32.F64.TRUNC R7, R20 ;  /* 0x0000001400077311 */ /* 0x000430000030d000 */
[----:B------:R2:W0:Y:S08]  /*e280*/  F2I.U32.F64.TRUNC R4, R24 ;  /* 0x0000001800047311 */ /* 0x000430000030d000 */
[----:B-1-34-:R2:W0:Y:S02]  /*e290*/  F2I.U32.F64.TRUNC R5, R26 ;  /* 0x0000001a00057311 */ /* 0x01a424000030d000 */
.L_x_557:
[----:B------:R-:W-:Y:S05]  /*e2a0*/  BSYNC.RECONVERGENT B1 ;  /* 0x0000000000017941 */ /* 0x000fea0003800200 */
.L_x_556:
[----:B------:R-:W-:Y:S01]  /*e2b0*/  ISETP.GT.U32.AND P0, PT, R6, 0x1, PT ;  /* 0x000000010600780c */ /* 0x000fe20003f04070 */
[----:B------:R-:W-:Y:S01]  /*e2c0*/  VIADD R14, R14, 0x1 ;  /* 0x000000010e0e7836 */ /* 0x000fe20000000000 */
[--C-:B------:R-:W-:Y:S02]  /*e2d0*/  SHF.R.U64 R6, R6, 0x1, R3.reuse ;  /* 0x0000000106067819 */ /* 0x100fe40000001203 */
[----:B------:R-:W-:Y:S02]  /*e2e0*/  ISETP.GT.U32.AND.EX P0, PT, R3, RZ, PT, P0 ;  /* 0x000000ff0300720c */ /* 0x000fe40003f04100 */
[----:B------:R-:W-:-:S11]  /*e2f0*/  SHF.R.U32.HI R3, RZ, 0x1, R3 ;  /* 0x00000001ff037819 */ /* 0x000fd60000011603 */
[----:B------:R-:W-:Y:S05]  /*e300*/  @P0 BRA `(.L_x_738) ;  /* 0xffffff3800880947 */ /* 0x000fea000383ffff */
[----:B------:R-:W-:Y:S05]  /*e310*/  BSYNC.RECONVERGENT B2 ;  /* 0x0000000000027941 */ /* 0x000fea0003800200 */
.L_x_555:
[----:B------:R4:W0:Y:S08]  /*e320*/  I2F.F64.U32 R14, R13 ;  /* 0x0000000d000e7312 */ /* 0x0008300000201800 */
[----:B--2---:R4:W2:Y:S08]  /*e330*/  I2F.F64.U32 R20, R11 ;  /* 0x0000000b00147312 */ /* 0x0048b00000201800 */
[----:B0-----:R4:W0:Y:S08]  /*e340*/  I2F.F64.U32 R26, R4 ;  /* 0x00000004001a7312 */ /* 0x0018300000201800 */
[----:B------:R4:W0:Y:S08]  /*e350*/  I2F.F64.U32 R28, R30 ;  /* 0x0000001e001c7312 */ /* 0x0008300000201800 */
[----:B------:R-:W0:Y:S08]  /*e360*/  I2F.F64.U32 R12, R12 ;  /* 0x0000000c000c7312 */ /* 0x000e300000201800 */
[----:B------:R-:W0:Y:S08]  /*e370*/  I2F.F64.U32 R10, R10 ;  /* 0x0000000a000a7312 */ /* 0x000e300000201800 */
[----:B------:R4:W0:Y:S08]  /*e380*/  I2F.F64.U32 R22, R8 ;  /* 0x0000000800167312 */ /* 0x0008300000201800 */
[----:B------:R4:W0:Y:S08]  /*e390*/  I2F.F64.U32 R24, R7 ;  /* 0x0000000700187312 */ /* 0x0008300000201800 */
[----:B--2-4-:R-:W0:Y:S02]  /*e3a0*/  I2F.F64.U32 R4, R5 ;  /* 0x0000000500047312 */ /* 0x014e240000201800 */
.L_x_554:
[----:B------:R-:W-:Y:S05]  /*e3b0*/  BSYNC.RECONVERGENT B3 ;  /* 0x0000000000037941 */ /* 0x000fea0003800200 */
.L_x_553:
[----:B------:R-:W2:Y:S01]  /*e3c0*/  MUFU.RCP64H R7, 4.29496524800000000000e+09 ;  /* 0x41efffff00077908 */ /* 0x000ea20000001800 */
[----:B------:R-:W-:Y:S01]  /*e3d0*/  IMAD.MOV.U32 R8, RZ, RZ, -0x1a200000 ;  /* 0xe5e00000ff087424 */ /* 0x000fe200078e00ff */
[----:B------:R-:W-:Y:S01]  /*e3e0*/  MOV R6, 0x1 ;  /* 0x0000000100067802 */ /* 0x000fe20000000f00 */
[----:B------:R-:W-:Y:S01]  /*e3f0*/  IMAD.MOV.U32 R9, RZ, RZ, 0x41efffff ;  /* 0x41efffffff097424 */ /* 0x000fe200078e00ff */
[----:B------:R-:W4:Y:S01]  /*e400*/  S2R R34, SR_TID.X ;  /* 0x0000000000227919 */ /* 0x000f220000002100 */
[----:B------:R-:W-:Y:S04]  /*e410*/  BSSY.RECONVERGENT B1, `(.L_x_739) ;  /* 0x0000019000017945 */ /* 0x000fe80003800200 */
[----:B--2---:R-:W-:-:S08]  /*e420*/  DFMA R2, R6, -R8, 1 ;  /* 0x3ff000000602742b */ /* 0x004fd00000000808 */
[----:B------:R-:W-:Y:S02]  /*e430*/  DFMA R30, R2, R2, R2 ;  /* 0x00000002021e722b */ /* 0x000fe40000000002 */
[----:B0-----:R-:W-:-:S06]  /*e440*/  DMUL R2, R28, 7.62939453125e-06 ;  /* 0x3ee000001c027828 */ /* 0x001fcc0000000000 */
[----:B------:R-:W-:-:S04]  /*e450*/  DFMA R6, R6, R30, R6 ;  /* 0x0000001e0606722b */ /* 0x000fc80000000006 */
[----:B------:R-:W0:Y:S04]  /*e460*/  FRND.F64.FLOOR R2, R2 ;  /* 0x0000000200027313 */ /* 0x000e280000305800 */
[----:B------:R-:W-:-:S08]  /*e470*/  DFMA R32, R6, -R8, 1 ;  /* 0x3ff000000620742b */ /* 0x000fd00000000808 */
[----:B------:R-:W-:Y:S02]  /*e480*/  DFMA R32, R6, R32, R6 ;  /* 0x000000200620722b */ /* 0x000fe40000000006 */
[C---:B0-----:R-:W-:Y:S02]  /*e490*/  DMUL R30, R2.reuse, R16 ;  /* 0x00000010021e7228 */ /* 0x041fe40000000000 */
[----:B------:R-:W-:-:S06]  /*e4a0*/  DFMA R28, R2, -131072, R28 ;  /* 0xc1000000021c782b */ /* 0x000fcc000000001c */
[----:B------:R-:W-:Y:S02]  /*e4b0*/  DMUL R58, R32, R30 ;  /* 0x0000001e203a7228 */ /* 0x000fe40000000000 */
[----:B------:R-:W-:-:S06]  /*e4c0*/  FSETP.GEU.AND P2, PT, |R31|, 6.5827683646048100446e-37, PT ;  /* 0x036000001f00780b */ /* 0x000fcc0003f4e200 */
[----:B------:R-:W-:Y:S01]  /*e4d0*/  DFMA R6, R58, -R8, R30 ;  /* 0x800000083a06722b */ /* 0x000fe2000000001e */
[----:B----4-:R-:W-:-:S07]  /*e4e0*/  LOP3.LUT P1, R8, R34, 0xff, RZ, 0xc0, !PT ;  /* 0x000000ff22087812 */ /* 0x010fce000782c0ff */
[----:B------:R-:W-:Y:S01]  /*e4f0*/  DFMA R58, R32, R6, R58 ;  /* 0x00000006203a722b */ /* 0x000fe2000000003a */
[----:B------:R-:W-:-:S09]  /*e500*/  IMAD.MOV.U32 R7, RZ, RZ, RZ ;  /* 0x000000ffff077224 */ /* 0x000fd200078e00ff */
        /* <DEDUP_REMOVED lines=9> */
.L_x_740:
[----:B------:R-:W-:Y:S05]  /*e5a0*/  BSYNC.RECONVERGENT B1 ;  /* 0x0000000000017941 */ /* 0x000fea0003800200 */
.L_x_739:
        /* <DEDUP_REMOVED lines=32> */
.L_x_742:
[----:B------:R-:W-:Y:S05]  /*e7b0*/  BSYNC.RECONVERGENT B1 ;  /* 0x0000000000017941 */ /* 0x000fea0003800200 */
.L_x_741:
        /* <DEDUP_REMOVED lines=32> */
.L_x_744:
[----:B------:R-:W-:Y:S05]  /*e9c0*/  BSYNC.RECONVERGENT B1 ;  /* 0x0000000000017941 */ /* 0x000fea0003800200 */
.L_x_743:
        /* <DEDUP_REMOVED lines=8> */
[----:B------:R-:W2:Y:S08]  /*ea50*/  FRND.F64.FLOOR R58, R58 ;  /* 0x0000003a003a7313 */ /* 0x000eb00000305800 */
[----:B------:R-:W4:Y:S01]  /*ea60*/  FRND.F64.FLOOR R32, R32 ;  /* 0x0000002000207313 */ /* 0x000f220000305800 */
[----:B0-----:R-:W-:-:S02]  /*ea70*/  DFMA R28, R2, -R36, 1 ;  /* 0x3ff00000021c742b */ /* 0x001fc40000000824 */
[----:B--2---:R-:W-:-:S06]  /*ea80*/  DFMA R30, R58, -R36, R30 ;  /* 0x800000243a1e722b */ /* 0x004fcc000000001e */
[----:B------:R-:W-:Y:S02]  /*ea90*/  DFMA R28, R28, R28, R28 ;  /* 0x0000001c1c1c722b */ /* 0x000fe4000000001c */
[----:B------:R-:W-:-:S06]  /*eaa0*/  DSETP.GEU.AND P0, PT, R30, RZ, PT ;  /* 0x000000ff1e00722a */ /* 0x000fcc0003f0e000 */
[----:B------:R-:W-:Y:S02]  /*eab0*/  DFMA R2, R2, R28, R2 ;  /* 0x0000001c0202722b */ /* 0x000fe40000000002 */
[C---:B----4-:R-:W-:Y:S02]  /*eac0*/  DMUL R28, R32.reuse, R18 ;  /* 0x00000012201c7228 */ /* 0x050fe40000000000 */
[----:B------:R-:W-:-:S04]  /*ead0*/  DFMA R14, R32, -131072, R14 ;  /* 0xc1000000200e782b */ /* 0x000fc8000000000e */
        /* <DEDUP_REMOVED lines=22> */
.L_x_746:
[----:B------:R-:W-:Y:S05]  /*ec40*/  BSYNC.RECONVERGENT B1 ;  /* 0x0000000000017941 */ /* 0x000fea0003800200 */
.L_x_745:
        /* <DEDUP_REMOVED lines=32> */
.L_x_748:
[----:B------:R-:W-:Y:S05]  /*ee50*/  BSYNC.RECONVERGENT B1 ;  /* 0x0000000000017941 */ /* 0x000fea0003800200 */
.L_x_747:
        /* <DEDUP_REMOVED lines=32> */
.L_x_750:
[----:B------:R-:W-:Y:S05]  /*f060*/  BSYNC.RECONVERGENT B1 ;  /* 0x0000000000017941 */ /* 0x000fea0003800200 */
.L_x_749:
        /* <DEDUP_REMOVED lines=40> */
.L_x_752:
[----:B------:R-:W-:Y:S05]  /*f2f0*/  BSYNC.RECONVERGENT B1 ;  /* 0x0000000000017941 */ /* 0x000fea0003800200 */
.L_x_751:
        /* <DEDUP_REMOVED lines=32> */
.L_x_754:
[----:B------:R-:W-:Y:S05]  /*f500*/  BSYNC.RECONVERGENT B1 ;  /* 0x0000000000017941 */ /* 0x000fea0003800200 */
.L_x_753:
        /* <DEDUP_REMOVED lines=32> */
.L_x_756:
[----:B------:R-:W-:Y:S05]  /*f710*/  BSYNC.RECONVERGENT B1 ;  /* 0x0000000000017941 */ /* 0x000fea0003800200 */
.L_x_755:
        /* <DEDUP_REMOVED lines=36> */
.L_x_758:
[----:B------:R-:W-:Y:S05]  /*f960*/  BSYNC.RECONVERGENT B1 ;  /* 0x0000000000017941 */ /* 0x000fea0003800200 */
.L_x_757:
        /* <DEDUP_REMOVED lines=9> */
[----:B------:R-:W-:-:S06]  /*fa00*/  DMUL R12, R20, 7.62939453125e-06 ;  /* 0x3ee00000140c7828 */ /* 0x000fcc0000000000 */
[----:B------:R-:W-:Y:S01]  /*fa10*/  DFMA R2, R2, R14, R2 ;  /* 0x0000000e0202722b */ /* 0x000fe20000000002 */
[----:B------:R-:W0:Y:S07]  /*fa20*/  FRND.F64.FLOOR R28, R12 ;  /* 0x0000000c001c7313 */ /* 0x000e2e0000305800 */
[----:B------:R-:W-:Y:S02]  /*fa30*/  DFMA R32, R2, -R36, 1 ;  /* 0x3ff000000220742b */ /* 0x000fe40000000824 */
[----:B0-----:R-:W-:-:S06]  /*fa40*/  DMUL R14, R28, R16 ;  /* 0x000000101c0e7228 */ /* 0x001fcc0000000000 */
[----:B------:R-:W-:Y:S01]  /*fa50*/  DFMA R38, R2, R32, R2 ;  /* 0x000000200226722b */ /* 0x000fe20000000002 */
[----:B------:R-:W0:Y:S01]  /*fa60*/  FRND.F64.FLOOR R2, R58 ;  /* 0x0000003a00027313 */ /* 0x000e220000305800 */
[----:B------:R-:W-:-:S06]  /*fa70*/  DFMA R20, R28, -131072, R20 ;  /* 0xc10000001c14782b */ /* 0x000fcc0000000014 */
[----:B------:R-:W-:Y:S01]  /*fa80*/  DMUL R32, R38, R14 ;  /* 0x0000000e26207228 */ /* 0x000fe20000000000 */
[----:B------:R-:W-:-:S07]  /*fa90*/  FSETP.GEU.AND P3, PT, |R15|, 6.5827683646048100446e-37, PT ;  /* 0x036000000f00780b */ /* 0x000fce0003f6e200 */
        /* <DEDUP_REMOVED lines=16> */
.L_x_760:
[----:B------:R-:W-:Y:S05]  /*fba0*/  BSYNC.RECONVERGENT B1 ;  /* 0x0000000000017941 */ /* 0x000fea0003800200 */
.L_x_759:
        /* <DEDUP_REMOVED lines=32> */
.L_x_762:
[----:B------:R-:W-:Y:S05]  /*fdb0*/  BSYNC.RECONVERGENT B1 ;  /* 0x0000000000017941 */ /* 0x000fea0003800200 */
.L_x_761:
        /* <DEDUP_REMOVED lines=32> */
.L_x_764:
[----:B------:R-:W-:Y:S05]  /*ffc0*/  BSYNC.RECONVERGENT B1 ;  /* 0x0000000000017941 */ /* 0x000fea0003800200 */
.L_x_763:
[----:B------:R-:W0:Y:S01]  /*ffd0*/  MUFU.RCP64H R3, 4.29496524800000000000e+09 ;  /* 0x41efffff00037908 */ /* 0x000e220000001800 */
[----:B------:R-:W-:Y:S01]  /*ffe0*/  MOV R32, 0xe5e00000 ;  /* 0xe5e0000000207802 */ /* 0x000fe20000000f00 */
[----:B------:R-:W-:Y:S01]  /*fff0*/  IMAD.MOV.U32 R33, RZ, RZ, 0x41efffff ;  /* 0x41efffffff217424 */ /* 0x000fe200078e00ff */
[----:B------:R-:W-:Y:S01]  /*10000*/  DMUL R28, R10, 7.62939453125e-06 ;  /* 0x3ee000000a1c7828 */ /* 0x000fe20000000000 */
[----:B------:R-:W-:Y:S01]  /*10010*/  IMAD.MOV.U32 R2, RZ, RZ, 0x1 ;  /* 0x00000001ff027424 */ /* 0x000fe200078e00ff */
        /* <DEDUP_REMOVED lines=34> */
.L_x_766:
[----:B------:R-:W-:Y:S05]  /*10240*/  BSYNC.RECONVERGENT B1 ;  /* 0x0000000000017941 */ /* 0x000fea0003800200 */
.L_x_765:
        /* <DEDUP_REMOVED lines=32> */
.L_x_768:
[----:B------:R-:W-:Y:S05]  /*10450*/  BSYNC.RECONVERGENT B1 ;  /* 0x0000000000017941 */ /* 0x000fea0003800200 */
.L_x_767:
        /* <DEDUP_REMOVED lines=32> */
.L_x_770:
[----:B------:R-:W-:Y:S05]  /*10660*/  BSYNC.RECONVERGENT B1 ;  /* 0x0000000000017941 */ /* 0x000fea0003800200 */
.L_x_769:
        /* <DEDUP_REMOVED lines=40> */
.L_x_772:
[----:B------:R-:W-:Y:S05]  /*108f0*/  BSYNC.RECONVERGENT B1 ;  /* 0x0000000000017941 */ /* 0x000fea0003800200 */
.L_x_771:
        /* <DEDUP_REMOVED lines=32> */
.L_x_774:
[----:B------:R-:W-:Y:S05]  /*10b00*/  BSYNC.RECONVERGENT B1 ;  /* 0x0000000000017941 */ /* 0x000fea0003800200 */
.L_x_773:
        /* <DEDUP_REMOVED lines=32> */
.L_x_776:
[----:B------:R-:W-:Y:S05]  /*10d10*/  BSYNC.RECONVERGENT B1 ;  /* 0x0000000000017941 */ /* 0x000fea0003800200 */
.L_x_775:
        /* <DEDUP_REMOVED lines=36> */
.L_x_778:
[----:B------:R-:W-:Y:S05]  /*10f60*/  BSYNC.RECONVERGENT B1 ;  /* 0x0000000000017941 */ /* 0x000fea0003800200 */
.L_x_777:
        /* <DEDUP_REMOVED lines=15> */
[----:B------:R-:W0:Y:S07]  /*11060*/  FRND.F64.FLOOR R2, R58 ;  /* 0x0000003a00027313 */ /* 0x000e2e0000305800 */
[----:B------:R-:W-:Y:S01]  /*11070*/  DMUL R28, R34, R14 ;  /* 0x0000000e221c7228 */ /* 0x000fe20000000000 */
[----:B------:R-:W-:-:S07]  /*11080*/  FSETP.GEU.AND P3, PT, |R15|, 6.5827683646048100446e-37, PT ;  /* 0x036000000f00780b */ /* 0x000fce0003f6e200 */
[-C--:B------:R-:W-:Y:S02]  /*11090*/  DFMA R30, R28, -R32.reuse, R14 ;  /* 0x800000201c1e722b */ /* 0x080fe4000000000e */
[----:B0-----:R-:W-:Y:S02]  /*110a0*/  DFMA R2, R2, -R32, R20 ;  /* 0x800000200202722b */ /* 0x001fe40000000014 */
[----:B------:R-:W-:-:S04]  /*110b0*/  DFMA R20, R22, -131072, R24 ;  /* 0xc10000001614782b */ /* 0x000fc80000000018 */
        /* <DEDUP_REMOVED lines=14> */
.L_x_780:
[----:B------:R-:W-:Y:S05]  /*111a0*/  BSYNC.RECONVERGENT B1 ;  /* 0x0000000000017941 */ /* 0x000fea0003800200 */
.L_x_779:
        /* <DEDUP_REMOVED lines=32> */
.L_x_782:
[----:B------:R-:W-:Y:S05]  /*113b0*/  BSYNC.RECONVERGENT B1 ;  /* 0x0000000000017941 */ /* 0x000fea0003800200 */
.L_x_781:
        /* <DEDUP_REMOVED lines=32> */
.L_x_784:
[----:B------:R-:W-:Y:S05]  /*115c0*/  BSYNC.RECONVERGENT B1 ;  /* 0x0000000000017941 */ /* 0x000fea0003800200 */
.L_x_783:
        /* <DEDUP_REMOVED lines=39> */
.L_x_786:
[----:B------:R-:W-:Y:S05]  /*11840*/  BSYNC.RECONVERGENT B1 ;  /* 0x0000000000017941 */ /* 0x000fea0003800200 */
.L_x_785:
        /* <DEDUP_REMOVED lines=32> */
.L_x_788:
[----:B------:R-:W-:Y:S05]  /*11a50*/  BSYNC.RECONVERGENT B1 ;  /* 0x0000000000017941 */ /* 0x000fea0003800200 */
.L_x_787:
        /* <DEDUP_REMOVED lines=32> */
.L_x_790:
[----:B------:R-:W-:Y:S05]  /*11c60*/  BSYNC.RECONVERGENT B1 ;  /* 0x0000000000017941 */ /* 0x000fea0003800200 */
.L_x_789:
        /* <DEDUP_REMOVED lines=40> */
.L_x_792:
[----:B------:R-:W-:Y:S05]  /*11ef0*/  BSYNC.RECONVERGENT B1 ;  /* 0x0000000000017941 */ /* 0x000fea0003800200 */
.L_x_791:
        /* <DEDUP_REMOVED lines=32> */
.L_x_794:
[----:B------:R-:W-:Y:S05]  /*12100*/  BSYNC.RECONVERGENT B1 ;  /* 0x0000000000017941 */ /* 0x000fea0003800200 */
.L_x_793:
        /* <DEDUP_REMOVED lines=32> */
.L_x_796:
[----:B------:R-:W-:Y:S05]  /*12310*/  BSYNC.RECONVERGENT B1 ;  /* 0x0000000000017941 */ /* 0x000fea0003800200 */
.L_x_795:
        /* <DEDUP_REMOVED lines=36> */
.L_x_798:
[----:B------:R-:W-:Y:S05]  /*12560*/  BSYNC.RECONVERGENT B1 ;  /* 0x0000000000017941 */ /* 0x000fea0003800200 */
.L_x_797:
[----:B------:R-:W0:Y:S01]  /*12570*/  FRND.F64.FLOOR R58, R58 ;  /* 0x0000003a003a7313 */ /* 0x000e220000305800 */
[----:B------:R-:W-:Y:S01]  /*12580*/  UMOV UR4, 0xe5e00000 ;  /* 0xe5e0000000047882 */ /* 0x000fe20000000000 */
[----:B------:R-:W-:Y:S01]  /*12590*/  UMOV UR5, 0x41efffff ;  /* 0x41efffff00057882 */ /* 0x000fe20000000000 */
[----:B------:R-:W-:Y:S01]  /*125a0*/  BSSY.RECONVERGENT B3, `(.L_x_799) ;  /* 0x0000c8c000037945 */ /* 0x000fe20003800200 */
[----:B------:R-:W-:Y:S01]  /*125b0*/  CS2R R36, SRZ ;  /* 0x0000000000247805 */ /* 0x000fe2000001ff00 */
[----:B------:R-:W-:Y:S01]  /*125c0*/  IMAD.MOV.U32 R28, RZ, RZ, 0x0 ;  /* 0x00000000ff1c7424 */ /* 0x000fe200078e00ff */
[----:B------:R-:W-:Y:S02]  /*125d0*/  MOV R29, 0x3ff00000 ;  /* 0x3ff00000001d7802 */ /* 0x000fe40000000f00 */
[----:B------:R-:W-:Y:S01]  /*125e0*/  CS2R R44, SRZ ;  /* 0x00000000002c7805 */ /* 0x000fe2000001ff00 */
[----:B------:R-:W2:Y:S01]  /*125f0*/  F2I.U32.F64.TRUNC R6, R12 ;  /* 0x0000000c00067311 */ /* 0x000ea2000030d000 */
[----:B------:R-:W-:Y:S01]  /*12600*/  CS2R R30, SRZ ;  /* 0x00000000001e7805 */ /* 0x000fe2000001ff00 */
[----:B------:R-:W-:Y:S01]  /*12610*/  IMAD.MOV.U32 R38, RZ, RZ, 0x0 ;  /* 0x00000000ff267424 */ /* 0x000fe200078e00ff */
[----:B------:R-:W-:Y:S01]  /*12620*/  CS2R R46, SRZ ;  /* 0x00000000002e7805 */ /* 0x000fe2000001ff00 */
[----:B------:R-:W-:Y:S01]  /*12630*/  IMAD.MOV.U32 R39, RZ, RZ, 0x3ff00000 ;  /* 0x3ff00000ff277424 */ /* 0x000fe200078e00ff */
[----:B------:R-:W-:-:S02]  /*12640*/  CS2R R14, SRZ ;  /* 0x00000000000e7805 */ /* 0x000fc4000001ff00 */
[----:B------:R-:W-:Y:S01]  /*12650*/  CS2R R32, SRZ ;  /* 0x0000000000207805 */ /* 0x000fe2000001ff00 */
[----:B0-----:R-:W-:Y:S01]  /*12660*/  DFMA R20, R58, -UR4, R20 ;  /* 0x800000043a147c2b */ /* 0x001fe20008000014 */
[----:B------:R0:W4:Y:S07]  /*12670*/  F2I.U32.F64.TRUNC R5, R10 ;  /* 0x0000000a00057311 */ /* 0x00012e000030d000 */
[C---:B------:R-:W-:Y:S01]  /*12680*/  DADD R2, R20.reuse, UR4 ;  /* 0x0000000414027e29 */ /* 0x040fe20008000000 */
[----:B--2---:R2:W-:Y:S01]  /*12690*/  STG.E desc[UR6][R56.64], R6 ;  /* 0x0000000638007986 */ /* 0x0045e2000c101906 */
[----:B------:R-:W-:Y:S01]  /*126a0*/  DSETP.GEU.AND P0, PT, R20, RZ, PT ;  /* 0x000000ff1400722a */ /* 0x000fe20003f0e000 */
[----:B0-----:R-:W-:-:S02]  /*126b0*/  IMAD.MOV.U32 R10, RZ, RZ, 0x0 ;  /* 0x00000000ff0a7424 */ /* 0x001fc400078e00ff */
[----:B------:R-:W-:Y:S01]  /*126c0*/  IMAD.MOV.U32 R11, RZ, RZ, 0x3ff00000 ;  /* 0x3ff00000ff0b7424 */ /* 0x000fe200078e00ff */
[----:B----4-:R2:W-:Y:S04]  /*126d0*/  STG.E desc[UR6][R56.64+0x4], R5 ;  /* 0x0000040538007986 */ /* 0x0105e8000c101906 */
[----:B------:R-:W-:Y:S02]  /*126e0*/  FSEL R2, R2, R20, !P0 ;  /* 0x0000001402027208 */ /* 0x000fe40004000000 */
[----:B------:R-:W-:-:S04]  /*126f0*/  FSEL R3, R3, R21, !P0 ;  /* 0x0000001503037208 */ /* 0x000fc80004000000 */
[----:B------:R-:W0:Y:S02]  /*12700*/  F2I.U32.F64.TRUNC R4, R2 ;  /* 0x0000000200047311 */ /* 0x000e24000030d000 */
[----:B0-----:R2:W-:Y:S01]  /*12710*/  STG.E desc[UR6][R56.64+0x8], R4 ;  /* 0x0000080438007986 */ /* 0x0015e2000c101906 */
[----:B------:R-:W-:Y:S05]  /*12720*/  @!P1 BRA `(.L_x_800) ;  /* 0x000000c400cc9947 */ /* 0x000fea0003800000 */
[----:B------:R-:W-:Y:S01]  /*12730*/  BSSY.RECONVERGENT B2, `(.L_x_801) ;  /* 0x0000c69000027945 */ /* 0x000fe20003800200 */
[----:B------:R-:W-:Y:S01]  /*12740*/  IMAD.MOV.U32 R36, RZ, RZ, RZ ;  /* 0x000000ffff247224 */ /* 0x000fe200078e00ff */
[----:B------:R-:W-:Y:S01]  /*12750*/  MOV R28, 0x1 ;  /* 0x00000001001c7802 */ /* 0x000fe20000000f00 */
[----:B------:R-:W-:Y:S01]  /*12760*/  IMAD.MOV.U32 R44, RZ, RZ, RZ ;  /* 0x000000ffff2c7224 */ /* 0x000fe200078e00ff */
[----:B------:R-:W-:Y:S01]  /*12770*/  MOV R32, RZ ;  /* 0x000000ff00207202 */ /* 0x000fe20000000f00 */
[----:B------:R-:W-:Y:S02]  /*12780*/  IMAD.MOV.U32 R30, RZ, RZ, RZ ;  /* 0x000000ffff1e7224 */ /* 0x000fe400078e00ff */
[----:B------:R-:W-:Y:S02]  /*12790*/  IMAD.MOV.U32 R38, RZ, RZ, 0x1 ;  /* 0x00000001ff267424 */ /* 0x000fe400078e00ff */
[----:B------:R-:W-:Y:S02]  /*127a0*/  IMAD.MOV.U32 R46, RZ, RZ, RZ ;  /* 0x000000ffff2e7224 */ /* 0x000fe400078e00ff */
[----:B------:R-:W-:-:S02]  /*127b0*/  IMAD.MOV.U32 R14, RZ, RZ, RZ ;  /* 0x000000ffff0e7224 */ /* 0x000fc400078e00ff */
[----:B------:R-:W-:Y:S02]  /*127c0*/  IMAD.MOV.U32 R40, RZ, RZ, 0x1 ;  /* 0x00000001ff287424 */ /* 0x000fe400078e00ff */
[----:B------:R-:W-:-:S07]  /*127d0*/  IMAD.MOV.U32 R3, RZ, RZ, RZ ;  /* 0x000000ffff037224 */ /* 0x000fce00078e00ff */
.L_x_984:
[----:B------:R-:W-:Y:S01]  /*127e0*/  LOP3.LUT R0, R8, 0x1, RZ, 0xc0, !PT ;  /* 0x0000000108007812 */ /* 0x000fe200078ec0ff */
[----:B------:R-:W-:Y:S03]  /*127f0*/  BSSY.RECONVERGENT B1, `(.L_x_802) ;  /* 0x0000c56000017945 */ /* 0x000fe60003800200 */
[----:B------:R-:W-:-:S04]  /*12800*/  ISETP.NE.U32.AND P0, PT, R0, 0x1, PT ;  /* 0x000000010000780c */ /* 0x000fc80003f05070 */
[----:B------:R-:W-:-:S13]  /*12810*/  ISETP.NE.U32.AND.EX P0, PT, RZ, RZ, PT, P0 ;  /* 0x000000ffff00720c */ /* 0x000fda0003f05100 */
[----:B0---4-:R-:W-:Y:S05]  /*12820*/  @P0 BRA `(.L_x_803) ;  /* 0x000000c400480947 */ /* 0x011fea0003800000 */
[----:B------:R-:W0:Y:S02]  /*12830*/  LDC.64 R50, c[0x4][0x28] ;  /* 0x01000a00ff327b82 */ /* 0x000e240000000a00 */
[----:B0-----:R-:W-:-:S05]  /*12840*/  IMAD.WIDE.U32 R50, R3, 0x24, R50 ;  /* 0x0000002403327825 */ /* 0x001fca00078e0032 */
[----:B------:R-:W4:Y:S04]  /*12850*/  LDG.E R20, desc[UR6][R50.64] ;  /* 0x0000000632147981 */ /* 0x000f28000c1e1900 */
[----:B------:R-:W5:Y:S04]  /*12860*/  LDG.E R16, desc[UR6][R50.64+0x4] ;  /* 0x0000040632107981 */ /* 0x000f68000c1e1900 */
[----:B------:R-:W2:Y:S01]  /*12870*/  LDG.E R0, desc[UR6][R50.64+0x8] ;  /* 0x0000080632007981 */ /* 0x000ea2000c1e1900 */
[----:B------:R-:W0:Y:S01]  /*12880*/  MUFU.RCP64H R13, 4.29494272000000000000e+09 ;  /* 0x41effff4000d7908 */ /* 0x000e220000001800 */
[----:B------:R-:W-:Y:S01]  /*12890*/  IMAD.MOV.U32 R34, RZ, RZ, -0x28a00000 ;  /* 0xd7600000ff227424 */ /* 0x000fe200078e00ff */
[----:B------:R-:W-:Y:S01]  /*128a0*/  UMOV UR4, 0x0 ;  /* 0x0000000000047882 */ /* 0x000fe20000000000 */
[----:B------:R-:W-:Y:S01]  /*128b0*/  IMAD.MOV.U32 R35, RZ, RZ, 0x41effff4 ;  /* 0x41effff4ff237424 */ /* 0x000fe200078e00ff */
[----:B------:R-:W-:Y:S01]  /*128c0*/  UMOV UR5, 0x3ff00000 ;  /* 0x3ff0000000057882 */ /* 0x000fe20000000000 */
[----:B------:R-:W-:Y:S01]  /*128d0*/  IMAD.MOV.U32 R12, RZ, RZ, 0x1 ;  /* 0x00000001ff0c7424 */ /* 0x000fe200078e00ff */
[----:B------:R-:W-:Y:S02]  /*128e0*/  BSSY.RECONVERGENT B4, `(.L_x_804) ;  /* 0x0000021000047945 */ /* 0x000fe40003800200 */
[----:B------:R-:W-:Y:S03]  /*128f0*/  I2F.F64.U32 R48, R40 ;  /* 0x0000002800307312 */ /* 0x000fe60000201800 */
[----:B0-----:R-:W-:-:S08]  /*12900*/  DFMA R10, R12, -R34, UR4 ;  /* 0x000000040c0a7e2b */ /* 0x001fd00008000822 */
[----:B------:R-:W-:-:S08]  /*12910*/  DFMA R10, R10, R10, R10 ;  /* 0x0000000a0a0a722b */ /* 0x000fd0000000000a */
[----:B------:R-:W-:-:S08]  /*12920*/  DFMA R10, R12, R10, R12 ;  /* 0x0000000a0c0a722b */ /* 0x000fd0000000000c */
[----:B------:R-:W-:-:S08]  /*12930*/  DFMA R12, R10, -R34, 1 ;  /* 0x3ff000000a0c742b */ /* 0x000fd00000000822 */
[----:B------:R-:W-:Y:S01]  /*12940*/  DFMA R58, R10, R12, R10 ;  /* 0x0000000c0a3a722b */ /* 0x000fe2000000000a */
[----:B----4-:R-:W0:Y:S08]  /*12950*/  I2F.F64.U32 R20, R20 ;  /* 0x0000001400147312 */ /* 0x010e300000201800 */
[----:B-----5:R-:W4:Y:S01]  /*12960*/  I2F.F64.U32 R16, R16 ;  /* 0x0000001000107312 */ /* 0x020f220000201800 */
[----:B0-----:R-:W-:-:S07]  /*12970*/  DMUL R22, R20, 7.62939453125e-06 ;  /* 0x3ee0000014167828 */ /* 0x001fce0000000000 */
[----:B--2---:R-:W0:Y:S01]  /*12980*/  I2F.F64.U32 R10, R0 ;  /* 0x00000000000a7312 */ /* 0x004e220000201800 */
[----:B----4-:R-:W-:-:S07]  /*12990*/  DMUL R18, R16, 7.62939453125e-06 ;  /* 0x3ee0000010127828 */ /* 0x010fce0000000000 */
        /* <DEDUP_REMOVED lines=21> */
.L_x_805:
[----:B------:R-:W-:Y:S05]  /*12af0*/  BSYNC.RECONVERGENT B4 ;  /* 0x0000000000047941 */ /* 0x000fea0003800200 */
.L_x_804:
        /* <DEDUP_REMOVED lines=32> */
.L_x_807:
[----:B------:R-:W-:Y:S05]  /*12d00*/  BSYNC.RECONVERGENT B4 ;  /* 0x0000000000047941 */ /* 0x000fea0003800200 */
.L_x_806:
[----:B------:R-:W0:Y:S01]  /*12d10*/  MUFU.RCP64H R43, 4.29494272000000000000e+09 ;  /* 0x41effff4002b7908 */ /* 0x000e220000001800 */
        /* <DEDUP_REMOVED lines=31> */
.L_x_809:
[----:B------:R-:W-:Y:S05]  /*12f10*/  BSYNC.RECONVERGENT B4 ;  /* 0x0000000000047941 */ /* 0x000fea0003800200 */
.L_x_808:
[----:B------:R-:W0:Y:S01]  /*12f20*/  MUFU.RCP64H R35, 4.29494272000000000000e+09 ;  /* 0x41effff400237908 */ /* 0x000e220000001800 */
[----:B------:R-:W-:Y:S01]  /*12f30*/  MOV R26, 0xd7600000 ;  /* 0xd7600000001a7802 */ /* 0x000fe20000000f00 */
[----:B------:R-:W-:Y:S01]  /*12f40*/  IMAD.MOV.U32 R27, RZ, RZ, 0x41effff4 ;  /* 0x41effff4ff1b7424 */ /* 0x000fe200078e00ff */
[----:B------:R-:W-:Y:S01]  /*12f50*/  UMOV UR4, 0xd7600000 ;  /* 0xd760000000047882 */ /* 0x000fe20000000000 */
[----:B------:R-:W-:Y:S01]  /*12f60*/  IMAD.MOV.U32 R34, RZ, RZ, 0x1 ;  /* 0x00000001ff227424 */ /* 0x000fe200078e00ff */
        /* <DEDUP_REMOVED lines=32> */
.L_x_811:
[----:B------:R-:W-:Y:S05]  /*13170*/  BSYNC.RECONVERGENT B4 ;  /* 0x0000000000047941 */ /* 0x000fea0003800200 */
.L_x_810:
        /* <DEDUP_REMOVED lines=32> */
.L_x_813:
[----:B------:R-:W-:Y:S05]  /*13380*/  BSYNC.RECONVERGENT B4 ;  /* 0x0000000000047941 */ /* 0x000fea0003800200 */
.L_x_812:
[----:B------:R-:W0:Y:S01]  /*13390*/  MUFU.RCP64H R61, 4.29494272000000000000e+09 ;  /* 0x41effff4003d7908 */ /* 0x000e220000001800 */
        /* <DEDUP_REMOVED lines=31> */
.L_x_815:
[----:B------:R-:W-:Y:S05]  /*13590*/  BSYNC.RECONVERGENT B4 ;  /* 0x0000000000047941 */ /* 0x000fea0003800200 */
.L_x_814:
        /* <DEDUP_REMOVED lines=38> */
.L_x_817:
[----:B------:R-:W-:Y:S05]  /*13800*/  BSYNC.RECONVERGENT B4 ;  /* 0x0000000000047941 */ /* 0x000fea0003800200 */
.L_x_816:
        /* <DEDUP_REMOVED lines=32> */
.L_x_819:
[----:B------:R-:W-:Y:S05]  /*13a10*/  BSYNC.RECONVERGENT B4 ;  /* 0x0000000000047941 */ /* 0x000fea0003800200 */
.L_x_818:
        /* <DEDUP_REMOVED lines=32> */
.L_x_821:
[----:B------:R-:W-:Y:S05]  /*13c20*/  BSYNC.RECONVERGENT B4 ;  /* 0x0000000000047941 */ /* 0x000fea0003800200 */
.L_x_820:
[----:B------:R-:W0:Y:S01]  /*13c30*/  FRND.F64.FLOOR R58, R58 ;  /* 0x0000003a003a7313 */ /* 0x000e220000305800 */
[----:B------:R-:W-:Y:S01]  /*13c40*/  MOV R40, 0xd7600000 ;  /* 0xd760000000287802 */ /* 0x000fe20000000f00 */
[----:B------:R-:W-:Y:S01]  /*13c50*/  IMAD.MOV.U32 R41, RZ, RZ, 0x41effff4 ;  /* 0x41effff4ff297424 */ /* 0x000fe200078e00ff */
[----:B------:R-:W-:Y:S01]  /*13c60*/  UMOV UR4, 0xd7600000 ;  /* 0xd760000000047882 */ /* 0x000fe20000000000 */
[----:B------:R-:W-:Y:S01]  /*13c70*/  IMAD.MOV.U32 R42, RZ, RZ, 0x1 ;  /* 0x00000001ff2a7424 */ /* 0x000fe200078e00ff */
[----:B------:R-:W-:Y:S01]  /*13c80*/  UMOV UR5, 0x41effff4 ;  /* 0x41effff400057882 */ /* 0x000fe20000000000 */
[----:B------:R-:W-:Y:S02]  /*13c90*/  BSSY.RECONVERGENT B4, `(.L_x_822) ;  /* 0x000001e000047945 */ /* 0x000fe40003800200 */
[----:B------:R-:W2:Y:S01]  /*13ca0*/  MUFU.RCP64H R43, 4.29494272000000000000e+09 ;  /* 0x41effff4002b7908 */ /* 0x000ea20000001800 */
        /* <DEDUP_REMOVED lines=28> */
.L_x_823:
[----:B------:R-:W-:Y:S05]  /*13e70*/  BSYNC.RECONVERGENT B4 ;  /* 0x0000000000047941 */ /* 0x000fea0003800200 */
.L_x_822:
[----:B------:R-:W0:Y:S01]  /*13e80*/  MUFU.RCP64H R27, 4.29494272000000000000e+09 ;  /* 0x41effff4001b7908 */ /* 0x000e220000001800 */
[----:B------:R-:W-:Y:S01]  /*13e90*/  IMAD.MOV.U32 R34, RZ, RZ, -0x28a00000 ;  /* 0xd7600000ff227424 */ /* 0x000fe200078e00ff */
[----:B------:R-:W-:Y:S01]  /*13ea0*/  UMOV UR4, 0xd7600000 ;  /* 0xd760000000047882 */ /* 0x000fe20000000000 */
[----:B------:R-:W-:Y:S01]  /*13eb0*/  IMAD.MOV.U32 R35, RZ, RZ, 0x41effff4 ;  /* 0x41effff4ff237424 */ /* 0x000fe200078e00ff */
[----:B------:R-:W-:Y:S01]  /*13ec0*/  UMOV UR5, 0x41effff4 ;  /* 0x41effff400057882 */ /* 0x000fe20000000000 */
[----:B------:R-:W-:Y:S01]  /*13ed0*/  IMAD.MOV.U32 R26, RZ, RZ, 0x1 ;  /* 0x00000001ff1a7424 */ /* 0x000fe200078e00ff */
[----:B------:R-:W-:Y:S02]  /*13ee0*/  BSSY.RECONVERGENT B4, `(.L_x_824) ;  /* 0x000001b000047945 */ /* 0x000fe40003800200 */
[----:B------:R-:W2:Y:S03]  /*13ef0*/  I2F.F64.U32 R42, R32 ;  /* 0x00000020002a7312 */ /* 0x000ea60000201800 */
[----:B0-----:R-:W-:-:S08]  /*13f00*/  DFMA R40, R26, -R34, 1 ;  /* 0x3ff000001a28742b */ /* 0x001fd00000000822 */
[----:B------:R-:W-:-:S08]  /*13f10*/  DFMA R40, R40, R40, R40 ;  /* 0x000000282828722b */ /* 0x000fd00000000028 */
[----:B------:R-:W-:Y:S02]  /*13f20*/  DFMA R40, R26, R40, R26 ;  /* 0x000000281a28722b */ /* 0x000fe4000000001a */
[----:B--2---:R-:W-:-:S06]  /*13f30*/  DMUL R26, R22, R42 ;  /* 0x0000002a161a7228 */ /* 0x004fcc0000000000 */
        /* <DEDUP_REMOVED lines=21> */
.L_x_825:
[----:B------:R-:W-:Y:S05]  /*14090*/  BSYNC.RECONVERGENT B4 ;  /* 0x0000000000047941 */ /* 0x000fea0003800200 */
.L_x_824:
        /* <DEDUP_REMOVED lines=32> */
.L_x_827:
[----:B------:R-:W-:Y:S05]  /*142a0*/  BSYNC.RECONVERGENT B4 ;  /* 0x0000000000047941 */ /* 0x000fea0003800200 */
.L_x_826:
        /* <DEDUP_REMOVED lines=32> */
.L_x_829:
[----:B------:R-:W-:Y:S05]  /*144b0*/  BSYNC.RECONVERGENT B4 ;  /* 0x0000000000047941 */ /* 0x000fea0003800200 */
.L_x_828:
[----:B------:R-:W0:Y:S01]  /*144c0*/  MUFU.RCP64H R33, 4.29494272000000000000e+09 ;  /* 0x41effff400217908 */ /* 0x000e220000001800 */
        /* <DEDUP_REMOVED lines=36> */
.L_x_831:
[----:B------:R-:W-:Y:S05]  /*14710*/  BSYNC.RECONVERGENT B4 ;  /* 0x0000000000047941 */ /* 0x000fea0003800200 */
.L_x_830:
        /* <DEDUP_REMOVED lines=32> */
.L_x_833:
[----:B------:R-:W-:Y:S05]  /*14920*/  BSYNC.RECONVERGENT B4 ;  /* 0x0000000000047941 */ /* 0x000fea0003800200 */
.L_x_832:
[----:B------:R-:W0:Y:S01]  /*14930*/  MUFU.RCP64H R63, 4.29494272000000000000e+09 ;  /* 0x41effff4003f7908 */ /* 0x000e220000001800 */
        /* <DEDUP_REMOVED lines=31> */
.L_x_835:
[----:B------:R-:W-:Y:S05]  /*14b30*/  BSYNC.RECONVERGENT B4 ;  /* 0x0000000000047941 */ /* 0x000fea0003800200 */
.L_x_834:
        /* <DEDUP_REMOVED lines=38> */
.L_x_837:
[----:B------:R-:W-:Y:S05]  /*14da0*/  BSYNC.RECONVERGENT B4 ;  /* 0x0000000000047941 */ /* 0x000fea0003800200 */
.L_x_836:
        /* <DEDUP_REMOVED lines=32> */
.L_x_839:
[----:B------:R-:W-:Y:S05]  /*14fb0*/  BSYNC.RECONVERGENT B4 ;  /* 0x0000000000047941 */ /* 0x000fea0003800200 */
.L_x_838:
        /* <DEDUP_REMOVED lines=32> */
.L_x_841:
[----:B------:R-:W-:Y:S05]  /*151c0*/  BSYNC.RECONVERGENT B4 ;  /* 0x0000000000047941 */ /* 0x000fea0003800200 */
.L_x_840:
[----:B------:R-:W0:Y:S01]  /*151d0*/  FRND.F64.FLOOR R58, R58 ;  /* 0x0000003a003a7313 */ /* 0x000e220000305800 */
[----:B------:R-:W-:Y:S02]  /*151e0*/  IMAD.MOV.U32 R24, RZ, RZ, -0x28a00000 ;  /* 0xd7600000ff187424 */ /* 0x000fe400078e00ff */
[----:B------:R-:W-:Y:S02]  /*151f0*/  HFMA2 R60, -RZ, RZ, 0, 5.9604644775390625e-08 ;  /* 0x00000001ff3c7431 */ /* 0x000fe400000001ff */
[----:B------:R-:W-:Y:S01]  /*15200*/  IMAD.MOV.U32 R25, RZ, RZ, 0x41effff4 ;  /* 0x41effff4ff197424 */ /* 0x000fe200078e00ff */
[----:B------:R-:W-:Y:S01]  /*15210*/  UMOV UR4, 0xd7600000 ;  /* 0xd760000000047882 */ /* 0x000fe20000000000 */
[----:B------:R-:W-:Y:S01]  /*15220*/  UMOV UR5, 0x41effff4 ;  /* 0x41effff400057882 */ /* 0x000fe20000000000 */
[----:B------:R-:W-:Y:S01]  /*15230*/  BSSY.RECONVERGENT B4, `(.L_x_842) ;  /* 0x000001e000047945 */ /* 0x000fe20003800200 */
[----:B------:R-:W2:Y:S02]  /*15240*/  MUFU.RCP64H R61, 4.29494272000000000000e+09 ;  /* 0x41effff4003d7908 */ /* 0x000ea40000001800 */
        /* <DEDUP_REMOVED lines=28> */
.L_x_843:
[----:B------:R-:W-:Y:S05]  /*15410*/  BSYNC.RECONVERGENT B4 ;  /* 0x0000000000047941 */ /* 0x000fea0003800200 */
.L_x_842:
        /* <DEDUP_REMOVED lines=9> */
[----:B------:R-:W0:Y:S06]  /*154b0*/  I2F.F64.U32 R34, R14 ;  /* 0x0000000e00227312 */ /* 0x000e2c0000201800 */
[----:B------:R-:W-:-:S08]  /*154c0*/  DFMA R60, R32, R60, R32 ;  /* 0x0000003c203c722b */ /* 0x000fd00000000020 */
[----:B------:R-:W-:Y:S02]  /*154d0*/  DFMA R32, R60, -R24, 1 ;  /* 0x3ff000003c20742b */ /* 0x000fe40000000818 */
[----:B0-----:R-:W-:-:S06]  /*154e0*/  DMUL R22, R22, R34 ;  /* 0x0000002216167228 */ /* 0x001fcc0000000000 */
[----:B------:R-:W-:Y:S02]  /*154f0*/  DFMA R64, R60, R32, R60 ;  /* 0x000000203c40722b */ /* 0x000fe4000000003c */
[----:B------:R-:W0:Y:S02]  /*15500*/  FRND.F64.FLOOR R32, R58 ;  /* 0x0000003a00207313 */ /* 0x000e240000305800 */
[----:B------:R-:W-:-:S04]  /*15510*/  FSETP.GEU.AND P2, PT, |R23|, 6.5827683646048100446e-37, PT ;  /* 0x036000001700780b */ /* 0x000fc80003f4e200 */
        /* <DEDUP_REMOVED lines=17> */
.L_x_845:
[----:B------:R-:W-:Y:S05]  /*15630*/  BSYNC.RECONVERGENT B4 ;  /* 0x0000000000047941 */ /* 0x000fea0003800200 */
.L_x_844:
        /* <DEDUP_REMOVED lines=32> */
.L_x_847:
[----:B------:R-:W-:Y:S05]  /*15840*/  BSYNC.RECONVERGENT B4 ;  /* 0x0000000000047941 */ /* 0x000fea0003800200 */
.L_x_846:
        /* <DEDUP_REMOVED lines=32> */
.L_x_849:
[----:B------:R-:W-:Y:S05]  /*15a50*/  BSYNC.RECONVERGENT B4 ;  /* 0x0000000000047941 */ /* 0x000fea0003800200 */
.L_x_848:
[----:B------:R-:W0:Y:S01]  /*15a60*/  MUFU.RCP64H R23, 4.29494272000000000000e+09 ;  /* 0x41effff400177908 */ /* 0x000e220000001800 */
[----:B------:R-:W-:Y:S01]  /*15a70*/  IMAD.MOV.U32 R20, RZ, RZ, -0x28a00000 ;  /* 0xd7600000ff147424 */ /* 0x000fe200078e00ff */
[----:B------:R-:W-:Y:S01]  /*15a80*/  UMOV UR4, 0xd7600000 ;  /* 0xd760000000047882 */ /* 0x000fe20000000000 */
[----:B------:R-:W-:Y:S01]  /*15a90*/  IMAD.MOV.U32 R21, RZ, RZ, 0x41effff4 ;  /* 0x41effff4ff157424 */ /* 0x000fe200078e00ff */
[----:B------:R-:W-:Y:S01]  /*15aa0*/  UMOV UR5, 0x41effff4 ;  /* 0x41effff400057882 */ /* 0x000fe20000000000 */
[----:B------:R-:W-:Y:S01]  /*15ab0*/  IMAD.MOV.U32 R22, RZ, RZ, 0x1 ;  /* 0x00000001ff167424 */ /* 0x000fe200078e00ff */
        /* <DEDUP_REMOVED lines=31> */
.L_x_851:
[----:B------:R-:W-:Y:S05]  /*15cb0*/  BSYNC.RECONVERGENT B4 ;  /* 0x0000000000047941 */ /* 0x000fea0003800200 */
.L_x_850:
        /* <DEDUP_REMOVED lines=32> */
.L_x_853:
[----:B------:R-:W-:Y:S05]  /*15ec0*/  BSYNC.RECONVERGENT B4 ;  /* 0x0000000000047941 */ /* 0x000fea0003800200 */
.L_x_852:
        /* <DEDUP_REMOVED lines=32> */
.L_x_855:
[----:B------:R-:W-:Y:S05]  /*160d0*/  BSYNC.RECONVERGENT B4 ;  /* 0x0000000000047941 */ /* 0x000fea0003800200 */
.L_x_854:
[----:B------:R-:W0:Y:S01]  /*160e0*/  MUFU.RCP64H R21, 4.29494272000000000000e+09 ;  /* 0x41effff400157908 */ /* 0x000e220000001800 */
        /* <DEDUP_REMOVED lines=37> */
.L_x_857:
[----:B------:R-:W-:Y:S05]  /*16340*/  BSYNC.RECONVERGENT B4 ;  /* 0x0000000000047941 */ /* 0x000fea0003800200 */
.L_x_856:
        /* <DEDUP_REMOVED lines=32> */
.L_x_859:
[----:B------:R-:W-:Y:S05]  /*16550*/  BSYNC.RECONVERGENT B4 ;  /* 0x0000000000047941 */ /* 0x000fea0003800200 */
.L_x_858:
        /* <DEDUP_REMOVED lines=32> */
.L_x_861:
[----:B------:R-:W-:Y:S05]  /*16760*/  BSYNC.RECONVERGENT B4 ;  /* 0x0000000000047941 */ /* 0x000fea0003800200 */
.L_x_860:
[----:B------:R-:W0:Y:S01]  /*16770*/  FRND.F64.FLOOR R58, R58 ;  /* 0x0000003a003a7313 */ /* 0x000e220000305800 */
[----:B------:R-:W-:Y:S01]  /*16780*/  IMAD.MOV.U32 R16, RZ, RZ, -0x28a00000 ;  /* 0xd7600000ff107424 */ /* 0x000fe200078e00ff */
[----:B------:R-:W-:Y:S01]  /*16790*/  UMOV UR4, 0xd7600000 ;  /* 0xd760000000047882 */ /* 0x000fe20000000000 */
[----:B------:R-:W-:Y:S01]  /*167a0*/  IMAD.MOV.U32 R17, RZ, RZ, 0x41effff4 ;  /* 0x41effff4ff117424 */ /* 0x000fe200078e00ff */
[----:B------:R-:W-:Y:S01]  /*167b0*/  UMOV UR5, 0x41effff4 ;  /* 0x41effff400057882 */ /* 0x000fe20000000000 */
[----:B------:R-:W-:Y:S01]  /*167c0*/  IMAD.MOV.U32 R18, RZ, RZ, 0x1 ;  /* 0x00000001ff127424 */ /* 0x000fe200078e00ff */
        /* <DEDUP_REMOVED lines=30> */
.L_x_863:
[----:B------:R-:W-:Y:S05]  /*169b0*/  BSYNC.RECONVERGENT B4 ;  /* 0x0000000000047941 */ /* 0x000fea0003800200 */
.L_x_862:
[----:B------:R-:W2:Y:S04]  /*169c0*/  LDG.E R20, desc[UR6][R50.64+0xc] ;  /* 0x00000c0632147981 */ /* 0x000ea8000c1e1900 */
[----:B------:R-:W4:Y:S04]  /*169d0*/  LDG.E R18, desc[UR6][R50.64+0x10] ;  /* 0x0000100632127981 */ /* 0x000f28000c1e1900 */
[----:B------:R-:W5:Y:S01]  /*169e0*/  LDG.E R0, desc[UR6][R50.64+0x14] ;  /* 0x0000140632007981 */ /* 0x000f62000c1e1900 */
        /* <DEDUP_REMOVED lines=12> */
[----:B------:R-:W-:-:S08]  /*16ab0*/  DFMA R16, R12, R16, R12 ;  /* 0x000000100c10722b */ /* 0x000fd0000000000c */
[----:B------:R-:W-:-:S08]  /*16ac0*/  DFMA R12, R16, -R14, 1 ;  /* 0x3ff00000100c742b */ /* 0x000fd0000000080e */
[----:B------:R-:W-:Y:S01]  /*16ad0*/  DFMA R66, R16, R12, R16 ;  /* 0x0000000c1042722b */ /* 0x000fe20000000010 */
        /* <DEDUP_REMOVED lines=28> */
[----:B---3--:R-:W-:Y:S05]  /*16ca0*/  CALL.REL.NOINC `($__internal_1_$__cuda_sm20_div_rn_f64_full) ;  /* 0x000000e800fc7944 */ /* 0x008fea0003c00000 */
.L_x_865:
[----:B------:R-:W-:Y:S05]  /*16cb0*/  BSYNC.RECONVERGENT B4 ;  /* 0x0000000000047941 */ /* 0x000fea0003800200 */
.L_x_864:
        /* <DEDUP_REMOVED lines=31> */
[----:B---3--:R-:W-:Y:S05]  /*16eb0*/  CALL.REL.NOINC `($__internal_1_$__cuda_sm20_div_rn_f64_full) ;  /* 0x000000e800787944 */ /* 0x008fea0003c00000 */
.L_x_867:
[----:B------:R-:W-:Y:S05]  /*16ec0*/  BSYNC.RECONVERGENT B4 ;  /* 0x0000000000047941 */ /* 0x000fea0003800200 */
.L_x_866:
        /* <DEDUP_REMOVED lines=32> */
.L_x_869:
[----:B------:R-:W-:Y:S05]  /*170d0*/  BSYNC.RECONVERGENT B4 ;  /* 0x0000000000047941 */ /* 0x000fea0003800200 */
.L_x_868:
        /* <DEDUP_REMOVED lines=35> */
[----:B---3--:R-:W-:Y:S05]  /*17310*/  CALL.REL.NOINC `($__internal_1_$__cuda_sm20_div_rn_f64_full) ;  /* 0x000000e400607944 */ /* 0x008fea0003c00000 */
.L_x_871:
[----:B------:R-:W-:Y:S05]  /*17320*/  BSYNC.RECONVERGENT B4 ;  /* 0x0000000000047941 */ /* 0x000fea0003800200 */
.L_x_870:
        /* <DEDUP_REMOVED lines=31> */
[----:B---3--:R-:W-:Y:S05]  /*17520*/  CALL.REL.NOINC `($__internal_1_$__cuda_sm20_div_rn_f64_full) ;  /* 0x000000e000dc7944 */ /* 0x008fea0003c00000 */
.L_x_873:
[----:B------:R-:W-:Y:S05]  /*17530*/  BSYNC.RECONVERGENT B4 ;  /* 0x0000000000047941 */ /* 0x000fea0003800200 */
.L_x_872:
        /* <DEDUP_REMOVED lines=31> */
[----:B---3--:R-:W-:Y:S05]  /*17730*/  CALL.REL.NOINC `($__internal_1_$__cuda_sm20_div_rn_f64_full) ;  /* 0x000000e000587944 */ /* 0x008fea0003c00000 */
.L_x_875:
[----:B------:R-:W-:Y:S05]  /*17740*/  BSYNC.RECONVERGENT B4 ;  /* 0x0000000000047941 */ /* 0x000fea0003800200 */
.L_x_874:
        /* <DEDUP_REMOVED lines=37> */
.L_x_877:
[----:B------:R-:W-:Y:S05]  /*179a0*/  BSYNC.RECONVERGENT B4 ;  /* 0x0000000000047941 */ /* 0x000fea0003800200 */
.L_x_876:
        /* <DEDUP_REMOVED lines=32> */
.L_x_879:
[----:B------:R-:W-:Y:S05]  /*17bb0*/  BSYNC.RECONVERGENT B4 ;  /* 0x0000000000047941 */ /* 0x000fea0003800200 */
.L_x_878:
        /* <DEDUP_REMOVED lines=32> */
.L_x_881:
[----:B------:R-:W-:Y:S05]  /*17dc0*/  BSYNC.RECONVERGENT B4 ;  /* 0x0000000000047941 */ /* 0x000fea0003800200 */
.L_x_880:
        /* <DEDUP_REMOVED lines=35> */
[----:B---3--:R-:W-:Y:S05]  /*18000*/  CALL.REL.NOINC `($__internal_1_$__cuda_sm20_div_rn_f64_full) ;  /* 0x000000d800247944 */ /* 0x008fea0003c00000 */
.L_x_883:
[----:B------:R-:W-:Y:S05]  /*18010*/  BSYNC.RECONVERGENT B4 ;  /* 0x0000000000047941 */ /* 0x000fea0003800200 */
.L_x_882:
        /* <DEDUP_REMOVED lines=32> */
.L_x_885:
[----:B------:R-:W-:Y:S05]  /*18220*/  BSYNC.RECONVERGENT B4 ;  /* 0x0000000000047941 */ /* 0x000fea0003800200 */
.L_x_884:
        /* <DEDUP_REMOVED lines=32> */
.L_x_887:
[----:B------:R-:W-:Y:S05]  /*18430*/  BSYNC.RECONVERGENT B4 ;  /* 0x0000000000047941 */ /* 0x000fea0003800200 */
.L_x_886:
        /* <DEDUP_REMOVED lines=32> */
.L_x_889:
[----:B------:R-:W-:Y:S05]  /*18640*/  BSYNC.RECONVERGENT B4 ;  /* 0x0000000000047941 */ /* 0x000fea0003800200 */
.L_x_888:
[----:B------:R-:W0:Y:S01]  /*18650*/  MUFU.RCP64H R63, 4.29494272000000000000e+09 ;  /* 0x41effff4003f7908 */ /* 0x000e220000001800 */
        /* <DEDUP_REMOVED lines=34> */
[----:B---3--:R-:W-:Y:S05]  /*18880*/  CALL.REL.NOINC `($__internal_1_$__cuda_sm20_div_rn_f64_full) ;  /* 0x000000d000047944 */ /* 0x008fea0003c00000 */
.L_x_891:
[----:B------:R-:W-:Y:S05]  /*18890*/  BSYNC.RECONVERGENT B4 ;  /* 0x0000000000047941 */ /* 0x000fea0003800200 */
.L_x_890:
        /* <DEDUP_REMOVED lines=32> */
.L_x_893:
[----:B------:R-:W-:Y:S05]  /*18aa0*/  BSYNC.RECONVERGENT B4 ;  /* 0x0000000000047941 */ /* 0x000fea0003800200 */
.L_x_892:
        /* <DEDUP_REMOVED lines=32> */
.L_x_895:
[----:B------:R-:W-:Y:S05]  /*18cb0*/  BSYNC.RECONVERGENT B4 ;  /* 0x0000000000047941 */ /* 0x000fea0003800200 */
.L_x_894:
        /* <DEDUP_REMOVED lines=36> */
[----:B---3--:R-:W-:Y:S05]  /*18f00*/  CALL.REL.NOINC `($__internal_1_$__cuda_sm20_div_rn_f64_full) ;  /* 0x000000c800647944 */ /* 0x008fea0003c00000 */
.L_x_897:
[----:B------:R-:W-:Y:S05]  /*18f10*/  BSYNC.RECONVERGENT B4 ;  /* 0x0000000000047941 */ /* 0x000fea0003800200 */
.L_x_896:
        /* <DEDUP_REMOVED lines=32> */
.L_x_899:
[----:B------:R-:W-:Y:S05]  /*19120*/  BSYNC.RECONVERGENT B4 ;  /* 0x0000000000047941 */ /* 0x000fea0003800200 */
.L_x_898:
        /* <DEDUP_REMOVED lines=32> */
.L_x_901:
[----:B------:R-:W-:Y:S05]  /*19330*/  BSYNC.RECONVERGENT B4 ;  /* 0x0000000000047941 */ /* 0x000fea0003800200 */
.L_x_900:
[----:B------:R-:W0:Y:S01]  /*19340*/  FRND.F64.FLOOR R58, R58 ;  /* 0x0000003a003a7313 */ /* 0x000e220000305800 */
[----:B------:R-:W-:Y:S02]  /*19350*/  IMAD.MOV.U32 R60, RZ, RZ, -0x28a00000 ;  /* 0xd7600000ff3c7424 */ /* 0x000fe400078e00ff */
[----:B------:R-:W-:Y:S02]  /*19360*/  HFMA2 R62, -RZ, RZ, 0, 5.9604644775390625e-08 ;  /* 0x00000001ff3e7431 */ /* 0x000fe400000001ff */
[----:B------:R-:W-:Y:S01]  /*19370*/  IMAD.MOV.U32 R61, RZ, RZ, 0x41effff4 ;  /* 0x41effff4ff3d7424 */ /* 0x000fe200078e00ff */
[----:B------:R-:W-:Y:S01]  /*19380*/  UMOV UR4, 0xd7600000 ;  /* 0xd760000000047882 */ /* 0x000fe20000000000 */
[----:B------:R-:W-:Y:S01]  /*19390*/  UMOV UR5, 0x41effff4 ;  /* 0x41effff400057882 */ /* 0x000fe20000000000 */
[----:B------:R-:W-:Y:S01]  /*193a0*/  BSSY.RECONVERGENT B4, `(.L_x_902) ;  /* 0x000001e000047945 */ /* 0x000fe20003800200 */
[----:B------:R-:W1:Y:S02]  /*193b0*/  MUFU.RCP64H R63, 4.29494272000000000000e+09 ;  /* 0x41effff4003f7908 */ /* 0x000e640000001800 */
        /* <DEDUP_REMOVED lines=28> */
.L_x_903:
[----:B------:R-:W-:Y:S05]  /*19580*/  BSYNC.RECONVERGENT B4 ;  /* 0x0000000000047941 */ /* 0x000fea0003800200 */
.L_x_902:
        /* <DEDUP_REMOVED lines=32> */
.L_x_905:
[----:B------:R-:W-:Y:S05]  /*19790*/  BSYNC.RECONVERGENT B4 ;  /* 0x0000000000047941 */ /* 0x000fea0003800200 */
.L_x_904:
        /* <DEDUP_REMOVED lines=32> */
.L_x_907:
[----:B------:R-:W-:Y:S05]  /*199a0*/  BSYNC.RECONVERGENT B4 ;  /* 0x0000000000047941 */ /* 0x000fea0003800200 */
.L_x_906:
        /* <DEDUP_REMOVED lines=32> */
.L_x_909:
[----:B------:R-:W-:Y:S05]  /*19bb0*/  BSYNC.RECONVERGENT B4 ;  /* 0x0000000000047941 */ /* 0x000fea0003800200 */
.L_x_908:
        /* <DEDUP_REMOVED lines=35> */
[----:B---3--:R-:W-:Y:S05]  /*19df0*/  CALL.REL.NOINC `($__internal_1_$__cuda_sm20_div_rn_f64_full) ;  /* 0x000000b800a87944 */ /* 0x008fea0003c00000 */
.L_x_911:
[----:B------:R-:W-:Y:S05]  /*19e00*/  BSYNC.RECONVERGENT B4 ;  /* 0x0000000000047941 */ /* 0x000fea0003800200 */
.L_x_910:
        /* <DEDUP_REMOVED lines=32> */
.L_x_913:
[----:B------:R-:W-:Y:S05]  /*1a010*/  BSYNC.RECONVERGENT B4 ;  /* 0x0000000000047941 */ /* 0x000fea0003800200 */
.L_x_912:
        /* <DEDUP_REMOVED lines=32> */
.L_x_915:
[----:B------:R-:W-:Y:S05]  /*1a220*/  BSYNC.RECONVERGENT B4 ;  /* 0x0000000000047941 */ /* 0x000fea0003800200 */
.L_x_914:
        /* <DEDUP_REMOVED lines=36> */
[----:B---3--:R-:W-:Y:S05]  /*1a470*/  CALL.REL.NOINC `($__internal_1_$__cuda_sm20_div_rn_f64_full) ;  /* 0x000000b400087944 */ /* 0x008fea0003c00000 */
.L_x_917:
[----:B------:R-:W-:Y:S05]  /*1a480*/  BSYNC.RECONVERGENT B4 ;  /* 0x0000000000047941 */ /* 0x000fea0003800200 */
.L_x_916:
        /* <DEDUP_REMOVED lines=32> */
.L_x_919:
[----:B------:R-:W-:Y:S05]  /*1a690*/  BSYNC.RECONVERGENT B4 ;  /* 0x0000000000047941 */ /* 0x000fea0003800200 */
.L_x_918:
        /* <DEDUP_REMOVED lines=32> */
.L_x_921:
[----:B------:R-:W-:Y:S05]  /*1a8a0*/  BSYNC.RECONVERGENT B4 ;  /* 0x0000000000047941 */ /* 0x000fea0003800200 */
.L_x_920:
[----:B------:R-:W0:Y:S01]  /*1a8b0*/  FRND.F64.FLOOR R58, R58 ;  /* 0x0000003a003a7313 */ /* 0x000e220000305800 */
[----:B------:R-:W-:Y:S01]  /*1a8c0*/  IMAD.MOV.U32 R22, RZ, RZ, -0x28a00000 ;  /* 0xd7600000ff167424 */ /* 0x000fe200078e00ff */
[----:B------:R-:W-:Y:S01]  /*1a8d0*/  UMOV UR4, 0xd7600000 ;  /* 0xd760000000047882 */ /* 0x000fe20000000000 */
[----:B------:R-:W-:Y:S01]  /*1a8e0*/  IMAD.MOV.U32 R23, RZ, RZ, 0x41effff4 ;  /* 0x41effff4ff177424 */ /* 0x000fe200078e00ff */
[----:B------:R-:W-:Y:S01]  /*1a8f0*/  UMOV UR5, 0x41effff4 ;  /* 0x41effff400057882 */ /* 0x000fe20000000000 */
[----:B------:R-:W-:Y:S01]  /*1a900*/  IMAD.MOV.U32 R24, RZ, RZ, 0x1 ;  /* 0x00000001ff187424 */ /* 0x000fe200078e00ff */
        /* <DEDUP_REMOVED lines=30> */
.L_x_923:
[----:B------:R-:W-:Y:S05]  /*1aaf0*/  BSYNC.RECONVERGENT B4 ;  /* 0x0000000000047941 */ /* 0x000fea0003800200 */
.L_x_922:
        /* <DEDUP_REMOVED lines=20> */
[----:B------:R-:W-:Y:S01]  /*1ac40*/  DFMA R60, R22, R60, R22 ;  /* 0x0000003c163c722b */ /* 0x000fe20000000016 */
[----:B--2---:R-:W0:Y:S08]  /*1ac50*/  I2F.F64.U32 R26, R26 ;  /* 0x0000001a001a7312 */ /* 0x004e300000201800 */
[----:B----4-:R-:W1:Y:S01]  /*1ac60*/  I2F.F64.U32 R22, R0 ;  /* 0x0000000000167312 */ /* 0x010e620000201800 */
[----:B0-----:R-:W-:-:S07]  /*1ac70*/  DMUL R66, R26, 7.62939453125e-06 ;  /* 0x3ee000001a427828 */ /* 0x001fce0000000000 */
[----:B-----5:R-:W0:Y:S01]  /*1ac80*/  I2F.F64.U32 R18, R2 ;  /* 0x0000000200127312 */ /* 0x020e220000201800 */
[----:B-1----:R-:W-:-:S07]  /*1ac90*/  DMUL R24, R22, 7.62939453125e-06 ;  /* 0x3ee0000016187828 */ /* 0x002fce0000000000 */
[----:B------:R0:W1:Y:S08]  /*1aca0*/  FRND.F64.FLOOR R50, R66 ;  /* 0x0000004200327313 */ /* 0x0000700000305800 */
[----:B------:R-:W2:Y:S01]  /*1acb0*/  FRND.F64.FLOOR R24, R24 ;  /* 0x0000001800187313 */ /* 0x000ea20000305800 */
[----:B0-----:R-:W-:Y:S02]  /*1acc0*/  DMUL R66, R18, 7.62939453125e-06 ;  /* 0x3ee0000012427828 */ /* 0x001fe40000000000 */
[----:B-1----:R-:W-:-:S02]  /*1acd0*/  DMUL R64, R48, R50 ;  /* 0x0000003230407228 */ /* 0x002fc40000000000 */
[----:B------:R-:W-:-:S06]  /*1ace0*/  DFMA R26, R50, -131072, R26 ;  /* 0xc1000000321a782b */ /* 0x000fcc000000001a */
[----:B------:R-:W-:Y:S02]  /*1acf0*/  DMUL R68, R60, R64 ;  /* 0x000000403c447228 */ /* 0x000fe40000000000 */
[----:B------:R-:W-:Y:S01]  /*1ad00*/  FSETP.GEU.AND P2, PT, |R65|, 6.5827683646048100446e-37, PT ;  /* 0x036000004100780b */ /* 0x000fe20003f4e200 */
[----:B--2---:R-:W-:-:S05]  /*1ad10*/  DFMA R22, R24, -131072, R22 ;  /* 0xc10000001816782b */ /* 0x004fca0000000016 */
[----:B------:R-:W-:Y:S01]  /*1ad20*/  DFMA R70, R68, -R20, R64 ;  /* 0x800000144446722b */ /* 0x000fe20000000040 */
[----:B------:R-:W0:Y:S07]  /*1ad30*/  FRND.F64.FLOOR R20, R66 ;  /* 0x0000004200147313 */ /* 0x000e2e0000305800 */
[----:B------:R-:W-:Y:S02]  /*1ad40*/  DFMA R58, R60, R70, R68 ;  /* 0x000000463c3a722b */ /* 0x000fe40000000044 */
[----:B0-----:R-:W-:-:S08]  /*1ad50*/  DFMA R18, R20, -131072, R18 ;  /* 0xc10000001412782b */ /* 0x001fd00000000012 */
        /* <DEDUP_REMOVED lines=9> */
.L_x_925:
[----:B------:R-:W-:Y:S05]  /*1adf0*/  BSYNC.RECONVERGENT B4 ;  /* 0x0000000000047941 */ /* 0x000fea0003800200 */
.L_x_924:
        /* <DEDUP_REMOVED lines=32> */
.L_x_927:
[----:B------:R-:W-:Y:S05]  /*1b000*/  BSYNC.RECONVERGENT B4 ;  /* 0x0000000000047941 */ /* 0x000fea0003800200 */
.L_x_926:
        /* <DEDUP_REMOVED lines=32> */
.L_x_929:
[----:B------:R-:W-:Y:S05]  /*1b210*/  BSYNC.RECONVERGENT B4 ;  /* 0x0000000000047941 */ /* 0x000fea0003800200 */
.L_x_928:
        /* <DEDUP_REMOVED lines=36> */
.L_x_931:
[----:B------:R-:W-:Y:S05]  /*1b460*/  BSYNC.RECONVERGENT B4 ;  /* 0x0000000000047941 */ /* 0x000fea0003800200 */
.L_x_930:
        /* <DEDUP_REMOVED lines=32> */
.L_x_933:
[----:B------:R-:W-:Y:S05]  /*1b670*/  BSYNC.RECONVERGENT B4 ;  /* 0x0000000000047941 */ /* 0x000fea0003800200 */
.L_x_932:
        /* <DEDUP_REMOVED lines=32> */
.L_x_935:
[----:B------:R-:W-:Y:S05]  /*1b880*/  BSYNC.RECONVERGENT B4 ;  /* 0x0000000000047941 */ /* 0x000fea0003800200 */
.L_x_934:
        /* <DEDUP_REMOVED lines=36> */
[----:B---3--:R-:W-:Y:S05]  /*1bad0*/  CALL.REL.NOINC `($__internal_1_$__cuda_sm20_div_rn_f64_full) ;  /* 0x0000009c00707944 */ /* 0x008fea0003c00000 */
.L_x_937:
[----:B------:R-:W-:Y:S05]  /*1bae0*/  BSYNC.RECONVERGENT B4 ;  /* 0x0000000000047941 */ /* 0x000fea0003800200 */
.L_x_936:
        /* <DEDUP_REMOVED lines=32> */
.L_x_939:
[----:B------:R-:W-:Y:S05]  /*1bcf0*/  BSYNC.RECONVERGENT B4 ;  /* 0x0000000000047941 */ /* 0x000fea0003800200 */
.L_x_938:
        /* <DEDUP_REMOVED lines=32> */
.L_x_941:
[----:B------:R-:W-:Y:S05]  /*1bf00*/  BSYNC.RECONVERGENT B4 ;  /* 0x0000000000047941 */ /* 0x000fea0003800200 */
.L_x_940:
        /* <DEDUP_REMOVED lines=36> */
.L_x_943:
[----:B------:R-:W-:Y:S05]  /*1c150*/  BSYNC.RECONVERGENT B4 ;  /* 0x0000000000047941 */ /* 0x000fea0003800200 */
.L_x_942:
        /* <DEDUP_REMOVED lines=32> */
.L_x_945:
[----:B------:R-:W-:Y:S05]  /*1c360*/  BSYNC.RECONVERGENT B4 ;  /* 0x0000000000047941 */ /* 0x000fea0003800200 */
.L_x_944:
        /* <DEDUP_REMOVED lines=32> */
.L_x_947:
[----:B------:R-:W-:Y:S05]  /*1c570*/  BSYNC.RECONVERGENT B4 ;  /* 0x0000000000047941 */ /* 0x000fea0003800200 */
.L_x_946:
        /* <DEDUP_REMOVED lines=32> */
.L_x_949:
[----:B------:R-:W-:Y:S05]  /*1c780*/  BSYNC.RECONVERGENT B4 ;  /* 0x0000000000047941 */ /* 0x000fea0003800200 */
.L_x_948:
        /* <DEDUP_REMOVED lines=36> */
.L_x_951:
[----:B------:R-:W-:Y:S05]  /*1c9d0*/  BSYNC.RECONVERGENT B4 ;  /* 0x0000000000047941 */ /* 0x000fea0003800200 */
.L_x_950:
        /* <DEDUP_REMOVED lines=32> */
.L_x_953:
[----:B------:R-:W-:Y:S05]  /*1cbe0*/  BSYNC.RECONVERGENT B4 ;  /* 0x0000000000047941 */ /* 0x000fea0003800200 */
.L_x_952:
        /* <DEDUP_REMOVED lines=32> */
.L_x_955:
[----:B------:R-:W-:Y:S05]  /*1cdf0*/  BSYNC.RECONVERGENT B4 ;  /* 0x0000000000047941 */ /* 0x000fea0003800200 */
.L_x_954:
        /* <DEDUP_REMOVED lines=37> */
.L_x_957:
[----:B------:R-:W-:Y:S05]  /*1d050*/  BSYNC.RECONVERGENT B4 ;  /* 0x0000000000047941 */ /* 0x000fea0003800200 */
.L_x_956:
        /* <DEDUP_REMOVED lines=32> */
.L_x_959:
[----:B------:R-:W-:Y:S05]  /*1d260*/  BSYNC.RECONVERGENT B4 ;  /* 0x0000000000047941 */ /* 0x000fea0003800200 */
.L_x_958:
        /* <DEDUP_REMOVED lines=32> */
.L_x_961:
[----:B------:R-:W-:Y:S05]  /*1d470*/  BSYNC.RECONVERGENT B4 ;  /* 0x0000000000047941 */ /* 0x000fea0003800200 */
.L_x_960:
        /* <DEDUP_REMOVED lines=36> */
.L_x_963:
[----:B------:R-:W-:Y:S05]  /*1d6c0*/  BSYNC.RECONVERGENT B4 ;  /* 0x0000000000047941 */ /* 0x000fea0003800200 */
.L_x_962:
        /* <DEDUP_REMOVED lines=32> */
.L_x_965:
[----:B------:R-:W-:Y:S05]  /*1d8d0*/  BSYNC.RECONVERGENT B4 ;  /* 0x0000000000047941 */ /* 0x000fea0003800200 */
.L_x_964:
[----:B------:R-:W0:Y:S01]  /*1d8e0*/  MUFU.RCP64H R43, 4.29494272000000000000e+09 ;  /* 0x41effff4002b7908 */ /* 0x000e220000001800 */
        /* <DEDUP_REMOVED lines=31> */
.L_x_967:
[----:B------:R-:W-:Y:S05]  /*1dae0*/  BSYNC.RECONVERGENT B4 ;  /* 0x0000000000047941 */ /* 0x000fea0003800200 */
.L_x_966:
        /* <DEDUP_REMOVED lines=32> */
.L_x_969:
[----:B------:R-:W-:Y:S05]  /*1dcf0*/  BSYNC.RECONVERGENT B4 ;  /* 0x0000000000047941 */ /* 0x000fea0003800200 */
.L_x_968:
        /* <DEDUP_REMOVED lines=36> */
.L_x_971:
[----:B------:R-:W-:Y:S05]  /*1df40*/  BSYNC.RECONVERGENT B4 ;  /* 0x0000000000047941 */ /* 0x000fea0003800200 */
.L_x_970:
        /* <DEDUP_REMOVED lines=19> */
[----:B------:R-:W-:-:S08]  /*1e080*/  DFMA R46, R38, R34, R38 ;  /* 0x00000022262e722b */ /* 0x000fd00000000026 */
        /* <DEDUP_REMOVED lines=12> */
.L_x_973:
[----:B------:R-:W-:Y:S05]  /*1e150*/  BSYNC.RECONVERGENT B4 ;  /* 0x0000000000047941 */ /* 0x000fea0003800200 */
.L_x_972:
        /* <DEDUP_REMOVED lines=32> */
.L_x_975:
[----:B------:R-:W-:Y:S05]  /*1e360*/  BSYNC.RECONVERGENT B4 ;  /* 0x0000000000047941 */ /* 0x000fea0003800200 */
.L_x_974:
        /* <DEDUP_REMOVED lines=37> */
.L_x_977:
[----:B------:R-:W-:Y:S05]  /*1e5c0*/  BSYNC.RECONVERGENT B4 ;  /* 0x0000000000047941 */ /* 0x000fea0003800200 */
.L_x_976:
        /* <DEDUP_REMOVED lines=32> */
.L_x_979:
[----:B------:R-:W-:Y:S05]  /*1e7d0*/  BSYNC.RECONVERGENT B4 ;  /* 0x0000000000047941 */ /* 0x000fea0003800200 */
.L_x_978:
        /* <DEDUP_REMOVED lines=32> */
.L_x_981:
[----:B------:R-:W-:Y:S05]  /*1e9e0*/  BSYNC.RECONVERGENT B4 ;  /* 0x0000000000047941 */ /* 0x000fea0003800200 */
.L_x_980:
        /* <DEDUP_REMOVED lines=36> */
.L_x_983:
[----:B------:R-:W-:Y:S05]  /*1ec30*/  BSYNC.RECONVERGENT B4 ;  /* 0x0000000000047941 */ /* 0x000fea0003800200 */
.L_x_982:
[----:B------:R-:W0:Y:S01]  /*1ec40*/  FRND.F64.FLOOR R58, R58 ;  /* 0x0000003a003a7313 */ /* 0x000e220000305800 */
[----:B------:R-:W-:Y:S01]  /*1ec50*/  UMOV UR4, 0xd7600000 ;  /* 0xd760000000047882 */ /* 0x000fe20000000000 */
[----:B------:R-:W-:-:S06]  /*1ec60*/  UMOV UR5, 0x41effff4 ;  /* 0x41effff400057882 */ /* 0x000fcc0000000000 */
[----:B------:R4:W1:Y:S01]  /*1ec70*/  F2I.U32.F64.TRUNC R40, R40 ;  /* 0x0000002800287311 */ /* 0x000862000030d000 */
[----:B0-----:R-:W-:-:S07]  /*1ec80*/  DFMA R18, R58, -UR4, R18 ;  /* 0x800000043a127c2b */ /* 0x001fce0008000012 */
[----:B------:R4:W0:Y:S01]  /*1ec90*/  F2I.U32.F64.TRUNC R32, R32 ;  /* 0x0000002000207311 */ /* 0x000822000030d000 */
[----:B------:R-:W-:-:S07]  /*1eca0*/  DADD R20, R18, UR4 ;  /* 0x0000000412147e29 */ /* 0x000fce0008000000 */
[----:B------:R4:W2:Y:S01]  /*1ecb0*/  F2I.U32.F64.TRUNC R14, R14 ;  /* 0x0000000e000e7311 */ /* 0x0008a2000030d000 */
        /* <DEDUP_REMOVED lines=8> */
[----:B-12---:R4:W0:Y:S02]  /*1ed40*/  F2I.U32.F64.TRUNC R28, R28 ;  /* 0x0000001c001c7311 */ /* 0x006824000030d000 */
.L_x_803:
[----:B------:R-:W-:Y:S05]  /*1ed50*/  BSYNC.RECONVERGENT B1 ;  /* 0x0000000000017941 */ /* 0x000fea0003800200 */
.L_x_802:
[C---:B------:R-:W-:Y:S01]  /*1ed60*/  ISETP.GT.U32.AND P0, PT, R8.reuse, 0x1, PT ;  /* 0x000000010800780c */ /* 0x040fe20003f04070 */
[----:B------:R-:W-:Y:S01]  /*1ed70*/  VIADD R3, R3, 0x1 ;  /* 0x0000000103037836 */ /* 0x000fe20000000000 */
[--C-:B------:R-:W-:Y:S02]  /*1ed80*/  SHF.R.U64 R8, R8, 0x1, R7.reuse ;  /* 0x0000000108087819 */ /* 0x100fe40000001207 */
[----:B------:R-:W-:Y:S02]  /*1ed90*/  ISETP.GT.U32.AND.EX P0, PT, R7, RZ, PT, P0 ;  /* 0x000000ff0700720c */ /* 0x000fe40003f04100 */
[----:B------:R-:W-:-:S11]  /*1eda0*/  SHF.R.U32.HI R7, RZ, 0x1, R7 ;  /* 0x00000001ff077819 */ /* 0x000fd60000011607 */
[----:B------:R-:W-:Y:S05]  /*1edb0*/  @P0 BRA `(.L_x_984) ;  /* 0xffffff3800880947 */ /* 0x000fea000383ffff */
[----:B------:R-:W-:Y:S05]  /*1edc0*/  BSYNC.RECONVERGENT B2 ;  /* 0x0000000000027941 */ /* 0x000fea0003800200 */
.L_x_801:
[----:B----4-:R4:W1:Y:S08]  /*1edd0*/  I2F.F64.U32 R10, R40 ;  /* 0x00000028000a7312 */ /* 0x0108700000201800 */
[----:B0-----:R-:W0:Y:S08]  /*1ede0*/  I2F.F64.U32 R32, R32 ;  /* 0x0000002000207312 */ /* 0x001e300000201800 */
[----:B------:R-:W0:Y:S08]  /*1edf0*/  I2F.F64.U32 R14, R14 ;  /* 0x0000000e000e7312 */ /* 0x000e300000201800 */
[----:B------:R-:W0:Y:S08]  /*1ee00*/  I2F.F64.U32 R46, R46 ;  /* 0x0000002e002e7312 */ /* 0x000e300000201800 */
[----:B------:R-:W0:Y:S08]  /*1ee10*/  I2F.F64.U32 R38, R38 ;  /* 0x0000002600267312 */ /* 0x000e300000201800 */
[----:B------:R-:W0:Y:S08]  /*1ee20*/  I2F.F64.U32 R30, R30 ;  /* 0x0000001e001e7312 */ /* 0x000e300000201800 */
[----:B------:R-:W0:Y:S08]  /*1ee30*/  I2F.F64.U32 R44, R44 ;  /* 0x0000002c002c7312 */ /* 0x000e300000201800 */
[----:B------:R-:W0:Y:S08]  /*1ee40*/  I2F.F64.U32 R36, R36 ;  /* 0x0000002400247312 */ /* 0x000e300000201800 */
[----:B-1--4-:R-:W0:Y:S02]  /*1ee50*/  I2F.F64.U32 R28, R28 ;  /* 0x0000001c001c7312 */ /* 0x012e240000201800 */
.L_x_800:
[----:B------:R-:W-:Y:S05]  /*1ee60*/  BSYNC.RECONVERGENT B3 ;  /* 0x0000000000037941 */ /* 0x000fea0003800200 */
.L_x_799:
[----:B------:R-:W4:Y:S01]  /*1ee70*/  MUFU.RCP64H R9, 4.29494272000000000000e+09 ;  /* 0x41effff400097908 */ /* 0x000f220000001800 */
[----:B------:R-:W-:Y:S01]  /*1ee80*/  IMAD.MOV.U32 R16, RZ, RZ, -0x28a00000 ;  /* 0xd7600000ff107424 */ /* 0x000fe200078e00ff */
[----:B------:R-:W-:Y:S01]  /*1ee90*/  MOV R8, 0x1 ;  /* 0x0000000100087802 */ /* 0x000fe20000000f00 */
[----:B------:R-:W-:Y:S01]  /*1eea0*/  IMAD.MOV.U32 R17, RZ, RZ, 0x41effff4 ;  /* 0x41effff4ff117424 */ /* 0x000fe200078e00ff */
[----:B------:R-:W-:Y:S05]  /*1eeb0*/  BSSY.RECONVERGENT B1, `(.L_x_985) ;  /* 0x0000017000017945 */ /* 0x000fea0003800200 */
[----:B----4-:R-:W-:-:S08]  /*1eec0*/  DFMA R2, R8, -R16, 1 ;  /* 0x3ff000000802742b */ /* 0x010fd00000000810 */
[----:B------:R-:W-:Y:S02]  /*1eed0*/  DFMA R12, R2, R2, R2 ;  /* 0x00000002020c722b */ /* 0x000fe40000000002 */
[----:B------:R-:W-:-:S06]  /*1eee0*/  DMUL R2, R10, 7.62939453125e-06 ;  /* 0x3ee000000a027828 */ /* 0x000fcc0000000000 */
[----:B------:R-:W-:-:S04]  /*1eef0*/  DFMA R8, R8, R12, R8 ;  /* 0x0000000c0808722b */ /* 0x000fc80000000008 */
[----:B------:R-:W1:Y:S04]  /*1ef00*/  FRND.F64.FLOOR R2, R2 ;  /* 0x0000000200027313 */ /* 0x000e680000305800 */
[----:B------:R-:W-:-:S08]  /*1ef10*/  DFMA R18, R8, -R16, 1 ;  /* 0x3ff000000812742b */ /* 0x000fd00000000810 */
[----:B------:R-:W-:Y:S02]  /*1ef20*/  DFMA R18, R8, R18, R8 ;  /* 0x000000120812722b */ /* 0x000fe40000000008 */
[C---:B-1----:R-:W-:Y:S02]  /*1ef30*/  DMUL R12, R2.reuse, R52 ;  /* 0x00000034020c7228 */ /* 0x042fe40000000000 */
        /* <DEDUP_REMOVED lines=13> */
[----:B0-23--:R-:W-:Y:S05]  /*1f010*/  CALL.REL.NOINC `($__internal_1_$__cuda_sm20_div_rn_f64_full) ;  /* 0x0000006800207944 */ /* 0x00dfea0003c00000 */
.L_x_986:
[----:B------:R-:W-:Y:S05]  /*1f020*/  BSYNC.RECONVERGENT B1 ;  /* 0x0000000000017941 */ /* 0x000fea0003800200 */
.L_x_985:
[----:B------:R-:W1:Y:S01]  /*1f030*/  MUFU.RCP64H R3, 4.29494272000000000000e+09 ;  /* 0x41effff400037908 */ /* 0x000e620000001800 */
        /* <DEDUP_REMOVED lines=8> */
[----:B-1----:R-:W-:-:S08]  /*1f0c0*/  DFMA R8, R2, -R18, 1 ;  /* 0x3ff000000208742b */ /* 0x002fd00000000812 */
[----:B------:R-:W-:-:S08]  /*1f0d0*/  DFMA R8, R8, R8, R8 ;  /* 0x000000080808722b */ /* 0x000fd00000000008 */
[----:B------:R-:W-:-:S08]  /*1f0e0*/  DFMA R8, R2, R8, R2 ;  /* 0x000000080208722b */ /* 0x000fd00000000002 */
[----:B------:R-:W-:-:S08]  /*1f0f0*/  DFMA R2, R8, -R18, 1 ;  /* 0x3ff000000802742b */ /* 0x000fd00000000812 */
[----:B------:R-:W-:Y:S02]  /*1f100*/  DFMA R20, R8, R2, R8 ;  /* 0x000000020814722b */ /* 0x000fe40000000008 */
[----:B------:R-:W1:Y:S06]  /*1f110*/  FRND.F64.FLOOR R2, R58 ;  /* 0x0000003a00027313 */ /* 0x000e6c0000305800 */
[----:B------:R-:W-:-:S08]  /*1f120*/  DMUL R8, R20, R10 ;  /* 0x0000000a14087228 */ /* 0x000fd00000000000 */
[-C--:B------:R-:W-:Y:S02]  /*1f130*/  DFMA R16, R8, -R18.reuse, R10 ;  /* 0x800000120810722b */ /* 0x080fe4000000000a */
[----:B-1----:R-:W-:-:S06]  /*1f140*/  DFMA R2, R2, -R18, R12 ;  /* 0x800000120202722b */ /* 0x002fcc000000000c */
        /* <DEDUP_REMOVED lines=14> */
.L_x_988:
[----:B------:R-:W-:Y:S05]  /*1f230*/  BSYNC.RECONVERGENT B1 ;  /* 0x0000000000017941 */ /* 0x000fea0003800200 */
.L_x_987:
[----:B------:R-:W1:Y:S01]  /*1f240*/  MUFU.RCP64H R17, 4.29494272000000000000e+09 ;  /* 0x41effff400117908 */ /* 0x000e620000001800 */
[----:B------:R-:W-:Y:S01]  /*1f250*/  MOV R8, 0xd7600000 ;  /* 0xd760000000087802 */ /* 0x000fe20000000f00 */
[----:B------:R-:W-:Y:S01]  /*1f260*/  IMAD.MOV.U32 R9, RZ, RZ, 0x41effff4 ;  /* 0x41effff4ff097424 */ /* 0x000fe200078e00ff */
[----:B------:R-:W-:Y:S01]  /*1f270*/  UMOV UR4, 0xd7600000 ;  /* 0xd760000000047882 */ /* 0x000fe20000000000 */
[----:B------:R-:W-:Y:S01]  /*1f280*/  IMAD.MOV.U32 R16, RZ, RZ, 0x1 ;  /* 0x00000001ff107424 */ /* 0x000fe200078e00ff */
[----:B------:R-:W-:Y:S01]  /*1f290*/  UMOV UR5, 0x41effff4 ;  /* 0x41effff400057882 */ /* 0x000fe20000000000 */
[----:B------:R-:W-:Y:S02]  /*1f2a0*/  BSSY.RECONVERGENT B1, `(.L_x_989) ;  /* 0x000001a000017945 */ /* 0x000fe40003800200 */
[----:B------:R-:W4:Y:S02]  /*1f2b0*/  FRND.F64.FLOOR R58, R58 ;  /* 0x0000003a003a7313 */ /* 0x000f240000305800 */
[----:B-1----:R-:W-:-:S02]  /*1f2c0*/  DFMA R2, R16, -R8, 1 ;  /* 0x3ff000001002742b */ /* 0x002fc40000000808 */
[----:B----4-:R-:W-:-:S06]  /*1f2d0*/  DFMA R10, R58, -R8, R10 ;  /* 0x800000083a0a722b */ /* 0x010fcc000000000a */
        /* <DEDUP_REMOVED lines=21> */
[----:B0-23--:R-:W-:Y:S05]  /*1f430*/  CALL.REL.NOINC `($__internal_1_$__cuda_sm20_div_rn_f64_full) ;  /* 0x0000006400187944 */ /* 0x00dfea0003c00000 */
.L_x_990:
[----:B------:R-:W-:Y:S05]  /*1f440*/  BSYNC.RECONVERGENT B1 ;  /* 0x0000000000017941 */ /* 0x000fea0003800200 */
.L_x_989:
[----:B------:R-:W1:Y:S01]  /*1f450*/  MUFU.RCP64H R3, 4.29494272000000000000e+09 ;  /* 0x41effff400037908 */ /* 0x000e620000001800 */
[----:B------:R-:W-:Y:S01]  /*1f460*/  IMAD.MOV.U32 R18, RZ, RZ, -0x28a00000 ;  /* 0xd7600000ff127424 */ /* 0x000fe200078e00ff */
[----:B------:R-:W-:Y:S01]  /*1f470*/  UMOV UR4, 0xd7600000 ;  /* 0xd760000000047882 */ /* 0x000fe20000000000 */
[----:B------:R-:W-:Y:S01]  /*1f480*/  IMAD.MOV.U32 R19, RZ, RZ, 0x41effff4 ;  /* 0x41effff4ff137424 */ /* 0x000fe200078e00ff */
[----:B------:R-:W-:Y:S01]  /*1f490*/  UMOV UR5, 0x41effff4 ;  /* 0x41effff400057882 */ /* 0x000fe20000000000 */
[----:B------:R-:W-:Y:S01]  /*1f4a0*/  IMAD.MOV.U32 R2, RZ, RZ, 0x1 ;  /* 0x00000001ff027424 */ /* 0x000fe200078e00ff */
[----:B------:R-:W-:Y:S02]  /*1f4b0*/  BSSY.RECONVERGENT B1, `(.L_x_991) ;  /* 0x0000021000017945 */ /* 0x000fe40003800200 */
[----:B------:R-:W4:Y:S03]  /*1f4c0*/  FRND.F64.FLOOR R58, R58 ;  /* 0x0000003a003a7313 */ /* 0x000f260000305800 */
[----:B-1----:R-:W-:-:S02]  /*1f4d0*/  DFMA R8, R2, -R18, 1 ;  /* 0x3ff000000208742b */ /* 0x002fc40000000812 */
[----:B----4-:R-:W-:-:S06]  /*1f4e0*/  DFMA R12, R58, -R18, R12 ;  /* 0x800000123a0c722b */ /* 0x010fcc000000000c */
[----:B------:R-:W-:Y:S02]  /*1f4f0*/  DFMA R10, R8, R8, R8 ;  /* 0x00000008080a722b */ /* 0x000fe40000000008 */
[----:B0-----:R-:W-:Y:S02]  /*1f500*/  DMUL R8, R32, 7.62939453125e-06 ;  /* 0x3ee0000020087828 */ /* 0x001fe40000000000 */
[----:B------:R-:W-:-:S04]  /*1f510*/  DSETP.GEU.AND P0, PT, R12, RZ, PT ;  /* 0x000000ff0c00722a */ /* 0x000fc80003f0e000 */
[----:B------:R-:W-:-:S04]  /*1f520*/  DFMA R2, R2, R10, R2 ;  /* 0x0000000a0202722b */ /* 0x000fc80000000002 */
[----:B------:R-:W3:Y:S04]  /*1f530*/  FRND.F64.FLOOR R8, R8 ;  /* 0x0000000800087313 */ /* 0x000ee80000305800 */
[----:B------:R-:W-:-:S08]  /*1f540*/  DFMA R16, R2, -R18, 1 ;  /* 0x3ff000000210742b */ /* 0x000fd00000000812 */
[----:B------:R-:W-:Y:S02]  /*1f550*/  DFMA R20, R2, R16, R2 ;  /* 0x000000100214722b */ /* 0x000fe40000000002 */
[----:B------:R-:W-:Y:S02]  /*1f560*/  DADD R2, R12, UR4 ;  /* 0x000000040c027e29 */ /* 0x000fe40008000000 */
[----:B---3--:R-:W-:-:S08]  /*1f570*/  DMUL R10, R8, R54 ;  /* 0x00000036080a7228 */ /* 0x008fd00000000000 */
[----:B------:R-:W-:Y:S02]  /*1f580*/  DMUL R16, R20, R10 ;  /* 0x0000000a14107228 */ /* 0x000fe40000000000 */
[----:B------:R-:W-:-:S06]  /*1f590*/  FSETP.GEU.AND P2, PT, |R11|, 6.5827683646048100446e-37, PT ;  /* 0x036000000b00780b */ /* 0x000fcc0003f4e200 */
        /* <DEDUP_REMOVED lines=17> */
[----:B--2---:R-:W-:Y:S05]  /*1f6b0*/  CALL.REL.NOINC `($__internal_1_$__cuda_sm20_div_rn_f64_full) ;  /* 0x0000006000787944 */ /* 0x004fea0003c00000 */
.L_x_992:
[----:B------:R-:W-:Y:S05]  /*1f6c0*/  BSYNC.RECONVERGENT B1 ;  /* 0x0000000000017941 */ /* 0x000fea0003800200 */
.L_x_991:
        /* <DEDUP_REMOVED lines=31> */
[----:B--2---:R-:W-:Y:S05]  /*1f8c0*/  CALL.REL.NOINC `($__internal_1_$__cuda_sm20_div_rn_f64_full) ;  /* 0x0000005c00f47944 */ /* 0x004fea0003c00000 */
.L_x_994:
[----:B------:R-:W-:Y:S05]  /*1f8d0*/  BSYNC.RECONVERGENT B1 ;  /* 0x0000000000017941 */ /* 0x000fea0003800200 */
.L_x_993:
        /* <DEDUP_REMOVED lines=31> */
[----:B--2---:R-:W-:Y:S05]  /*1fad0*/  CALL.REL.NOINC `($__internal_1_$__cuda_sm20_div_rn_f64_full) ;  /* 0x0000005c00707944 */ /* 0x004fea0003c00000 */
.L_x_996:
[----:B------:R-:W-:Y:S05]  /*1fae0*/  BSYNC.RECONVERGENT B1 ;  /* 0x0000000000017941 */ /* 0x000fea0003800200 */
.L_x_995:
        /* <DEDUP_REMOVED lines=13> */
[----:B------:R-:W-:-:S04]  /*1fbc0*/  DFMA R2, R2, R10, R2 ;  /* 0x0000000a0202722b */ /* 0x000fc80000000002 */
[----:B------:R-:W0:Y:S04]  /*1fbd0*/  FRND.F64.FLOOR R8, R8 ;  /* 0x0000000800087313 */ /* 0x000e280000305800 */
[----:B------:R-:W-:-:S08]  /*1fbe0*/  DFMA R18, R2, -R20, 1 ;  /* 0x3ff000000212742b */ /* 0x000fd00000000814 */
[----:B------:R-:W-:Y:S02]  /*1fbf0*/  DFMA R22, R2, R18, R2 ;  /* 0x000000120216722b */ /* 0x000fe40000000002 */
[----:B------:R-:W-:Y:S02]  /*1fc00*/  DADD R2, R12, UR4 ;  /* 0x000000040c027e29 */ /* 0x000fe40008000000 */
[C---:B0-----:R-:W-:Y:S02]  /*1fc10*/  DMUL R10, R8.reuse, R52 ;  /* 0x00000034080a7228 */ /* 0x041fe40000000000 */
        /* <DEDUP_REMOVED lines=11> */
[----:B------:R-:W-:Y:S02]  /*1fcd0*/  FFMA R0, RZ, 29.99997711181640625, R59 ;  /* 0x41effff4ff007823 */ /* 0x000fe4000000003b */
[----:B------:R-:W-:-:S03]  /*1fce0*/  DADD R16, R16, R2 ;  /* 0x0000000010107229 */ /* 0x000fc60000000002 */
[----:B------:R-:W-:-:S13]  /*1fcf0*/  FSETP.GT.AND P0, PT, |R0|, 1.469367938527859385e-39, PT ;  /* 0x001000000000780b */ /* 0x000fda0003f04200 */
[----:B------:R-:W-:Y:S05]  /*1fd00*/  @P0 BRA P1, `(.L_x_998) ;  /* 0x0000000000180947 */ /* 0x000fea0000800000 */
[----:B------:R-:W-:Y:S01]  /*1fd10*/  IMAD.MOV.U32 R58, RZ, RZ, R10 ;  /* 0x000000ffff3a7224 */ /* 0x000fe200078e000a */
[----:B------:R-:W-:Y:S01]  /*1fd20*/  MOV R9, 0x1fd70 ;  /* 0x0001fd7000097802 */ /* 0x000fe20000000f00 */
[----:B------:R-:W-:Y:S02]  /*1fd30*/  IMAD.MOV.U32 R59, RZ, RZ, R11 ;  /* 0x000000ffff3b7224 */ /* 0x000fe400078e000b */
[----:B------:R-:W-:Y:S02]  /*1fd40*/  IMAD.MOV.U32 R0, RZ, RZ, -0x28a00000 ;  /* 0xd7600000ff007424 */ /* 0x000fe400078e00ff */
[----:B------:R-:W-:-:S07]  /*1fd50*/  IMAD.MOV.U32 R61, RZ, RZ, 0x41effff4 ;  /* 0x41effff4ff3d7424 */ /* 0x000fce00078e00ff */
[----:B--2---:R-:W-:Y:S05]  /*1fd60*/  CALL.REL.NOINC `($__internal_1_$__cuda_sm20_div_rn_f64_full) ;  /* 0x0000005800cc7944 */ /* 0x004fea0003c00000 */
.L_x_998:
[----:B------:R-:W-:Y:S05]  /*1fd70*/  BSYNC.RECONVERGENT B1 ;  /* 0x0000000000017941 */ /* 0x000fea0003800200 */
.L_x_997:
        /* <DEDUP_REMOVED lines=32> */
.L_x_1000:
[----:B------:R-:W-:Y:S05]  /*1ff80*/  BSYNC.RECONVERGENT B1 ;  /* 0x0000000000017941 */ /* 0x000fea0003800200 */
.L_x_999:
        /* <DEDUP_REMOVED lines=31> */
[----:B--2---:R-:W-:Y:S05]  /*20180*/  CALL.REL.NOINC `($__internal_1_$__cuda_sm20_div_rn_f64_full) ;  /* 0x0000005400c47944 */ /* 0x004fea0003c00000 */
.L_x_1002:
[----:B------:R-:W-:Y:S05]  /*20190*/  BSYNC.RECONVERGENT B1 ;  /* 0x0000000000017941 */ /* 0x000fea0003800200 */
.L_x_1001:
        /* <DEDUP_REMOVED lines=35> */
[----:B--2---:R-:W-:Y:S05]  /*203d0*/  CALL.REL.NOINC `($__internal_1_$__cuda_sm20_div_rn_f64_full) ;  /* 0x0000005400307944 */ /* 0x004fea0003c00000 */
.L_x_1004:
[----:B------:R-:W-:Y:S05]  /*203e0*/  BSYNC.RECONVERGENT B1 ;  /* 0x0000000000017941 */ /* 0x000fea0003800200 */
.L_x_1003:
        /* <DEDUP_REMOVED lines=14> */
[----:B------:R-:W-:Y:S02]  /*204d0*/  DFMA R22, R10, R2, R10 ;  /* 0x000000020a16722b */ /* 0x000fe4000000000a */
[----:B------:R-:W0:Y:S01]  /*204e0*/  FRND.F64.FLOOR R2, R58 ;  /* 0x0000003a00027313 */ /* 0x000e220000305800 */
[----:B------:R-:W-:-:S05]  /*204f0*/  DFMA R14, R14, -131072, R46 ;  /* 0xc10000000e0e782b */ /* 0x000fca000000002e */
[----:B------:R-:W-:Y:S01]  /*20500*/  DMUL R10, R22, R12 ;  /* 0x0000000c160a7228 */ /* 0x000fe20000000000 */
[----:B------:R-:W-:-:S07]  /*20510*/  FSETP.GEU.AND P2, PT, |R13|, 6.5827683646048100446e-37, PT ;  /* 0x036000000d00780b */ /* 0x000fce0003f4e200 */
        /* <DEDUP_REMOVED lines=16> */
.L_x_1006:
[----:B------:R-:W-:Y:S05]  /*20620*/  BSYNC.RECONVERGENT B1 ;  /* 0x0000000000017941 */ /* 0x000fea0003800200 */
.L_x_1005:
        /* <DEDUP_REMOVED lines=32> */
.L_x_1008:
[----:B------:R-:W-:Y:S05]  /*20830*/  BSYNC.RECONVERGENT B1 ;  /* 0x0000000000017941 */ /* 0x000fea0003800200 */
.L_x_1007:
        /* <DEDUP_REMOVED lines=32> */
.L_x_1010:
[----:B------:R-:W-:Y:S05]  /*20a40*/  BSYNC.RECONVERGENT B1 ;  /* 0x0000000000017941 */ /* 0x000fea0003800200 */
.L_x_1009:
        /* <DEDUP_REMOVED lines=18> */
[----:B0-----:R-:W-:-:S08]  /*20b70*/  DMUL R12, R8, R54 ;  /* 0x00000036080c7228 */ /* 0x001fd00000000000 */
        /* <DEDUP_REMOVED lines=19> */
[----:B--2---:R-:W-:Y:S05]  /*20cb0*/  CALL.REL.NOINC `($__internal_1_$__cuda_sm20_div_rn_f64_full) ;  /* 0x0000004800f87944 */ /* 0x004fea0003c00000 */
.L_x_1012:
[----:B------:R-:W-:Y:S05]  /*20cc0*/  BSYNC.RECONVERGENT B1 ;  /* 0x0000000000017941 */ /* 0x000fea0003800200 */
.L_x_1011:
        /* <DEDUP_REMOVED lines=32> */
.L_x_1014:
[----:B------:R-:W-:Y:S05]  /*20ed0*/  BSYNC.RECONVERGENT B1 ;  /* 0x0000000000017941 */ /* 0x000fea0003800200 */
.L_x_1013:
        /* <DEDUP_REMOVED lines=32> */
.L_x_1016:
[----:B------:R-:W-:Y:S05]  /*210e0*/  BSYNC.RECONVERGENT B1 ;  /* 0x0000000000017941 */ /* 0x000fea0003800200 */
.L_x_1015:
        /* <DEDUP_REMOVED lines=40> */
.L_x_1018:
[----:B------:R-:W-:Y:S05]  /*21370*/  BSYNC.RECONVERGENT B1 ;  /* 0x0000000000017941 */ /* 0x000fea0003800200 */
.L_x_1017:
        /* <DEDUP_REMOVED lines=32> */
.L_x_1020:
[----:B------:R-:W-:Y:S05]  /*21580*/  BSYNC.RECONVERGENT B1 ;  /* 0x0000000000017941 */ /* 0x000fea0003800200 */
.L_x_1019:
        /* <DEDUP_REMOVED lines=32> */
.L_x_1022:
[----:B------:R-:W-:Y:S05]  /*21790*/  BSYNC.RECONVERGENT B1 ;  /* 0x0000000000017941 */ /* 0x000fea0003800200 */
.L_x_1021:
        /* <DEDUP_REMOVED lines=36> */
.L_x_1024:
[----:B------:R-:W-:Y:S05]  /*219e0*/  BSYNC.RECONVERGENT B1 ;  /* 0x0000000000017941 */ /* 0x000fea0003800200 */
.L_x_1023:
        /* <DEDUP_REMOVED lines=35> */
.L_x_1026:
[----:B------:R-:W-:Y:S05]  /*21c20*/  BSYNC.RECONVERGENT B1 ;  /* 0x0000000000017941 */ /* 0x000fea0003800200 */
.L_x_1025:
        /* <DEDUP_REMOVED lines=32> */
.L_x_1028:
[----:B------:R-:W-:Y:S05]  /*21e30*/  BSYNC.RECONVERGENT B1 ;  /* 0x0000000000017941 */ /* 0x000fea0003800200 */
.L_x_1027:
        /* <DEDUP_REMOVED lines=32> */
.L_x_1030:
[----:B------:R-:W-:Y:S05]  /*22040*/  BSYNC.RECONVERGENT B1 ;  /* 0x0000000000017941 */ /* 0x000fea0003800200 */
.L_x_1029:
        /* <DEDUP_REMOVED lines=39> */
.L_x_1032:
[----:B------:R-:W-:Y:S05]  /*222c0*/  BSYNC.RECONVERGENT B1 ;  /* 0x0000000000017941 */ /* 0x000fea0003800200 */
.L_x_1031:
        /* <DEDUP_REMOVED lines=32> */
.L_x_1034:
[----:B------:R-:W-:Y:S05]  /*224d0*/  BSYNC.RECONVERGENT B1 ;  /* 0x0000000000017941 */ /* 0x000fea0003800200 */
.L_x_1033:
        /* <DEDUP_REMOVED lines=32> */
.L_x_1036:
[----:B------:R-:W-:Y:S05]  /*226e0*/  BSYNC.RECONVERGENT B1 ;  /* 0x0000000000017941 */ /* 0x000fea0003800200 */
.L_x_1035:
        /* <DEDUP_REMOVED lines=40> */
.L_x_1038:
[----:B------:R-:W-:Y:S05]  /*22970*/  BSYNC.RECONVERGENT B1 ;  /* 0x0000000000017941 */ /* 0x000fea0003800200 */
.L_x_1037:
        /* <DEDUP_REMOVED lines=32> */
.L_x_1040:
[----:B------:R-:W-:Y:S05]  /*22b80*/  BSYNC.RECONVERGENT B1 ;  /* 0x0000000000017941 */ /* 0x000fea0003800200 */
.L_x_1039:
        /* <DEDUP_REMOVED lines=32> */
.L_x_1042:
[----:B------:R-:W-:Y:S05]  /*22d90*/  BSYNC.RECONVERGENT B1 ;  /* 0x0000000000017941 */ /* 0x000fea0003800200 */
.L_x_1041:
        /* <DEDUP_REMOVED lines=36> */
.L_x_1044:
[----:B------:R-:W-:Y:S05]  /*22fe0*/  BSYNC.RECONVERGENT B1 ;  /* 0x0000000000017941 */ /* 0x000fea0003800200 */
.L_x_1043:
[----:B------:R-:W0:Y:S01]  /*22ff0*/  MUFU.RCP64H R3, 4.29496524800000000000e+09 ;  /* 0x41efffff00037908 */ /* 0x000e220000001800 */
[----:B------:R-:W-:Y:S02]  /*23000*/  HFMA2 R2, -RZ, RZ, 0, 5.9604644775390625e-08 ;  /* 0x00000001ff027431 */ /* 0x000fe400000001ff */
[----:B------:R-:W-:Y:S01]  /*23010*/  IMAD.MOV.U32 R18, RZ, RZ, -0x1a200000 ;  /* 0xe5e00000ff127424 */ /* 0x000fe200078e00ff */
[----:B------:R-:W-:Y:S01]  /*23020*/  UMOV UR4, 0x0 ;  /* 0x0000000000047882 */ /* 0x000fe20000000000 */
[----:B------:R-:W-:Y:S01]  /*23030*/  IMAD.MOV.U32 R19, RZ, RZ, 0x41efffff ;  /* 0x41efffffff137424 */ /* 0x000fe200078e00ff */
[----:B------:R-:W-:Y:S01]  /*23040*/  UMOV UR5, 0x3ff00000 ;  /* 0x3ff0000000057882 */ /* 0x000fe20000000000 */
[----:B------:R-:W-:Y:S01]  /*23050*/  BSSY.RECONVERGENT B1, `(.L_x_1045) ;  /* 0x0000021000017945 */ /* 0x000fe20003800200 */
[----:B------:R-:W1:Y:S08]  /*23060*/  I2F.F64.U32 R14, R6 ;  /* 0x00000006000e7312 */ /* 0x000e700000201800 */
[----:B------:R-:W3:Y:S01]  /*23070*/  FRND.F64.FLOOR R58, R58 ;  /* 0x0000003a003a7313 */ /* 0x000ee20000305800 */
[----:B0-----:R-:W-:Y:S01]  /*23080*/  DFMA R8, R2, -R18, UR4 ;  /* 0x0000000402087e2b */ /* 0x001fe20008000812 */
[----:B------:R-:W-:Y:S01]  /*23090*/  UMOV UR4, 0xd7600000 ;  /* 0xd760000000047882 */ /* 0x000fe20000000000 */
[----:B------:R-:W-:Y:S01]  /*230a0*/  UMOV UR5, 0x41effff4 ;  /* 0x41effff400057882 */ /* 0x000fe20000000000 */
[----:B-1----:R-:W-:-:S04]  /*230b0*/  FSETP.GEU.AND P1, PT, |R15|, 6.5827683646048100446e-37, PT ;  /* 0x036000000f00780b */ /* 0x002fc80003f2e200 */
[----:B------:R0:W1:Y:S01]  /*230c0*/  F2I.U32.F64.TRUNC R7, R10 ;  /* 0x0000000a00077311 */ /* 0x000062000030d000 */
[----:B------:R-:W-:Y:S02]  /*230d0*/  DFMA R8, R8, R8, R8 ;  /* 0x000000080808722b */ /* 0x000fe40000000008 */
[----:B---3--:R-:W-:-:S05]  /*230e0*/  DFMA R16, R58, -UR4, R16 ;  /* 0x800000043a107c2b */ /* 0x008fca0008000010 */
[----:B------:R0:W3:Y:S01]  /*230f0*/  I2F.F64.U32 R10, R4 ;  /* 0x00000004000a7312 */ /* 0x0000e20000201800 */
[----:B------:R-:W-:Y:S02]  /*23100*/  DFMA R8, R2, R8, R2 ;  /* 0x000000080208722b */ /* 0x000fe40000000002 */
[----:B------:R-:W-:-:S05]  /*23110*/  DSETP.GEU.AND P0, PT, R16, RZ, PT ;  /* 0x000000ff1000722a */ /* 0x000fca0003f0e000 */
[----:B--2---:R0:W2:Y:S01]  /*23120*/  F2I.U32.F64.TRUNC R6, R12 ;  /* 0x0000000c00067311 */ /* 0x0040a2000030d000 */
[----:B------:R-:W-:-:S07]  /*23130*/  DFMA R2, R8, -R18, 1 ;  /* 0x3ff000000802742b */ /* 0x000fce0000000812 */
[----:B------:R-:W4:Y:S01]  /*23140*/  I2F.F64.U32 R4, R5 ;  /* 0x0000000500047312 */ /* 0x000f220000201800 */
[----:B------:R-:W-:Y:S02]  /*23150*/  DFMA R20, R8, R2, R8 ;  /* 0x000000020814722b */ /* 0x000fe40000000008 */
[----:B------:R-:W-:-:S06]  /*23160*/  DADD R2, R16, UR4 ;  /* 0x0000000410027e29 */ /* 0x000fcc0008000000 */
[----:B------:R-:W-:-:S04]  /*23170*/  DMUL R8, R20, R14 ;  /* 0x0000000e14087228 */ /* 0x000fc80000000000 */
[----:B------:R-:W-:Y:S02]  /*23180*/  FSEL R3, R3, R17, !P0 ;  /* 0x0000001103037208 */ /* 0x000fe40004000000 */
[----:B------:R-:W-:Y:S02]  /*23190*/  FSEL R2, R2, R16, !P0 ;  /* 0x0000001002027208 */ /* 0x000fe40004000000 */
[----:B------:R-:W-:Y:S02]  /*231a0*/  DFMA R18, R8, -R18, R14 ;  /* 0x800000120812722b */ /* 0x000fe4000000000e */
[----:B------:R0:W0:Y:S06]  /*231b0*/  F2I.U32.F64.TRUNC R3, R2 ;  /* 0x0000000200037311 */ /* 0x00002c000030d000 */
[----:B------:R-:W-:-:S10]  /*231c0*/  DFMA R58, R20, R18, R8 ;  /* 0x00000012143a722b */ /* 0x000fd40000000008 */
[----:B------:R-:W-:-:S05]  /*231d0*/  FFMA R0, RZ, 29.999998092651367188, R59 ;  /* 0x41efffffff007823 */ /* 0x000fca000000003b */
[----:B------:R-:W-:-:S13]  /*231e0*/  FSETP.GT.AND P0, PT, |R0|, 1.469367938527859385e-39, PT ;  /* 0x001000000000780b */ /* 0x000fda0003f04200 */
[----:B01234-:R-:W-:Y:S05]  /*231f0*/  @P0 BRA P1, `(.L_x_1046) ;  /* 0x0000000000180947 */ /* 0x01ffea0000800000 */
[----:B------:R-:W-:Y:S01]  /*23200*/  IMAD.MOV.U32 R58, RZ, RZ, R14 ;  /* 0x000000ffff3a7224 */ /* 0x000fe200078e000e */
[----:B------:R-:W-:Y:S01]  /*23210*/  MOV R9, 0x23260 ;  /* 0x0002326000097802 */ /* 0x000fe20000000f00 */
[----:B------:R-:W-:Y:S02]  /*23220*/  IMAD.MOV.U32 R59, RZ, RZ, R15 ;  /* 0x000000ffff3b7224 */ /* 0x000fe400078e000f */
[----:B------:R-:W-:Y:S02]  /*23230*/  IMAD.MOV.U32 R0, RZ, RZ, -0x1a200000 ;  /* 0xe5e00000ff007424 */ /* 0x000fe400078e00ff */
[----:B------:R-:W-:-:S07]  /*23240*/  IMAD.MOV.U32 R61, RZ, RZ, 0x41efffff ;  /* 0x41efffffff3d7424 */ /* 0x000fce00078e00ff */
[----:B------:R-:W-:Y:S05]  /*23250*/  CALL.REL.NOINC `($__internal_1_$__cuda_sm20_div_rn_f64_full) ;  /* 0x0000002400907944 */ /* 0x000fea0003c00000 */
.L_x_1046:
[----:B------:R-:W-:Y:S05]  /*23260*/  BSYNC.RECONVERGENT B1 ;  /* 0x0000000000017941 */ /* 0x000fea0003800200 */
.L_x_1045:
        /* <DEDUP_REMOVED lines=31> */
.L_x_1048:
[----:B------:R-:W-:Y:S05]  /*23460*/  BSYNC.RECONVERGENT B1 ;  /* 0x0000000000017941 */ /* 0x000fea0003800200 */
.L_x_1047:
[----:B------:R-:W0:Y:S01]  /*23470*/  MUFU.RCP64H R17, 4.29496524800000000000e+09 ;  /* 0x41efffff00117908 */ /* 0x000e220000001800 */
[----:B------:R-:W-:Y:S01]  /*23480*/  IMAD.MOV.U32 R14, RZ, RZ, -0x1a200000 ;  /* 0xe5e00000ff0e7424 */ /* 0x000fe200078e00ff */
[----:B------:R-:W-:Y:S01]  /*23490*/  MOV R9, R13 ;  /* 0x0000000d00097202 */ /* 0x000fe20000000f00 */
[----:B------:R-:W-:Y:S01]  /*234a0*/  IMAD.MOV.U32 R15, RZ, RZ, 0x41efffff ;  /* 0x41efffffff0f7424 */ /* 0x000fe200078e00ff */
        /* <DEDUP_REMOVED lines=33> */
.L_x_1050:
[----:B------:R-:W-:Y:S05]  /*236c0*/  BSYNC.RECONVERGENT B1 ;  /* 0x0000000000017941 */ /* 0x000fea0003800200 */
.L_x_1049:
[----:B------:R-:W0:Y:S01]  /*236d0*/  MUFU.RCP64H R9, 4.29496524800000000000e+09 ;  /* 0x41efffff00097908 */ /* 0x000e220000001800 */
[----:B------:R-:W-:Y:S01]  /*236e0*/  IMAD.MOV.U32 R18, RZ, RZ, -0x1a200000 ;  /* 0xe5e00000ff127424 */ /* 0x000fe200078e00ff */
[----:B------:R-:W-:Y:S01]  /*236f0*/  FSETP.GEU.AND P2, PT, |R5|, 6.5827683646048100446e-37, PT ;  /* 0x036000000500780b */ /* 0x000fe20003f4e200 */
[----:B------:R-:W-:Y:S01]  /*23700*/  IMAD.MOV.U32 R19, RZ, RZ, 0x41efffff ;  /* 0x41efffffff137424 */ /* 0x000fe200078e00ff */
[----:B------:R-:W-:Y:S01]  /*23710*/  UMOV UR4, 0xe5e00000 ;  /* 0xe5e0000000047882 */ /* 0x000fe20000000000 */
[----:B------:R-:W-:Y:S01]  /*23720*/  IMAD.MOV.U32 R8, RZ, RZ, 0x1 ;  /* 0x00000001ff087424 */ /* 0x000fe200078e00ff */
[----:B------:R-:W-:Y:S01]  /*23730*/  UMOV UR5, 0x41efffff ;  /* 0x41efffff00057882 */ /* 0x000fe20000000000 */
[----:B------:R-:W-:Y:S04]  /*23740*/  BSSY.RECONVERGENT B1, `(.L_x_1051) ;  /* 0x0000018000017945 */ /* 0x000fe80003800200 */
        /* <DEDUP_REMOVED lines=23> */
.L_x_1052:
[----:B------:R-:W-:Y:S05]  /*238c0*/  BSYNC.RECONVERGENT B1 ;  /* 0x0000000000017941 */ /* 0x000fea0003800200 */
.L_x_1051:
        /* <DEDUP_REMOVED lines=31> */
.L_x_1054:
[----:B------:R-:W-:Y:S05]  /*23ac0*/  BSYNC.RECONVERGENT B1 ;  /* 0x0000000000017941 */ /* 0x000fea0003800200 */
.L_x_1053:
        /* <DEDUP_REMOVED lines=35> */
.L_x_1056:
[----:B------:R-:W-:Y:S05]  /*23d00*/  BSYNC.RECONVERGENT B1 ;  /* 0x0000000000017941 */ /* 0x000fea0003800200 */
.L_x_1055:
        /* <DEDUP_REMOVED lines=31> */
.L_x_1058:
[----:B------:R-:W-:Y:S05]  /*23f00*/  BSYNC.RECONVERGENT B1 ;  /* 0x0000000000017941 */ /* 0x000fea0003800200 */
.L_x_1057:
        /* <DEDUP_REMOVED lines=31> */
.L_x_1060:
[----:B------:R-:W-:Y:S05]  /*24100*/  BSYNC.RECONVERGENT B1 ;  /* 0x0000000000017941 */ /* 0x000fea0003800200 */
.L_x_1059:
[----:B------:R-:W0:Y:S01]  /*24110*/  MUFU.RCP64H R17, 4.29496524800000000000e+09 ;  /* 0x41efffff00117908 */ /* 0x000e220000001800 */
[----:B------:R-:W-:Y:S01]  /*24120*/  IMAD.MOV.U32 R14, RZ, RZ, -0x1a200000 ;  /* 0xe5e00000ff0e7424 */ /* 0x000fe200078e00ff */
[----:B------:R-:W-:Y:S01]  /*24130*/  MOV R16, 0x1 ;  /* 0x0000000100107802 */ /* 0x000fe20000000f00 */
[----:B------:R-:W-:Y:S01]  /*24140*/  IMAD.MOV.U32 R15, RZ, RZ, 0x41efffff ;  /* 0x41efffffff0f7424 */ /* 0x000fe200078e00ff */
[----:B------:R-:W-:Y:S01]  /*24150*/  UMOV UR4, 0xe5e00000 ;  /* 0xe5e0000000047882 */ /* 0x000fe20000000000 */
[----:B------:R-:W-:Y:S01]  /*24160*/  IMAD.MOV.U32 R8, RZ, RZ, R10 ;  /* 0x000000ffff087224 */ /* 0x000fe200078e000a */
[----:B------:R-:W-:Y:S01]  /*24170*/  UMOV UR5, 0x41efffff ;  /* 0x41efffff00057882 */ /* 0x000fe20000000000 */
[----:B------:R-:W-:Y:S01]  /*24180*/  IMAD.MOV.U32 R9, RZ, RZ, R11 ;  /* 0x000000ffff097224 */ /* 0x000fe200078e000b */
[----:B------:R-:W1:Y:S01]  /*24190*/  FRND.F64.FLOOR R58, R58 ;  /* 0x0000003a003a7313 */ /* 0x000e620000305800 */
[----:B------:R-:W-:Y:S01]  /*241a0*/  BSSY.RECONVERGENT B1, `(.L_x_1061) ;  /* 0x000001c000017945 */ /* 0x000fe20003800200 */
[----:B0-----:R-:W-:-:S03]  /*241b0*/  DFMA R18, R16, -R14, 1 ;  /* 0x3ff000001012742b */ /* 0x001fc6000000080e */
[----:B-1----:R-:W-:-:S05]  /*241c0*/  DFMA R8, R58, -R14, R8 ;  /* 0x8000000e3a08722b */ /* 0x002fca0000000008 */
[----:B------:R-:W-:-:S03]  /*241d0*/  DFMA R18, R18, R18, R18 ;  /* 0x000000121212722b */ /* 0x000fc60000000012 */
[C---:B------:R-:W-:Y:S02]  /*241e0*/  DADD R10, R8.reuse, UR4 ;  /* 0x00000004080a7e29 */ /* 0x040fe40008000000 */
[----:B------:R-:W-:-:S03]  /*241f0*/  DSETP.GEU.AND P0, PT, R8, RZ, PT ;  /* 0x000000ff0800722a */ /* 0x000fc60003f0e000 */
[----:B------:R-:W-:-:S05]  /*24200*/  DFMA R18, R16, R18, R16 ;  /* 0x000000121012722b */ /* 0x000fca0000000010 */
[----:B------:R-:W-:Y:S02]  /*24210*/  FSEL R10, R10, R8, !P0 ;  /* 0x000000080a0a7208 */ /* 0x000fe40004000000 */
[----:B------:R-:W-:Y:S01]  /*24220*/  FSEL R11, R11, R9, !P0 ;  /* 0x000000090b0b7208 */ /* 0x000fe20004000000 */
[----:B------:R-:W-:-:S05]  /*24230*/  DFMA R16, R18, -R14, 1 ;  /* 0x3ff000001210742b */ /* 0x000fca000000080e */
        /* <DEDUP_REMOVED lines=18> */
.L_x_1062:
[----:B------:R-:W-:Y:S05]  /*24360*/  BSYNC.RECONVERGENT B1 ;  /* 0x0000000000017941 */ /* 0x000fea0003800200 */
.L_x_1061:
[----:B------:R-:W0:Y:S01]  /*24370*/  MUFU.RCP64H R9, 4.29494272000000000000e+09 ;  /* 0x41effff400097908 */ /* 0x000e220000001800 */
[----:B------:R-:W-:Y:S01]  /*24380*/  MOV R16, 0xd7600000 ;  /* 0xd760000000107802 */ /* 0x000fe20000000f00 */
[----:B------:R-:W-:Y:S01]  /*24390*/  IMAD.MOV.U32 R17, RZ, RZ, 0x41effff4 ;  /* 0x41effff4ff117424 */ /* 0x000fe200078e00ff */
[----:B------:R-:W-:Y:S01]  /*243a0*/  UMOV UR4, 0x0 ;  /* 0x0000000000047882 */ /* 0x000fe20000000000 */
[----:B------:R-:W-:Y:S01]  /*243b0*/  IMAD.MOV.U32 R8, RZ, RZ, 0x1 ;  /* 0x00000001ff087424 */ /* 0x000fe200078e00ff */
[----:B------:R-:W-:Y:S01]  /*243c0*/  UMOV UR5, 0x3ff00000 ;  /* 0x3ff0000000057882 */ /* 0x000fe20000000000 */
[----:B------:R-:W-:Y:S02]  /*243d0*/  BSSY.RECONVERGENT B1, `(.L_x_1063) ;  /* 0x0000026000017945 */ /* 0x000fe40003800200 */
[----:B------:R-:W-:Y:S08]  /*243e0*/  FRND.F64.FLOOR R58, R58 ;  /* 0x0000003a003a7313 */ /* 0x000ff00000305800 */
[----:B------:R-:W1:Y:S01]  /*243f0*/  F2I.U32.F64.TRUNC R13, R12 ;  /* 0x0000000c000d7311 */ /* 0x000e62000030d000 */
[----:B0-----:R-:W-:Y:S01]  /*24400*/  DFMA R14, R8, -R16, UR4 ;  /* 0x00000004080e7e2b */ /* 0x001fe20008000810 */
[----:B------:R-:W-:Y:S01]  /*24410*/  UMOV UR4, 0xe5e00000 ;  /* 0xe5e0000000047882 */ /* 0x000fe20000000000 */
[----:B------:R-:W-:-:S06]  /*24420*/  UMOV UR5, 0x41efffff ;  /* 0x41efffff00057882 */ /* 0x000fcc0000000000 */
[----:B------:R-:W-:Y:S01]  /*24430*/  DFMA R14, R14, R14, R14 ;  /* 0x0000000e0e0e722b */ /* 0x000fe2000000000e */
[----:B-1----:R0:W-:Y:S07]  /*24440*/  STG.E desc[UR6][R56.64], R13 ;  /* 0x0000000d38007986 */ /* 0x0021ee000c101906 */
[----:B------:R-:W-:Y:S01]  /*24450*/  DFMA R18, R8, R14, R8 ;  /* 0x0000000e0812722b */ /* 0x000fe20000000008 */
[----:B------:R-:W-:Y:S02]  /*24460*/  IMAD.MOV.U32 R8, RZ, RZ, R10 ;  /* 0x000000ffff087224 */ /* 0x000fe400078e000a */
[----:B------:R-:W-:-:S02]  /*24470*/  IMAD.MOV.U32 R9, RZ, RZ, R11 ;  /* 0x000000ffff097224 */ /* 0x000fc400078e000b */
[----:B------:R-:W1:Y:S03]  /*24480*/  I2F.F64.U32 R10, R7 ;  /* 0x00000007000a7312 */ /* 0x000e660000201800 */
[----:B------:R-:W-:Y:S02]  /*24490*/  DFMA R20, R18, -R16, 1 ;  /* 0x3ff000001214742b */ /* 0x000fe40000000810 */
[----:B------:R-:W-:-:S03]  /*244a0*/  DFMA R8, R58, -UR4, R8 ;  /* 0x800000043a087c2b */ /* 0x000fc60008000008 */
[----:B------:R-:W-:Y:S03]  /*244b0*/  I2F.F64.U32 R6, R6 ;  /* 0x0000000600067312 */ /* 0x000fe60000201800 */
[----:B------:R-:W-:Y:S02]  /*244c0*/  DFMA R20, R18, R20, R18 ;  /* 0x000000141214722b */ /* 0x000fe40000000012 */
[C---:B------:R-:W-:Y:S02]  /*244d0*/  DADD R14, R8.reuse, UR4 ;  /* 0x00000004080e7e29 */ /* 0x040fe40008000000 */
[----:B------:R-:W-:Y:S01]  /*244e0*/  DSETP.GEU.AND P0, PT, R8, RZ, PT ;  /* 0x000000ff0800722a */ /* 0x000fe20003f0e000 */
[----:B-1----:R-:W-:Y:S01]  /*244f0*/  FSETP.GEU.AND P1, PT, |R11|, 6.5827683646048100446e-37, PT ;  /* 0x036000000b00780b */ /* 0x002fe20003f2e200 */
[----:B------:R-:W1:Y:S02]  /*24500*/  F2I.U32.F64.TRUNC R19, R4 ;  /* 0x0000000400137311 */ /* 0x000e64000030d000 */
[----:B------:R-:W-:-:S04]  /*24510*/  DMUL R58, R20, R10 ;  /* 0x0000000a143a7228 */ /* 0x000fc80000000000 */
[----:B------:R-:W-:Y:S02]  /*24520*/  FSEL R15, R15, R9, !P0 ;  /* 0x000000090f0f7208 */ /* 0x000fe40004000000 */
[----:B------:R-:W-:Y:S01]  /*24530*/  FSEL R14, R14, R8, !P0 ;  /* 0x000000080e0e7208 */ /* 0x000fe20004000000 */
[----:B------:R-:W-:Y:S01]  /*24540*/  I2F.F64.U32 R4, R3 ;  /* 0x0000000300047312 */ /* 0x000fe20000201800 */
[----:B------:R-:W-:Y:S01]  /*24550*/  DFMA R8, R58, -R16, R10 ;  /* 0x800000103a08722b */ /* 0x000fe2000000000a */
[----:B-1----:R0:W-:Y:S06]  /*24560*/  STG.E desc[UR6][R56.64+0x4], R19 ;  /* 0x0000041338007986 */ /* 0x0021ec000c101906 */
[----:B------:R-:W1:Y:S01]  /*24570*/  F2I.U32.F64.TRUNC R15, R14 ;  /* 0x0000000e000f7311 */ /* 0x000e62000030d000 */
[----:B------:R-:W-:-:S10]  /*24580*/  DFMA R58, R20, R8, R58 ;  /* 0x00000008143a722b */ /* 0x000fd4000000003a */
[----:B------:R-:W-:Y:S01]  /*24590*/  FFMA R0, RZ, 29.99997711181640625, R59 ;  /* 0x41effff4ff007823 */ /* 0x000fe2000000003b */
[----:B-1----:R0:W-:Y:S04]  /*245a0*/  STG.E desc[UR6][R56.64+0x8], R15 ;  /* 0x0000080f38007986 */ /* 0x0021e8000c101906 */
        /* <DEDUP_REMOVED lines=8> */
.L_x_1064:
[----:B------:R-:W-:Y:S05]  /*24630*/  BSYNC.RECONVERGENT B1 ;  /* 0x0000000000017941 */ /* 0x000fea0003800200 */
.L_x_1063:
        /* <DEDUP_REMOVED lines=31> */
.L_x_1066:
[----:B------:R-:W-:Y:S05]  /*24830*/  BSYNC.RECONVERGENT B1 ;  /* 0x0000000000017941 */ /* 0x000fea0003800200 */
.L_x_1065:
[----:B------:R-:W0:Y:S01]  /*24840*/  MUFU.RCP64H R15, 4.29494272000000000000e+09 ;  /* 0x41effff4000f7908 */ /* 0x000e220000001800 */
        /* <DEDUP_REMOVED lines=36> */
.L_x_1068:
[----:B------:R-:W-:Y:S05]  /*24a90*/  BSYNC.RECONVERGENT B1 ;  /* 0x0000000000017941 */ /* 0x000fea0003800200 */
.L_x_1067:
[----:B------:R-:W0:Y:S01]  /*24aa0*/  MUFU.RCP64H R3, 4.29494272000000000000e+09 ;  /* 0x41effff400037908 */ /* 0x000e220000001800 */
[----:B------:R-:W-:Y:S01]  /*24ab0*/  MOV R14, 0xd7600000 ;  /* 0xd7600000000e7802 */ /* 0x000fe20000000f00 */
[----:B------:R-:W-:Y:S01]  /*24ac0*/  IMAD.MOV.U32 R15, RZ, RZ, 0x41effff4 ;  /* 0x41effff4ff0f7424 */ /* 0x000fe200078e00ff */
[----:B------:R-:W-:Y:S01]  /*24ad0*/  FSETP.GEU.AND P2, PT, |R7|, 6.5827683646048100446e-37, PT ;  /* 0x036000000700780b */ /* 0x000fe20003f4e200 */
        /* <DEDUP_REMOVED lines=27> */
.L_x_1070:
[----:B------:R-:W-:Y:S05]  /*24c90*/  BSYNC.RECONVERGENT B1 ;  /* 0x0000000000017941 */ /* 0x000fea0003800200 */
.L_x_1069:
        /* <DEDUP_REMOVED lines=31> */
.L_x_1072:
[----:B------:R-:W-:Y:S05]  /*24e90*/  BSYNC.RECONVERGENT B1 ;  /* 0x0000000000017941 */ /* 0x000fea0003800200 */
.L_x_1071:
        /* <DEDUP_REMOVED lines=37> */
.L_x_1074:
[----:B------:R-:W-:Y:S05]  /*250f0*/  BSYNC.RECONVERGENT B1 ;  /* 0x0000000000017941 */ /* 0x000fea0003800200 */
.L_x_1073:
[----:B------:R-:W0:Y:S01]  /*25100*/  MUFU.RCP64H R3, 4.29494272000000000000e+09 ;  /* 0x41effff400037908 */ /* 0x000e220000001800 */
[----:B------:R-:W-:Y:S01]  /*25110*/  IMAD.MOV.U32 R14, RZ, RZ, -0x28a00000 ;  /* 0xd7600000ff0e7424 */ /* 0x000fe200078e00ff */
[----:B------:R-:W-:Y:S01]  /*25120*/  MOV R2, 0x1 ;  /* 0x0000000100027802 */ /* 0x000fe20000000f00 */
[----:B------:R-:W-:Y:S01]  /*25130*/  IMAD.MOV.U32 R15, RZ, RZ, 0x41effff4 ;  /* 0x41effff4ff0f7424 */ /* 0x000fe200078e00ff */
[----:B------:R-:W-:Y:S01]  /*25140*/  FSETP.GEU.AND P2, PT, |R5|, 6.5827683646048100446e-37, PT ;  /* 0x036000000500780b */ /* 0x000fe20003f4e200 */
[----:B------:R-:W-:Y:S01]  /*25150*/  UMOV UR4, 0xd7600000 ;  /* 0xd760000000047882 */ /* 0x000fe20000000000 */
[----:B------:R-:W-:Y:S01]  /*25160*/  UMOV UR5, 0x41effff4 ;  /* 0x41effff400057882 */ /* 0x000fe20000000000 */
[----:B------:R-:W-:Y:S02]  /*25170*/  BSSY.RECONVERGENT B1, `(.L_x_1075) ;  /* 0x0000018000017945 */ /* 0x000fe40003800200 */
        /* <DEDUP_REMOVED lines=23> */
.L_x_1076:
[----:B------:R-:W-:Y:S05]  /*252f0*/  BSYNC.RECONVERGENT B1 ;  /* 0x0000000000017941 */ /* 0x000fea0003800200 */
.L_x_1075:
        /* <DEDUP_REMOVED lines=31> */
.L_x_1078:
[----:B------:R-:W-:Y:S05]  /*254f0*/  BSYNC.RECONVERGENT B1 ;  /* 0x0000000000017941 */ /* 0x000fea0003800200 */
.L_x_1077:
[----:B------:R-:W0:Y:S01]  /*25500*/  MUFU.RCP64H R13, 4.29494272000000000000e+09 ;  /* 0x41effff4000d7908 */ /* 0x000e220000001800 */
        /* <DEDUP_REMOVED lines=36> */
.L_x_1080:
[----:B------:R-:W-:Y:S05]  /*25750*/  BSYNC.RECONVERGENT B1 ;  /* 0x0000000000017941 */ /* 0x000fea0003800200 */
.L_x_1079:
        /* <DEDUP_REMOVED lines=20> */
        .weak           $__internal_1_$__cuda_sm20_div_rn_f64_full
        .type           $__internal_1_$__cuda_sm20_div_rn_f64_full,@function
        .size           $__internal_1_$__cuda_sm20_div_rn_f64_full,(.L_x_1088 - $__internal_1_$__cuda_sm20_div_rn_f64_full)
$__internal_1_$__cuda_sm20_div_rn_f64_full:
[----:B------:R-:W-:Y:S01]  /*258a0*/  FSETP.GEU.AND P3, PT, |R59|, 1.469367938527859385e-39, PT ;  /* 0x001000003b00780b */ /* 0x000fe20003f6e200 */
[----:B------:R-:W-:Y:S01]  /*258b0*/  IMAD.MOV.U32 R60, RZ, RZ, R0 ;  /* 0x000000ffff3c7224 */ /* 0x000fe200078e0000 */
[----:B------:R-:W-:Y:S01]  /*258c0*/  FSETP.GEU.AND P0, PT, |R61|, 1.469367938527859385e-39, PT ;  /* 0x001000003d00780b */ /* 0x000fe20003f0e200 */
[----:B------:R-:W-:Y:S01]  /*258d0*/  IMAD.MOV.U32 R74, RZ, RZ, R58 ;  /* 0x000000ffff4a7224 */ /* 0x000fe200078e003a */
[----:B------:R-:W-:Y:S01]  /*258e0*/  LOP3.LUT R2, R59, 0x7ff00000, RZ, 0xc0, !PT ;  /* 0x7ff000003b027812 */ /* 0x000fe200078ec0ff */
[----:B------:R-:W-:Y:S01]  /*258f0*/  BSSY.RECONVERGENT B0, `(.L_x_1081) ;  /* 0x0000058000007945 */ /* 0x000fe20003800200 */
[C---:B------:R-:W-:Y:S02]  /*25900*/  LOP3.LUT R63, R61.reuse, 0x800fffff, RZ, 0xc0, !PT ;  /* 0x800fffff3d3f7812 */ /* 0x040fe400078ec0ff */
[----:B------:R-:W-:Y:S02]  /*25910*/  LOP3.LUT R68, R61, 0x7ff00000, RZ, 0xc0, !PT ;  /* 0x7ff000003d447812 */ /* 0x000fe400078ec0ff */
[----:B------:R-:W-:-:S02]  /*25920*/  LOP3.LUT R63, R63, 0x3ff00000, RZ, 0xfc, !PT ;  /* 0x3ff000003f3f7812 */ /* 0x000fc400078efcff */
[----:B------:R-:W-:Y:S01]  /*25930*/  ISETP.GE.U32.AND P2, PT, R2, R68, PT ;  /* 0x000000440200720c */ /* 0x000fe20003f46070 */
[----:B------:R-:W-:Y:S01]  /*25940*/  @!P3 IMAD.MOV.U32 R72, RZ, RZ, RZ ;  /* 0x000000ffff48b224 */ /* 0x000fe200078e00ff */
[----:B------:R-:W-:-:S04]  /*25950*/  @!P3 LOP3.LUT R62, R61, 0x7ff00000, RZ, 0xc0, !PT ;  /* 0x7ff000003d3eb812 */ /* 0x000fc800078ec0ff */
[----:B------:R-:W-:Y:S01]  /*25960*/  @!P3 ISETP.GE.U32.AND P4, PT, R2, R62, PT ;  /* 0x0000003e0200b20c */ /* 0x000fe20003f86070 */
[----:B------:R-:W-:Y:S01]  /*25970*/  IMAD.MOV.U32 R62, RZ, RZ, R0 ;  /* 0x000000ffff3e7224 */ /* 0x000fe200078e0000 */
[----:B------:R-:W-:Y:S01]  /*25980*/  @!P0 DMUL R62, R60, 8.98846567431157953865e+307 ;  /* 0x7fe000003c3e8828 */ /* 0x000fe20000000000 */
[----:B------:R-:W-:-:S04]  /*25990*/  MOV R0, 0x1ca00000 ;  /* 0x1ca0000000007802 */ /* 0x000fc80000000f00 */
[C---:B------:R-:W-:Y:S01]  /*259a0*/  @!P3 SEL R69, R0.reuse, 0x63400000, !P4 ;  /* 0x634000000045b807 */ /* 0x040fe20006000000 */
[----:B------:R-:W0:Y:S01]  /*259b0*/  MUFU.RCP64H R71, R63 ;  /* 0x0000003f00477308 */ /* 0x000e220000001800 */
[----:B------:R-:W-:Y:S02]  /*259c0*/  SEL R70, R0, 0x63400000, !P2 ;  /* 0x6340000000467807 */ /* 0x000fe40005000000 */
[--C-:B------:R-:W-:Y:S02]  /*259d0*/  @!P3 LOP3.LUT R69, R69, 0x80000000, R59.reuse, 0xf8, !PT ;  /* 0x800000004545b812 */ /* 0x100fe400078ef83b */
[----:B------:R-:W-:Y:S01]  /*259e0*/  LOP3.LUT R75, R70, 0x800fffff, R59, 0xf8, !PT ;  /* 0x800fffff464b7812 */ /* 0x000fe200078ef83b */
[----:B------:R-:W-:Y:S01]  /*259f0*/  IMAD.MOV.U32 R70, RZ, RZ, 0x1 ;  /* 0x00000001ff467424 */ /* 0x000fe200078e00ff */
[----:B------:R-:W-:Y:S01]  /*25a00*/  @!P3 LOP3.LUT R73, R69, 0x100000, RZ, 0xfc, !PT ;  /* 0x001000004549b812 */ /* 0x000fe200078efcff */
[----:B------:R-:W-:Y:S01]  /*25a10*/  IMAD.MOV.U32 R69, RZ, RZ, R2 ;  /* 0x000000ffff457224 */ /* 0x000fe200078e0002 */
[----:B------:R-:W-:-:S04]  /*25a20*/  @!P0 LOP3.LUT R68, R63, 0x7ff00000, RZ, 0xc0, !PT ;  /* 0x7ff000003f448812 */ /* 0x000fc800078ec0ff */
[----:B------:R-:W-:Y:S02]  /*25a30*/  @!P3 DFMA R74, R74, 2, -R72 ;  /* 0x400000004a4ab82b */ /* 0x000fe40000000848 */
[----:B0-----:R-:W-:-:S08]  /*25a40*/  DFMA R72, R70, -R62, 1 ;  /* 0x3ff000004648742b */ /* 0x001fd0000000083e */
[----:B------:R-:W-:Y:S01]  /*25a50*/  @!P3 LOP3.LUT R69, R75, 0x7ff00000, RZ, 0xc0, !PT ;  /* 0x7ff000004b45b812 */ /* 0x000fe200078ec0ff */
[----:B------:R-:W-:-:S08]  /*25a60*/  DFMA R72, R72, R72, R72 ;  /* 0x000000484848722b */ /* 0x000fd00000000048 */
[----:B------:R-:W-:-:S08]  /*25a70*/  DFMA R70, R70, R72, R70 ;  /* 0x000000484646722b */ /* 0x000fd00000000046 */
[----:B------:R-:W-:-:S08]  /*25a80*/  DFMA R76, R70, -R62, 1 ;  /* 0x3ff00000464c742b */ /* 0x000fd0000000083e */
[----:B------:R-:W-:-:S08]  /*25a90*/  DFMA R76, R70, R76, R70 ;  /* 0x0000004c464c722b */ /* 0x000fd00000000046 */
[----:B------:R-:W-:-:S08]  /*25aa0*/  DMUL R70, R76, R74 ;  /* 0x0000004a4c467228 */ /* 0x000fd00000000000 */
[----:B------:R-:W-:-:S08]  /*25ab0*/  DFMA R72, R70, -R62, R74 ;  /* 0x8000003e4648722b */ /* 0x000fd0000000004a */
[----:B------:R-:W-:Y:S01]  /*25ac0*/  DFMA R72, R76, R72, R70 ;  /* 0x000000484c48722b */ /* 0x000fe20000000046 */
[----:B------:R-:W-:-:S04]  /*25ad0*/  IADD3 R70, PT, PT, R69, -0x1, RZ ;  /* 0xffffffff45467810 */ /* 0x000fc80007ffe0ff */
[----:B------:R-:W-:Y:S01]  /*25ae0*/  ISETP.GT.U32.AND P0, PT, R70, 0x7feffffe, PT ;  /* 0x7feffffe4600780c */ /* 0x000fe20003f04070 */
[----:B------:R-:W-:-:S05]  /*25af0*/  VIADD R70, R68, 0xffffffff ;  /* 0xffffffff44467836 */ /* 0x000fca0000000000 */
[----:B------:R-:W-:-:S13]  /*25b00*/  ISETP.GT.U32.OR P0, PT, R70, 0x7feffffe, P0 ;  /* 0x7feffffe4600780c */ /* 0x000fda0000704470 */
[----:B------:R-:W-:Y:S05]  /*25b10*/  @P0 BRA `(.L_x_1082) ;  /* 0x0000000000740947 */ /* 0x000fea0003800000 */
[----:B------:R-:W-:-:S04]  /*25b20*/  LOP3.LUT R58, R61, 0x7ff00000, RZ, 0xc0, !PT ;  /* 0x7ff000003d3a7812 */ /* 0x000fc800078ec0ff */
[CC--:B------:R-:W-:Y:S02]  /*25b30*/  ISETP.GE.U32.AND P0, PT, R2.reuse, R58.reuse, PT ;  /* 0x0000003a0200720c */ /* 0x0c0fe40003f06070 */
[----:B------:R-:W-:Y:S01]  /*25b40*/  VIADDMNMX R2, R2, -R58, 0xb9600000, !PT ;  /* 0xb960000002027446 */ /* 0x000fe2000780093a */
[----:B------:R-:W-:Y:S01]  /*25b50*/  IMAD.MOV.U32 R58, RZ, RZ, RZ ;  /* 0x000000ffff3a7224 */ /* 0x000fe200078e00ff */
[----:B------:R-:W-:Y:S02]  /*25b60*/  SEL R0, R0, 0x63400000, !P0 ;  /* 0x6340000000007807 */ /* 0x000fe40004000000 */
[----:B------:R-:W-:-:S05]  /*25b70*/  VIMNMX R2, PT, PT, R2, 0x46a00000, PT ;  /* 0x46a0000002027848 */ /* 0x000fca0003fe0100 */
[----:B------:R-:W-:-:S04]  /*25b80*/  IMAD.IADD R0, R2, 0x1, -R0 ;  /* 0x0000000102007824 */ /* 0x000fc800078e0a00 */
[----:B------:R-:W-:-:S06]  /*25b90*/  VIADD R59, R0, 0x7fe00000 ;  /* 0x7fe00000003b7836 */ /* 0x000fcc0000000000 */
[----:B------:R-:W-:-:S10]  /*25ba0*/  DMUL R70, R72, R58 ;  /* 0x0000003a48467228 */ /* 0x000fd40000000000 */
[----:B------:R-:W-:-:S13]  /*25bb0*/  FSETP.GTU.AND P0, PT, |R71|, 1.469367938527859385e-39, PT ;  /* 0x001000004700780b */ /* 0x000fda0003f0c200 */
[----:B------:R-:W-:Y:S05]  /*25bc0*/  @P0 BRA `(.L_x_1083) ;  /* 0x0000000000a80947 */ /* 0x000fea0003800000 */
[----:B------:R-:W-:-:S06]  /*25bd0*/  DFMA R62, R72, -R62, R74 ;  /* 0x8000003e483e722b */ /* 0x000fcc000000004a */
[----:B------:R-:W-:-:S04]  /*25be0*/  MOV R62, RZ ;  /* 0x000000ff003e7202 */ /* 0x000fc80000000f00 */
[C---:B------:R-:W-:Y:S02]  /*25bf0*/  FSETP.NEU.AND P0, PT, R63.reuse, RZ, PT ;  /* 0x000000ff3f00720b */ /* 0x040fe40003f0d000 */
[----:B------:R-:W-:-:S04]  /*25c00*/  LOP3.LUT R60, R63, 0x80000000, R61, 0x48, !PT ;  /* 0x800000003f3c7812 */ /* 0x000fc800078e483d */
[----:B------:R-:W-:-:S07]  /*25c10*/  LOP3.LUT R63, R60, R59, RZ, 0xfc, !PT ;  /* 0x0000003b3c3f7212 */ /* 0x000fce00078efcff */
[----:B------:R-:W-:Y:S05]  /*25c20*/  @!P0 BRA `(.L_x_1083) ;  /* 0x0000000000908947 */ /* 0x000fea0003800000 */
[----:B------:R-:W-:Y:S01]  /*25c30*/  IMAD.MOV R59, RZ, RZ, -R0 ;  /* 0x000000ffff3b7224 */ /* 0x000fe200078e0a00 */
[----:B------:R-:W-:Y:S01]  /*25c40*/  IADD3 R0, PT, PT, -R0, -0x43300000, RZ ;  /* 0xbcd0000000007810 */ /* 0x000fe20007ffe1ff */
[----:B------:R-:W-:-:S06]  /*25c50*/  IMAD.MOV.U32 R58, RZ, RZ, RZ ;  /* 0x000000ffff3a7224 */ /* 0x000fcc00078e00ff */
[----:B------:R-:W-:Y:S02]  /*25c60*/  DFMA R58, R70, -R58, R72 ;  /* 0x8000003a463a722b */ /* 0x000fe40000000048 */
[----:B------:R-:W-:-:S08]  /*25c70*/  DMUL.RP R72, R72, R62 ;  /* 0x0000003e48487228 */ /* 0x000fd00000008000 */
[----:B------:R-:W-:Y:S02]  /*25c80*/  FSETP.NEU.AND P0, PT, |R59|, R0, PT ;  /* 0x000000003b00720b */ /* 0x000fe40003f0d200 */
[----:B------:R-:W-:Y:S02]  /*25c90*/  LOP3.LUT R60, R73, R60, RZ, 0x3c, !PT ;  /* 0x0000003c493c7212 */ /* 0x000fe400078e3cff */
[----:B------:R-:W-:Y:S02]  /*25ca0*/  FSEL R0, R72, R70, !P0 ;  /* 0x0000004648007208 */ /* 0x000fe40004000000 */
[----:B------:R-:W-:-:S03]  /*25cb0*/  FSEL R60, R60, R71, !P0 ;  /* 0x000000473c3c7208 */ /* 0x000fc60004000000 */
[----:B------:R-:W-:Y:S02]  /*25cc0*/  IMAD.MOV.U32 R70, RZ, RZ, R0 ;  /* 0x000000ffff467224 */ /* 0x000fe400078e0000 */
[----:B------:R-:W-:Y:S01]  /*25cd0*/  IMAD.MOV.U32 R71, RZ, RZ, R60 ;  /* 0x000000ffff477224 */ /* 0x000fe200078e003c */
[----:B------:R-:W-:Y:S06]  /*25ce0*/  BRA `(.L_x_1083) ;  /* 0x0000000000607947 */ /* 0x000fec0003800000 */
.L_x_1082:
[----:B------:R-:W-:-:S14]  /*25cf0*/  DSETP.NAN.AND P0, PT, R58, R58, PT ;  /* 0x0000003a3a00722a */ /* 0x000fdc0003f08000 */
[----:B------:R-:W-:Y:S05]  /*25d00*/  @P0 BRA `(.L_x_1084) ;  /* 0x00000000004c0947 */ /* 0x000fea0003800000 */
[----:B------:R-:W-:-:S14]  /*25d10*/  DSETP.NAN.AND P0, PT, R60, R60, PT ;  /* 0x0000003c3c00722a */ /* 0x000fdc0003f08000 */
[----:B------:R-:W-:Y:S05]  /*25d20*/  @P0 BRA `(.L_x_1085) ;  /* 0x0000000000340947 */ /* 0x000fea0003800000 */
[----:B------:R-:W-:Y:S01]  /*25d30*/  ISETP.NE.AND P0, PT, R69, R68, PT ;  /* 0x000000444500720c */ /* 0x000fe20003f05270 */
[----:B------:R-:W-:Y:S01]  /*25d40*/  IMAD.MOV.U32 R71, RZ, RZ, -0x80000 ;  /* 0xfff80000ff477424 */ /* 0x000fe200078e00ff */
[----:B------:R-:W-:-:S11]  /*25d50*/  MOV R70, 0x0 ;  /* 0x0000000000467802 */ /* 0x000fd60000000f00 */
[----:B------:R-:W-:Y:S05]  /*25d60*/  @!P0 BRA `(.L_x_1083) ;  /* 0x0000000000408947 */ /* 0x000fea0003800000 */
[----:B------:R-:W-:Y:S02]  /*25d70*/  ISETP.NE.AND P0, PT, R69, 0x7ff00000, PT ;  /* 0x7ff000004500780c */ /* 0x000fe40003f05270 */
[----:B------:R-:W-:Y:S02]  /*25d80*/  LOP3.LUT R58, R59, 0x80000000, R61, 0x48, !PT ;  /* 0x800000003b3a7812 */ /* 0x000fe400078e483d */
[----:B------:R-:W-:-:S13]  /*25d90*/  ISETP.EQ.OR P0, PT, R68, RZ, !P0 ;  /* 0x000000ff4400720c */ /* 0x000fda0004702670 */
[----:B------:R-:W-:Y:S01]  /*25da0*/  @P0 LOP3.LUT R0, R58, 0x7ff00000, RZ, 0xfc, !PT ;  /* 0x7ff000003a000812 */ /* 0x000fe200078efcff */
[----:B------:R-:W-:Y:S02]  /*25db0*/  @!P0 IMAD.MOV.U32 R70, RZ, RZ, RZ ;  /* 0x000000ffff468224 */ /* 0x000fe400078e00ff */
[----:B------:R-:W-:Y:S01]  /*25dc0*/  @!P0 IMAD.MOV.U32 R71, RZ, RZ, R58 ;  /* 0x000000ffff478224 */ /* 0x000fe200078e003a */
[----:B------:R-:W-:Y:S01]  /*25dd0*/  @P0 MOV R71, R0 ;  /* 0x0000000000470202 */ /* 0x000fe20000000f00 */
[----:B------:R-:W-:Y:S01]  /*25de0*/  @P0 IMAD.MOV.U32 R70, RZ, RZ, RZ ;  /* 0x000000ffff460224 */ /* 0x000fe200078e00ff */
[----:B------:R-:W-:Y:S06]  /*25df0*/  BRA `(.L_x_1083) ;  /* 0x00000000001c7947 */ /* 0x000fec0003800000 */
.L_x_1085:
[----:B------:R-:W-:Y:S01]  /*25e00*/  LOP3.LUT R0, R61, 0x80000, RZ, 0xfc, !PT ;  /* 0x000800003d007812 */ /* 0x000fe200078efcff */
[----:B------:R-:W-:-:S04]  /*25e10*/  IMAD.MOV.U32 R70, RZ, RZ, R60 ;  /* 0x000000ffff467224 */ /* 0x000fc800078e003c */
[----:B------:R-:W-:Y:S01]  /*25e20*/  IMAD.MOV.U32 R71, RZ, RZ, R0 ;  /* 0x000000ffff477224 */ /* 0x000fe200078e0000 */
[----:B------:R-:W-:Y:S06]  /*25e30*/  BRA `(.L_x_1083) ;  /* 0x00000000000c7947 */ /* 0x000fec0003800000 */
.L_x_1084:
[----:B------:R-:W-:Y:S01]  /*25e40*/  LOP3.LUT R0, R59, 0x80000, RZ, 0xfc, !PT ;  /* 0x000800003b007812 */ /* 0x000fe200078efcff */
[----:B------:R-:W-:-:S04]  /*25e50*/  IMAD.MOV.U32 R70, RZ, RZ, R58 ;  /* 0x000000ffff467224 */ /* 0x000fc800078e003a */
[----:B------:R-:W-:-:S07]  /*25e60*/  IMAD.MOV.U32 R71, RZ, RZ, R0 ;  /* 0x000000ffff477224 */ /* 0x000fce00078e0000 */
.L_x_1083:
[----:B------:R-:W-:Y:S05]  /*25e70*/  BSYNC.RECONVERGENT B0 ;  /* 0x0000000000007941 */ /* 0x000fea0003800200 */
.L_x_1081:
[----:B------:R-:W-:Y:S01]  /*25e80*/  IMAD.MOV.U32 R60, RZ, RZ, R9 ;  /* 0x000000ffff3c7224 */ /* 0x000fe200078e0009 */
[----:B------:R-:W-:Y:S01]  /*25e90*/  MOV R58, R70 ;  /* 0x00000046003a7202 */ /* 0x000fe20000000f00 */
[----:B------:R-:W-:Y:S02]  /*25ea0*/  IMAD.MOV.U32 R61, RZ, RZ, 0x0 ;  /* 0x00000000ff3d7424 */ /* 0x000fe400078e00ff */
[----:B------:R-:W-:Y:S02]  /*25eb0*/  IMAD.MOV.U32 R59, RZ, RZ, R71 ;  /* 0x000000ffff3b7224 */ /* 0x000fe400078e0047 */
[----:B------:R-:W-:Y:S05]  /*25ec0*/  RET.REL.NODEC R60 `(_Z12setup_kernelP19curandStateMRG32k3am) ;  /* 0xfffffda03c4c7950 */ /* 0x000fea0003c3ffff */
.L_x_1086:
        /* <DEDUP_REMOVED lines=11> */
.L_x_1088:


//--------------------- .nv.global.init           --------------------------
	.section	.nv.global.init,"aw",@progbits
	.align	4
.nv.global.init:
	.type		mrg32k3aM1SubSeq,@object
	.size		mrg32k3aM1SubSeq,(mrg32k3aM2SubSeq - mrg32k3aM1SubSeq)
mrg32k3aM1SubSeq:
        /*0000*/ 	.byte	0x0b, 0xcc, 0xee, 0x04, 0x73, 0x29, 0x8b, 0x6f, 0xf6, 0x53, 0x03, 0xf6, 0x23, 0xf6, 0xea, 0xda
        /* <DEDUP_REMOVED lines=125> */
	.type		mrg32k3aM2SubSeq,@object
	.size		mrg32k3aM2SubSeq,(mrg32k3aM1 - mrg32k3aM2SubSeq)
mrg32k3aM2SubSeq:
        /* <DEDUP_REMOVED lines=126> */
	.type		mrg32k3aM1,@object
	.size		mrg32k3aM1,(mrg32k3aM1Seq - mrg32k3aM1)
mrg32k3aM1:
        /* <DEDUP_REMOVED lines=144> */
	.type		mrg32k3aM1Seq,@object
	.size		mrg32k3aM1Seq,(mrg32k3aM2 - mrg32k3aM1Seq)
mrg32k3aM1Seq:
        /* <DEDUP_REMOVED lines=144> */
	.type		mrg32k3aM2,@object
	.size		mrg32k3aM2,(mrg32k3aM2Seq - mrg32k3aM2)
mrg32k3aM2:
        /* <DEDUP_REMOVED lines=144> */
	.type		mrg32k3aM2Seq,@object
	.size		mrg32k3aM2Seq,(precalc_xorwow_matrix - mrg32k3aM2Seq)
mrg32k3aM2Seq:
        /* <DEDUP_REMOVED lines=144> */
	.type		precalc_xorwow_matrix,@object
	.size		precalc_xorwow_matrix,(precalc_xorwow_offset_matrix - precalc_xorwow_matrix)
precalc_xorwow_matrix:
        /* <DEDUP_REMOVED lines=6400> */
	.type		precalc_xorwow_offset_matrix,@object
	.size		precalc_xorwow_offset_matrix,(.L_1 - precalc_xorwow_offset_matrix)
precalc_xorwow_offset_matrix:
        /* <DEDUP_REMOVED lines=6400> */
.L_1:


//--------------------- .nv.shared.reserved.0     --------------------------
	.section	.nv.shared.reserved.0,"aw",@nobits
	.weak		__nv_reservedSMEM_offset_0_alias
	.size		__nv_reservedSMEM_offset_0_alias, 0, 64
	.other		__nv_reservedSMEM_offset_0_alias,@"STO_CUDA_RESERVED_SHARED STV_DEFAULT"
__nv_reservedSMEM_offset_0_alias:
	.zero		0
	.zero		64


//--------------------- .nv.constant0._Z10generateHQPfP19curandStateMRG32k3ai --------------------------
	.section	.nv.constant0._Z10generateHQPfP19curandStateMRG32k3ai,"a",@progbits
	.sectionflags	@""
	.align	4
.nv.constant0._Z10generateHQPfP19curandStateMRG32k3ai:
	.zero		916


//--------------------- .nv.constant0._Z8generatePfP19curandStateMRG32k3ai --------------------------
	.section	.nv.constant0._Z8generatePfP19curandStateMRG32k3ai,"a",@progbits
	.sectionflags	@""
	.align	4
.nv.constant0._Z8generatePfP19curandStateMRG32k3ai:
	.zero		916


//--------------------- .nv.constant0._Z12simple_setupP19curandStateMRG32k3ai --------------------------
	.section	.nv.constant0._Z12simple_setupP19curandStateMRG32k3ai,"a",@progbits
	.sectionflags	@""
	.align	4
.nv.constant0._Z12simple_setupP19curandStateMRG32k3ai:
	.zero		908


//--------------------- .nv.constant0._Z12setup_kernelP19curandStateMRG32k3am --------------------------
	.section	.nv.constant0._Z12setup_kernelP19curandStateMRG32k3am,"a",@progbits
	.sectionflags	@""
	.align	4
.nv.constant0._Z12setup_kernelP19curandStateMRG32k3am:
	.zero		912


//--------------------- SYMBOLS --------------------------

	.type		.nv.reservedSmem.offset0,@object
	.size		.nv.reservedSmem.offset0,0x4
